	.target	sm_90a

	.elftype	@"ET_EXEC"


//--------------------- .note.nv.tkinfo           --------------------------
	.section	.note.nv.tkinfo,"",@"SHT_NOTE"
	.sectionflags	@"SHF_NOTE_NV_TKINFO"
	.tkinfo
        /*0018*/ 	.word	0x00000002
        /*0030*/ 	.string	""
        /*0030*/ 	.string	"ptxas"
        /*0030*/ 	.string	"Cuda compilation tools, release 13.0, V13.0.88"
        /*0030*/ 	.string	"Build cuda_13.0.r13.0/compiler.36424714_0"
        /*0030*/ 	.string	"-v  -suppress-debug-info  -lineinfo  -arch sm_90a "



//--------------------- .note.nv.cuinfo           --------------------------
	.section	.note.nv.cuinfo,"",@"SHT_NOTE"
	.sectionflags	@"SHF_NOTE_NV_CUINFO"
        /*0018*/ 	.short	0x0002
        /*001a*/ 	.short	0x005a
        /*001c*/ 	.short	0x0082
	.zero		2


//--------------------- .nv.info                  --------------------------
	.section	.nv.info,"",@"SHT_CUDA_INFO"
	.align	4


	//----- nvinfo : EIATTR_REGCOUNT
	.align		4
        /*0000*/ 	.byte	0x04, 0x2f
        /*0002*/ 	.short	(.L_1 - .L_0)
	.align		4
.L_0:
        /*0004*/ 	.word	index@(matmul_kernel)
        /*0008*/ 	.word	0x000000ff


	//----- nvinfo : EIATTR_FRAME_SIZE
	.align		4
.L_1:
        /*000c*/ 	.byte	0x04, 0x11
        /*000e*/ 	.short	(.L_3 - .L_2)
	.align		4
.L_2:
        /*0010*/ 	.word	index@(matmul_kernel)
        /*0014*/ 	.word	0x00002590


	//----- nvinfo : EIATTR_MIN_STACK_SIZE
	.align		4
.L_3:
        /*0018*/ 	.byte	0x04, 0x12
        /*001a*/ 	.short	(.L_5 - .L_4)
	.align		4
.L_4:
        /*001c*/ 	.word	index@(matmul_kernel)
        /*0020*/ 	.word	0x00002590
.L_5:


//--------------------- .nv.compat                --------------------------
	.section	.nv.compat,"",@"SHT_CUDA_COMPAT_INFO"
	.align	4
        /*0000*/ 	.byte	0x02, 0x09, 0x01, 0x00, 0x02, 0x02, 0x04, 0x00, 0x02, 0x05, 0x05, 0x00, 0x03, 0x07, 0x01, 0x01
        /*0010*/ 	.byte	0x02, 0x03, 0x00, 0x00, 0x02, 0x06, 0x01, 0x00, 0x04, 0x0b, 0x08, 0x00, 0x00, 0x00, 0x00, 0x00
        /*0020*/ 	.byte	0x00, 0x00, 0x00, 0x00


//--------------------- .nv.info.matmul_kernel    --------------------------
	.section	.nv.info.matmul_kernel,"",@"SHT_CUDA_INFO"
	.sectionflags	@""
	.align	4


	//----- nvinfo : EIATTR_CUDA_API_VERSION
	.align		4
        /*0000*/ 	.byte	0x04, 0x37
        /*0002*/ 	.short	(.L_7 - .L_6)
.L_6:
        /*0004*/ 	.word	0x00000082


	//----- nvinfo : EIATTR_KPARAM_INFO
	.align		4
.L_7:
        /*0008*/ 	.byte	0x04, 0x17
        /*000a*/ 	.short	(.L_9 - .L_8)
.L_8:
        /*000c*/ 	.word	0x00000000
        /*0010*/ 	.short	0x000d
        /*0012*/ 	.short	0x0048
        /*0014*/ 	.byte	0x00, 0xf4, 0x21, 0x00


	//----- nvinfo : EIATTR_KPARAM_INFO
	.align		4
.L_9:
        /*0018*/ 	.byte	0x04, 0x17
        /*001a*/ 	.short	(.L_11 - .L_10)
.L_10:
        /*001c*/ 	.word	0x00000000
        /*0020*/ 	.short	0x000c
        /*0022*/ 	.short	0x0040
        /*0024*/ 	.byte	0x00, 0xf4, 0x21, 0x00


	//----- nvinfo : EIATTR_KPARAM_INFO
	.align		4
.L_11:
        /*0028*/ 	.byte	0x04, 0x17
        /*002a*/ 	.short	(.L_13 - .L_12)
.L_12:
        /*002c*/ 	.word	0x00000000
        /*0030*/ 	.short	0x000b
        /*0032*/ 	.short	0x0038
        /*0034*/ 	.byte	0x00, 0xf0, 0x11, 0x00


	//----- nvinfo : EIATTR_KPARAM_INFO
	.align		4
.L_13:
        /*0038*/ 	.byte	0x04, 0x17
        /*003a*/ 	.short	(.L_15 - .L_14)
.L_14:
        /*003c*/ 	.word	0x00000000
        /*0040*/ 	.short	0x000a
        /*0042*/ 	.short	0x0034
        /*0044*/ 	.byte	0x00, 0xf0, 0x11, 0x00


	//----- nvinfo : EIATTR_KPARAM_INFO
	.align		4
.L_15:
        /*0048*/ 	.byte	0x04, 0x17
        /*004a*/ 	.short	(.L_17 - .L_16)
.L_16:
        /*004c*/ 	.word	0x00000000
        /*0050*/ 	.short	0x0009
        /*0052*/ 	.short	0x0030
        /*0054*/ 	.byte	0x00, 0xf0, 0x11, 0x00


	//----- nvinfo : EIATTR_KPARAM_INFO
	.align		4
.L_17:
        /*0058*/ 	.byte	0x04, 0x17
        /*005a*/ 	.short	(.L_19 - .L_18)
.L_18:
        /*005c*/ 	.word	0x00000000
        /*0060*/ 	.short	0x0008
        /*0062*/ 	.short	0x002c
        /*0064*/ 	.byte	0x00, 0xf0, 0x11, 0x00


	//----- nvinfo : EIATTR_KPARAM_INFO
	.align		4
.L_19:
        /*0068*/ 	.byte	0x04, 0x17
        /*006a*/ 	.short	(.L_21 - .L_20)
.L_20:
        /*006c*/ 	.word	0x00000000
        /*0070*/ 	.short	0x0007
        /*0072*/ 	.short	0x0028
        /*0074*/ 	.byte	0x00, 0xf0, 0x11, 0x00


	//----- nvinfo : EIATTR_KPARAM_INFO
	.align		4
.L_21:
        /*0078*/ 	.byte	0x04, 0x17
        /*007a*/ 	.short	(.L_23 - .L_22)
.L_22:
        /*007c*/ 	.word	0x00000000
        /*0080*/ 	.short	0x0006
        /*0082*/ 	.short	0x0024
        /*0084*/ 	.byte	0x00, 0xf0, 0x11, 0x00


	//----- nvinfo : EIATTR_KPARAM_INFO
	.align		4
.L_23:
        /*0088*/ 	.byte	0x04, 0x17
        /*008a*/ 	.short	(.L_25 - .L_24)
.L_24:
        /*008c*/ 	.word	0x00000000
        /*0090*/ 	.short	0x0005
        /*0092*/ 	.short	0x0020
        /*0094*/ 	.byte	0x00, 0xf0, 0x11, 0x00


	//----- nvinfo : EIATTR_KPARAM_INFO
	.align		4
.L_25:
        /*0098*/ 	.byte	0x04, 0x17
        /*009a*/ 	.short	(.L_27 - .L_26)
.L_26:
        /*009c*/ 	.word	0x00000000
        /*00a0*/ 	.short	0x0004
        /*00a2*/ 	.short	0x001c
        /*00a4*/ 	.byte	0x00, 0xf0, 0x11, 0x00


	//----- nvinfo : EIATTR_KPARAM_INFO
	.align		4
.L_27:
        /*00a8*/ 	.byte	0x04, 0x17
        /*00aa*/ 	.short	(.L_29 - .L_28)
.L_28:
        /*00ac*/ 	.word	0x00000000
        /*00b0*/ 	.short	0x0003
        /*00b2*/ 	.short	0x0018
        /*00b4*/ 	.byte	0x00, 0xf0, 0x11, 0x00


	//----- nvinfo : EIATTR_KPARAM_INFO
	.align		4
.L_29:
        /*00b8*/ 	.byte	0x04, 0x17
        /*00ba*/ 	.short	(.L_31 - .L_30)
.L_30:
        /*00bc*/ 	.word	0x00000000
        /*00c0*/ 	.short	0x0002
        /*00c2*/ 	.short	0x0010
        /*00c4*/ 	.byte	0x00, 0xf4, 0x21, 0x00


	//----- nvinfo : EIATTR_KPARAM_INFO
	.align		4
.L_31:
        /*00c8*/ 	.byte	0x04, 0x17
        /*00ca*/ 	.short	(.L_33 - .L_32)
.L_32:
        /*00cc*/ 	.word	0x00000000
        /*00d0*/ 	.short	0x0001
        /*00d2*/ 	.short	0x0008
        /*00d4*/ 	.byte	0x00, 0xf4, 0x21, 0x00


	//----- nvinfo : EIATTR_KPARAM_INFO
	.align		4
.L_33:
        /*00d8*/ 	.byte	0x04, 0x17
        /*00da*/ 	.short	(.L_35 - .L_34)
.L_34:
        /*00dc*/ 	.word	0x00000000
        /*00e0*/ 	.short	0x0000
        /*00e2*/ 	.short	0x0000
        /*00e4*/ 	.byte	0x00, 0xf4, 0x21, 0x00


	//----- nvinfo : EIATTR_SPARSE_MMA_MASK
	.align		4
.L_35:
        /*00e8*/ 	.byte	0x03, 0x50
        /*00ea*/ 	.short	0x0000


	//----- nvinfo : EIATTR_MAXREG_COUNT
	.align		4
        /*00ec*/ 	.byte	0x03, 0x1b
        /*00ee*/ 	.short	0x00ff


	//----- nvinfo : EIATTR_NUM_BARRIERS
	.align		4
        /*00f0*/ 	.byte	0x02, 0x4c
        /*00f2*/ 	.byte	0x01
	.zero		1


	//----- nvinfo : EIATTR_ANNOTATIONS
	.align		4
        /*00f4*/ 	.byte	0x04, 0x55
        /*00f6*/ 	.short	(.L_37 - .L_36)


	//   ....[0]....
.L_36:
        /*00f8*/ 	.word	0x00000001
        /*00fc*/ 	.byte	0x40, 0x05, 0x00, 0x00, 0x01, 0x00, 0x00, 0x00, 0x70, 0x05, 0x00, 0x00, 0x01, 0x00, 0x00, 0x00
        /* <DEDUP_REMOVED lines=2198> */
        /*8a6c*/ 	.byte	0x10, 0x74, 0x03, 0x00


	//----- nvinfo : EIATTR_MERCURY_ISA_VERSION
	.align		4
.L_37:
        /*8a70*/ 	.byte	0x03, 0x5f
        /*8a72*/ 	.short	0x0101


	//----- nvinfo : EIATTR_EXIT_INSTR_OFFSETS
	.align		4
        /*8a74*/ 	.byte	0x04, 0x1c
        /*8a76*/ 	.short	(.L_39 - .L_38)


	//   ....[0]....
.L_38:
        /*8a78*/ 	.word	0x0008bad0


	//   ....[1]....
        /*8a7c*/ 	.word	0x0008baf0


	//----- nvinfo : EIATTR_REQNTID
	.align		4
.L_39:
        /*8a80*/ 	.byte	0x04, 0x10
        /*8a82*/ 	.short	(.L_41 - .L_40)
.L_40:
        /*8a84*/ 	.word	0x00000080
        /*8a88*/ 	.word	0x00000001
        /*8a8c*/ 	.word	0x00000001


	//----- nvinfo : EIATTR_CBANK_PARAM_SIZE
	.align		4
.L_41:
        /*8a90*/ 	.byte	0x03, 0x19
        /*8a92*/ 	.short	0x0050


	//----- nvinfo : EIATTR_PARAM_CBANK
	.align		4
        /*8a94*/ 	.byte	0x04, 0x0a
        /*8a96*/ 	.short	(.L_43 - .L_42)
	.align		4
.L_42:
        /*8a98*/ 	.word	index@(.nv.constant0.matmul_kernel)
        /*8a9c*/ 	.short	0x0210
        /*8a9e*/ 	.short	0x0050


	//----- nvinfo : EIATTR_SW_WAR
	.align		4
.L_43:
        /*8aa0*/ 	.byte	0x04, 0x36
        /*8aa2*/ 	.short	(.L_45 - .L_44)
.L_44:
        /*8aa4*/ 	.word	0x00000008
.L_45:


//--------------------- .nv.callgraph             --------------------------
	.section	.nv.callgraph,"",@"SHT_CUDA_CALLGRAPH"
	.align	4
	.sectionentsize	8
	.align		4
        /*0000*/ 	.word	0x00000000
	.align		4
        /*0004*/ 	.word	0xffffffff
	.align		4
        /*0008*/ 	.word	0x00000000
	.align		4
        /*000c*/ 	.word	0xfffffffe
	.align		4
        /*0010*/ 	.word	0x00000000
	.align		4
        /*0014*/ 	.word	0xfffffffd
	.align		4
        /*0018*/ 	.word	0x00000000
	.align		4
        /*001c*/ 	.word	0xfffffffc


//--------------------- .text.matmul_kernel       --------------------------
	.section	.text.matmul_kernel,"ax",@progbits
	.align	128
        .global         matmul_kernel
        .type           matmul_kernel,@function
        .size           matmul_kernel,(.L_x_4 - matmul_kernel)
        .other          matmul_kernel,@"STO_CUDA_ENTRY STV_DEFAULT"
matmul_kernel:
.text.matmul_kernel:
[----:B------:R-:W0:Y:S08]  /*0000*/  LDC R1, c[0x0][0x28] ;  /* 0x00000a00ff017b82 */ /* 0x000e300000000800 */
[----:B------:R-:W1:Y:S01]  /*0010*/  LDC.64 R124, c[0x0][0x228] ;  /* 0x00008a00ff7c7b82 */ /* 0x000e620000000a00 */
[----:B------:R-:W2:Y:S01]  /*0020*/  S2R R5, SR_CTAID.X ;  /* 0x0000000000057919 */ /* 0x000ea20000002500 */
[----:B0-----:R-:W-:Y:S01]  /*0030*/  VIADD R1, R1, 0xffffda70 ;  /* 0xffffda7001017836 */ /* 0x001fe20000000000 */
[----:B------:R-:W-:Y:S01]  /*0040*/  UMOV UR4, 0x400 ;  /* 0x0000040000047882 */ /* 0x000fe20000000000 */
[----:B------:R-:W-:Y:S01]  /*0050*/  ULDC.64 UR6, c[0x0][0x208] ;  /* 0x0000820000067ab9 */ /* 0x000fe20000000a00 */
[----:B------:R-:W0:Y:S03]  /*0060*/  S2R R126, SR_TID.X ;  /* 0x00000000007e7919 */ /* 0x000e260000002100 */
[----:B------:R-:W3:Y:S01]  /*0070*/  S2UR UR5, SR_CgaCtaId ;  /* 0x00000000000579c3 */ /* 0x000ee20000008800 */
[----:B-1----:R-:W-:-:S05]  /*0080*/  VIADD R0, R125, 0x1ff ;  /* 0x000001ff7d007836 */ /* 0x002fca0000000000 */
[----:B------:R-:W-:Y:S01]  /*0090*/  SHF.R.S32.HI R3, RZ, 0x1f, R0 ;  /* 0x0000001fff037819 */ /* 0x000fe20000011400 */
[----:B---3--:R-:W-:-:S03]  /*00a0*/  ULEA UR4, UR5, UR4, 0x18 ;  /* 0x0000000405047291 */ /* 0x008fc6000f8ec03f */
[----:B------:R-:W-:Y:S02]  /*00b0*/  LEA.HI R3, R3, R0, RZ, 0x9 ;  /* 0x0000000003037211 */ /* 0x000fe400078f48ff */
[----:B--2---:R-:W-:Y:S02]  /*00c0*/  IABS R8, R5 ;  /* 0x0000000500087213 */ /* 0x004fe40000000000 */
[----:B------:R-:W-:Y:S02]  /*00d0*/  SHF.R.S32.HI R3, RZ, 0x9, R3 ;  /* 0x00000009ff037819 */ /* 0x000fe40000011403 */
[----:B0-----:R-:W-:-:S03]  /*00e0*/  LOP3.LUT R12, R126, 0x7f, RZ, 0xc0, !PT ;  /* 0x0000007f7e0c7812 */ /* 0x001fc600078ec0ff */
[----:B------:R-:W-:-:S05]  /*00f0*/  IMAD.SHL.U32 R4, R3, 0x4, RZ ;  /* 0x0000000403047824 */ /* 0x000fca00078e00ff */
[-C--:B------:R-:W-:Y:S02]  /*0100*/  IABS R7, R4.reuse ;  /* 0x0000000400077213 */ /* 0x080fe40000000000 */
[----:B------:R-:W-:Y:S02]  /*0110*/  IABS R10, R4 ;  /* 0x00000004000a7213 */ /* 0x000fe40000000000 */
[----:B------:R-:W0:Y:S08]  /*0120*/  I2F.RP R0, R7 ;  /* 0x0000000700007306 */ /* 0x000e300000209400 */
[----:B0-----:R-:W0:Y:S02]  /*0130*/  MUFU.RCP R0, R0 ;  /* 0x0000000000007308 */ /* 0x001e240000001000 */
[----:B0-----:R-:W-:-:S02]  /*0140*/  VIADD R2, R0, 0xffffffe ;  /* 0x0ffffffe00027836 */ /* 0x001fc40000000000 */
[----:B------:R-:W-:-:S04]  /*0150*/  IMAD.MOV R0, RZ, RZ, -R10 ;  /* 0x000000ffff007224 */ /* 0x000fc800078e0a0a */
[----:B------:R0:W1:Y:S02]  /*0160*/  F2I.FTZ.U32.TRUNC.NTZ R3, R2 ;  /* 0x0000000200037305 */ /* 0x000064000021f000 */
[----:B0-----:R-:W-:Y:S02]  /*0170*/  IMAD.MOV.U32 R2, RZ, RZ, RZ ;  /* 0x000000ffff027224 */ /* 0x001fe400078e00ff */
[----:B-1----:R-:W-:-:S04]  /*0180*/  IMAD.MOV R6, RZ, RZ, -R3 ;  /* 0x000000ffff067224 */ /* 0x002fc800078e0a03 */
[----:B------:R-:W-:Y:S02]  /*0190*/  IMAD R9, R6, R7, RZ ;  /* 0x0000000706097224 */ /* 0x000fe400078e02ff */
[----:B------:R-:W-:Y:S02]  /*01a0*/  IMAD.MOV.U32 R6, RZ, RZ, R8 ;  /* 0x000000ffff067224 */ /* 0x000fe400078e0008 */
[----:B------:R-:W-:-:S06]  /*01b0*/  IMAD.HI.U32 R3, R3, R9, R2 ;  /* 0x0000000903037227 */ /* 0x000fcc00078e0002 */
[----:B------:R-:W-:-:S04]  /*01c0*/  IMAD.HI.U32 R3, R3, R6, RZ ;  /* 0x0000000603037227 */ /* 0x000fc800078e00ff */
[----:B------:R-:W-:-:S05]  /*01d0*/  IMAD R0, R3, R0, R6 ;  /* 0x0000000003007224 */ /* 0x000fca00078e0206 */
[----:B------:R-:W-:-:S13]  /*01e0*/  ISETP.GT.U32.AND P1, PT, R7, R0, PT ;  /* 0x000000000700720c */ /* 0x000fda0003f24070 */
[----:B------:R-:W-:Y:S02]  /*01f0*/  @!P1 IMAD.IADD R0, R0, 0x1, -R7 ;  /* 0x0000000100009824 */ /* 0x000fe400078e0a07 */
[----:B------:R-:W-:Y:S01]  /*0200*/  @!P1 VIADD R3, R3, 0x1 ;  /* 0x0000000103039836 */ /* 0x000fe20000000000 */
[----:B------:R-:W-:Y:S02]  /*0210*/  ISETP.NE.AND P1, PT, R4, RZ, PT ;  /* 0x000000ff0400720c */ /* 0x000fe40003f25270 */
[----:B------:R-:W-:Y:S02]  /*0220*/  ISETP.GE.U32.AND P0, PT, R0, R7, PT ;  /* 0x000000070000720c */ /* 0x000fe40003f06070 */
[----:B------:R-:W-:-:S04]  /*0230*/  LOP3.LUT R0, R5, R4, RZ, 0x3c, !PT ;  /* 0x0000000405007212 */ /* 0x000fc800078e3cff */
[----:B------:R-:W-:Y:S01]  /*0240*/  ISETP.GE.AND P2, PT, R0, RZ, PT ;  /* 0x000000ff0000720c */ /* 0x000fe20003f46270 */
[----:B------:R-:W-:-:S06]  /*0250*/  VIADD R0, R124, 0x7f ;  /* 0x0000007f7c007836 */ /* 0x000fcc0000000000 */
[----:B------:R-:W-:-:S04]  /*0260*/  @P0 VIADD R3, R3, 0x1 ;  /* 0x0000000103030836 */ /* 0x000fc80000000000 */
[----:B------:R-:W-:Y:S01]  /*0270*/  IMAD.MOV.U32 R2, RZ, RZ, R3 ;  /* 0x000000ffff027224 */ /* 0x000fe200078e0003 */
[----:B------:R-:W-:-:S03]  /*0280*/  SHF.R.S32.HI R3, RZ, 0x1f, R0 ;  /* 0x0000001fff037819 */ /* 0x000fc60000011400 */
[----:B------:R-:W-:Y:S01]  /*0290*/  @!P2 IMAD.MOV R2, RZ, RZ, -R2 ;  /* 0x000000ffff02a224 */ /* 0x000fe200078e0a02 */
[----:B------:R-:W-:Y:S02]  /*02a0*/  @!P1 LOP3.LUT R2, RZ, R4, RZ, 0x33, !PT ;  /* 0x00000004ff029212 */ /* 0x000fe400078e33ff */
[----:B------:R-:W-:-:S03]  /*02b0*/  LEA.HI R3, R3, R0, RZ, 0x7 ;  /* 0x0000000003037211 */ /* 0x000fc600078f38ff */
[----:B------:R-:W-:Y:S02]  /*02c0*/  IMAD.SHL.U32 R6, R2, 0x4, RZ ;  /* 0x0000000402067824 */ /* 0x000fe400078e00ff */
[----:B------:R-:W-:-:S03]  /*02d0*/  IMAD.MOV R2, RZ, RZ, -R2 ;  /* 0x000000ffff027224 */ /* 0x000fc600078e0a02 */
[----:B------:R-:W-:Y:S01]  /*02e0*/  LEA.HI.SX32 R3, R3, -R6, 0x19 ;  /* 0x8000000603037211 */ /* 0x000fe200078fcaff */
[----:B------:R-:W-:-:S03]  /*02f0*/  IMAD R11, R4, R2, R5 ;  /* 0x00000002040b7224 */ /* 0x000fc600078e0205 */
[----:B------:R-:W-:-:S04]  /*0300*/  VIMNMX R8, R3, 0x4, PT ;  /* 0x0000000403087848 */ /* 0x000fc80003fe0100 */
[-C--:B------:R-:W-:Y:S02]  /*0310*/  IABS R7, R8.reuse ;  /* 0x0000000800077213 */ /* 0x080fe40000000000 */
[----:B------:R-:W-:Y:S02]  /*0320*/  IABS R4, R8 ;  /* 0x0000000800047213 */ /* 0x000fe40000000000 */
[----:B------:R-:W0:Y:S08]  /*0330*/  I2F.RP R0, R7 ;  /* 0x0000000700007306 */ /* 0x000e300000209400 */
[----:B0-----:R-:W0:Y:S02]  /*0340*/  MUFU.RCP R0, R0 ;  /* 0x0000000000007308 */ /* 0x001e240000001000 */
[----:B0-----:R-:W-:-:S02]  /*0350*/  VIADD R3, R0, 0xffffffe ;  /* 0x0ffffffe00037836 */ /* 0x001fc40000000000 */
[----:B------:R-:W-:-:S04]  /*0360*/  IMAD.MOV R0, RZ, RZ, -R4 ;  /* 0x000000ffff007224 */ /* 0x000fc800078e0a04 */
[----:B------:R-:W0:Y:S02]  /*0370*/  F2I.FTZ.U32.TRUNC.NTZ R3, R3 ;  /* 0x0000000300037305 */ /* 0x000e24000021f000 */
[----:B0-----:R-:W-:-:S04]  /*0380*/  IMAD.MOV R9, RZ, RZ, -R3 ;  /* 0x000000ffff097224 */ /* 0x001fc800078e0a03 */
[----:B------:R-:W-:Y:S01]  /*0390*/  IMAD.MOV.U32 R2, RZ, RZ, R9 ;  /* 0x000000ffff027224 */ /* 0x000fe200078e0009 */
[----:B------:R-:W-:-:S03]  /*03a0*/  IABS R9, R11 ;  /* 0x0000000b00097213 */ /* 0x000fc60000000000 */
[----:B------:R-:W-:Y:S02]  /*03b0*/  IMAD R5, R2, R7, RZ ;  /* 0x0000000702057224 */ /* 0x000fe400078e02ff */
[----:B------:R-:W-:-:S04]  /*03c0*/  IMAD.MOV.U32 R2, RZ, RZ, RZ ;  /* 0x000000ffff027224 */ /* 0x000fc800078e00ff */
        /* <DEDUP_REMOVED lines=9> */
[----:B------:R-:W-:Y:S02]  /*0460*/  ISETP.GE.AND P2, PT, R0, RZ, PT ;  /* 0x000000ff0000720c */ /* 0x000fe40003f46270 */
[----:B------:R-:W0:Y:S05]  /*0470*/  LDC R0, c[0x0][0x230] ;  /* 0x00008c00ff007b82 */ /* 0x000e2a0000000800 */
[----:B------:R-:W-:-:S06]  /*0480*/  @P0 VIADD R2, R2, 0x1 ;  /* 0x0000000102020836 */ /* 0x000fcc0000000000 */
[----:B------:R-:W-:Y:S01]  /*0490*/  @!P2 IMAD.MOV R2, RZ, RZ, -R2 ;  /* 0x000000ffff02a224 */ /* 0x000fe200078e0a02 */
[----:B------:R-:W-:-:S05]  /*04a0*/  @!P1 LOP3.LUT R2, RZ, R8, RZ, 0x33, !PT ;  /* 0x00000008ff029212 */ /* 0x000fca00078e33ff */
[----:B------:R-:W-:-:S04]  /*04b0*/  IMAD.MOV R3, RZ, RZ, -R2 ;  /* 0x000000ffff037224 */ /* 0x000fc800078e0a02 */
[----:B------:R-:W-:Y:S02]  /*04c0*/  IMAD R3, R8, R3, R11 ;  /* 0x0000000308037224 */ /* 0x000fe400078e020b */
[----:B0-----:R-:W-:Y:S02]  /*04d0*/  VIADD R13, R0, 0x7f ;  /* 0x0000007f000d7836 */ /* 0x001fe40000000000 */
[----:B------:R-:W-:Y:S02]  /*04e0*/  IMAD.SHL.U32 R0, R2, 0x200, RZ ;  /* 0x0000020002007824 */ /* 0x000fe400078e00ff */
[----:B------:R-:W-:Y:S01]  /*04f0*/  IMAD.IADD R3, R6, 0x1, R3 ;  /* 0x0000000106037824 */ /* 0x000fe200078e0203 */
[----:B------:R-:W-:Y:S01]  /*0500*/  ISETP.GT.AND P0, PT, R13, 0x7f, PT ;  /* 0x0000007f0d00780c */ /* 0x000fe20003f04270 */
[C---:B------:R-:W-:Y:S02]  /*0510*/  VIADD R2, R0.reuse, 0x1 ;  /* 0x0000000100027836 */ /* 0x040fe40000000000 */
[----:B------:R-:W-:-:S02]  /*0520*/  VIADD R5, R0, 0x2 ;  /* 0x0000000200057836 */ /* 0x000fc40000000000 */
[C---:B------:R-:W-:Y:S01]  /*0530*/  VIADD R4, R0.reuse, 0x3 ;  /* 0x0000000300047836 */ /* 0x040fe20000000000 */
[----:B------:R0:W-:Y:S01]  /*0540*/  STL [R1+0x820], R2 ;  /* 0x0008200201007387 */ /* 0x0001e20000100800 */
[C---:B------:R-:W-:Y:S02]  /*0550*/  VIADD R6, R0.reuse, 0x108 ;  /* 0x0000010800067836 */ /* 0x040fe40000000000 */
[----:B------:R-:W-:Y:S01]  /*0560*/  IMAD R3, R3, 0x80, R12 ;  /* 0x0000008003037824 */ /* 0x000fe200078e020c */
[----:B------:R1:W-:Y:S01]  /*0570*/  STL [R1+0x81c], R5 ;  /* 0x00081c0501007387 */ /* 0x0003e20000100800 */
[C---:B------:R-:W-:Y:S02]  /*0580*/  VIADD R251, R0.reuse, 0xf5 ;  /* 0x000000f500fb7836 */ /* 0x040fe40000000000 */
[C---:B------:R-:W-:Y:S01]  /*0590*/  VIADD R252, R0.reuse, 0x10d ;  /* 0x0000010d00fc7836 */ /* 0x040fe20000000000 */
[----:B------:R2:W-:Y:S01]  /*05a0*/  STL [R1+0x818], R4 ;  /* 0x0008180401007387 */ /* 0x0005e20000100800 */
[----:B------:R-:W-:-:S02]  /*05b0*/  VIADD R8, R0, 0x112 ;  /* 0x0000011200087836 */ /* 0x000fc40000000000 */
[C---:B0-----:R-:W-:Y:S02]  /*05c0*/  VIADD R2, R0.reuse, 0x4 ;  /* 0x0000000400027836 */ /* 0x041fe40000000000 */
[C---:B------:R-:W-:Y:S02]  /*05d0*/  VIADD R7, R0.reuse, 0x113 ;  /* 0x0000011300077836 */ /* 0x040fe40000000000 */
[C---:B-1----:R-:W-:Y:S01]  /*05e0*/  VIADD R5, R0.reuse, 0x5 ;  /* 0x0000000500057836 */ /* 0x042fe20000000000 */
[----:B------:R0:W-:Y:S01]  /*05f0*/  STL [R1+0x814], R2 ;  /* 0x0008140201007387 */ /* 0x0001e20000100800 */
[C---:B------:R-:W-:Y:S02]  /*0600*/  VIADD R250, R0.reuse, 0x114 ;  /* 0x0000011400fa7836 */ /* 0x040fe40000000000 */
[C---:B--2---:R-:W-:Y:S01]  /*0610*/  VIADD R4, R0.reuse, 0x6 ;  /* 0x0000000600047836 */ /* 0x044fe20000000000 */
[----:B------:R1:W-:Y:S01]  /*0620*/  STL [R1+0x810], R5 ;  /* 0x0008100501007387 */ /* 0x0003e20000100800 */
[----:B------:R-:W-:-:S02]  /*0630*/  VIADD R249, R0, 0x115 ;  /* 0x0000011500f97836 */ /* 0x000fc40000000000 */
[C---:B------:R-:W-:Y:S01]  /*0640*/  VIADD R248, R0.reuse, 0x116 ;  /* 0x0000011600f87836 */ /* 0x040fe20000000000 */
[----:B------:R2:W-:Y:S01]  /*0650*/  STL [R1+0x80c], R4 ;  /* 0x00080c0401007387 */ /* 0x0005e20000100800 */
[C---:B------:R-:W-:Y:S02]  /*0660*/  VIADD R247, R0.reuse, 0x117 ;  /* 0x0000011700f77836 */ /* 0x040fe40000000000 */
[C---:B0-----:R-:W-:Y:S02]  /*0670*/  VIADD R2, R0.reuse, 0x7 ;  /* 0x0000000700027836 */ /* 0x041fe40000000000 */
[C---:B------:R-:W-:Y:S02]  /*0680*/  VIADD R246, R0.reuse, 0x118 ;  /* 0x0000011800f67836 */ /* 0x040fe40000000000 */
[C---:B-1----:R-:W-:Y:S01]  /*0690*/  VIADD R5, R0.reuse, 0x8 ;  /* 0x0000000800057836 */ /* 0x042fe20000000000 */
[----:B------:R0:W-:Y:S01]  /*06a0*/  STL [R1+0x808], R2 ;  /* 0x0008080201007387 */ /* 0x0001e20000100800 */
[----:B------:R-:W-:-:S02]  /*06b0*/  VIADD R245, R0, 0x119 ;  /* 0x0000011900f57836 */ /* 0x000fc40000000000 */
[C---:B--2---:R-:W-:Y:S01]  /*06c0*/  VIADD R4, R0.reuse, 0x9 ;  /* 0x0000000900047836 */ /* 0x044fe20000000000 */
[----:B------:R1:W-:Y:S01]  /*06d0*/  STL [R1+0x804], R5 ;  /* 0x0008040501007387 */ /* 0x0003e20000100800 */
[C---:B------:R-:W-:Y:S02]  /*06e0*/  VIADD R244, R0.reuse, 0x11a ;  /* 0x0000011a00f47836 */ /* 0x040fe40000000000 */
[C---:B------:R-:W-:Y:S01]  /*06f0*/  VIADD R243, R0.reuse, 0x11b ;  /* 0x0000011b00f37836 */ /* 0x040fe20000000000 */
[----:B------:R2:W-:Y:S01]  /*0700*/  STL [R1+0x800], R4 ;  /* 0x0008000401007387 */ /* 0x0005e20000100800 */
[C---:B------:R-:W-:Y:S02]  /*0710*/  VIADD R242, R0.reuse, 0x11c ;  /* 0x0000011c00f27836 */ /* 0x040fe40000000000 */
[C---:B0-----:R-:W-:Y:S02]  /*0720*/  VIADD R2, R0.reuse, 0xa ;  /* 0x0000000a00027836 */ /* 0x041fe40000000000 */
[----:B------:R-:W-:-:S02]  /*0730*/  VIADD R241, R0, 0x11d ;  /* 0x0000011d00f17836 */ /* 0x000fc40000000000 */
[C---:B-1----:R-:W-:Y:S01]  /*0740*/  VIADD R5, R0.reuse, 0xb ;  /* 0x0000000b00057836 */ /* 0x042fe20000000000 */
[----:B------:R0:W-:Y:S01]  /*0750*/  STL [R1+0x7fc], R2 ;  /* 0x0007fc0201007387 */ /* 0x0001e20000100800 */
[C---:B------:R-:W-:Y:S02]  /*0760*/  VIADD R240, R0.reuse, 0x11e ;  /* 0x0000011e00f07836 */ /* 0x040fe40000000000 */
[C---:B--2---:R-:W-:Y:S01]  /*0770*/  VIADD R4, R0.reuse, 0xc ;  /* 0x0000000c00047836 */ /* 0x044fe20000000000 */
        /* <DEDUP_REMOVED lines=495> */
[----:B------:R1:W-:Y:S04]  /*2670*/  STL [R1+0x5c0], R5 ;  /* 0x0005c00501007387 */ /* 0x0003e80000100800 */
[----:B------:R2:W-:Y:S01]  /*2680*/  STL [R1+0x5b4], R4 ;  /* 0x0005b40401007387 */ /* 0x0005e20000100800 */
[----:B0-----:R-:W-:-:S02]  /*2690*/  VIADD R2, R0, 0x94 ;  /* 0x0000009400027836 */ /* 0x001fc40000000000 */
[----:B-1----:R-:W-:-:S03]  /*26a0*/  VIADD R5, R0, 0x95 ;  /* 0x0000009500057836 */ /* 0x002fc60000000000 */
[----:B------:R0:W-:Y:S01]  /*26b0*/  STL [R1+0x5b0], R2 ;  /* 0x0005b00201007387 */ /* 0x0001e20000100800 */
[----:B--2---:R-:W-:-:S03]  /*26c0*/  VIADD R4, R0, 0x96 ;  /* 0x0000009600047836 */ /* 0x004fc60000000000 */
[----:B------:R1:W-:Y:S04]  /*26d0*/  STL [R1+0x5a4], R5 ;  /* 0x0005a40501007387 */ /* 0x0003e80000100800 */
[----:B------:R2:W-:Y:S01]  /*26e0*/  STL [R1+0x59c], R4 ;  /* 0x00059c0401007387 */ /* 0x0005e20000100800 */
[C---:B0-----:R-:W-:Y:S02]  /*26f0*/  VIADD R2, R0.reuse, 0x97 ;  /* 0x0000009700027836 */ /* 0x041fe40000000000 */
        /* <DEDUP_REMOVED lines=195> */
[----:B------:R1:W-:Y:S01]  /*3330*/  STL [R1+0xec], R5 ;  /* 0x0000ec0501007387 */ /* 0x0003e20000100800 */
[C---:B0-----:R-:W-:Y:S02]  /*3340*/  VIADD R2, R0.reuse, 0xfa ;  /* 0x000000fa00027836 */ /* 0x041fe40000000000 */
[----:B-1----:R-:W-:-:S03]  /*3350*/  VIADD R5, R0, 0xfc ;  /* 0x000000fc00057836 */ /* 0x002fc60000000000 */
[----:B------:R0:W-:Y:S04]  /*3360*/  STL [R1+0xe8], R2 ;  /* 0x0000e80201007387 */ /* 0x0001e80000100800 */
        /* <DEDUP_REMOVED lines=28> */
[----:B------:R1:W-:Y:S01]  /*3530*/  STL [R1+0xc], R5 ;  /* 0x00000c0501007387 */ /* 0x0003e20000100800 */
[C---:B0-----:R-:W-:Y:S02]  /*3540*/  VIADD R2, R0.reuse, 0x10b ;  /* 0x0000010b00027836 */ /* 0x041fe40000000000 */
[----:B-1----:R-:W-:-:S03]  /*3550*/  VIADD R5, R0, 0x10c ;  /* 0x0000010c00057836 */ /* 0x002fc60000000000 */
[----:B------:R0:W-:Y:S04]  /*3560*/  STL [R1+0x4], R2 ;  /* 0x0000040201007387 */ /* 0x0001e80000100800 */
[----:B------:R1:W-:Y:S01]  /*3570*/  STL [R1], R5 ;  /* 0x0000000501007387 */ /* 0x0003e20000100800 */
[C---:B0-----:R-:W-:Y:S02]  /*3580*/  VIADD R2, R0.reuse, 0x10e ;  /* 0x0000010e00027836 */ /* 0x041fe40000000000 */
[----:B-1----:R-:W-:-:S03]  /*3590*/  VIADD R5, R0, 0x110 ;  /* 0x0000011000057836 */ /* 0x002fc60000000000 */
[----:B------:R0:W-:Y:S04]  /*35a0*/  STL [R1+0x8], R2 ;  /* 0x0000080201007387 */ /* 0x0001e80000100800 */
[----:B------:R1:W-:Y:S01]  /*35b0*/  STL [R1+0x1d54], R3 ;  /* 0x001d540301007387 */ /* 0x0003e20000100800 */
[----:B0-----:R-:W-:Y:S01]  /*35c0*/  VIADD R2, R0, 0x111 ;  /* 0x0000011100027836 */ /* 0x001fe20000000000 */
[----:B------:R-:W-:Y:S06]  /*35d0*/  @P0 BRA `(.L_x_0) ;  /* 0x0000001c000c0947 */ /* 0x000fec0003800000 */
[----:B------:R-:W-:Y:S01]  /*35e0*/  IMAD.SHL.U32 R2, R126, 0x10, RZ ;  /* 0x000000107e027824 */ /* 0x000fe200078e00ff */
[----:B------:R2:W-:Y:S01]  /*35f0*/  STL [R1+0x400], RZ ;  /* 0x000400ff01007387 */ /* 0x0005e20000100800 */
[----:B------:R-:W-:Y:S02]  /*3600*/  CS2R R24, SRZ ;  /* 0x0000000000187805 */ /* 0x000fe4000001ff00 */
[----:B------:R-:W-:Y:S02]  /*3610*/  CS2R R26, SRZ ;  /* 0x00000000001a7805 */ /* 0x000fe4000001ff00 */
[----:B------:R-:W-:Y:S01]  /*3620*/  CS2R R28, SRZ ;  /* 0x00000000001c7805 */ /* 0x000fe2000001ff00 */
[----:B------:R2:W-:Y:S01]  /*3630*/  STL [R1+0x1d50], R2 ;  /* 0x001d500201007387 */ /* 0x0005e20000100800 */
[----:B------:R-:W-:Y:S02]  /*3640*/  CS2R R30, SRZ ;  /* 0x00000000001e7805 */ /* 0x000fe4000001ff00 */
[----:B------:R-:W-:-:S02]  /*3650*/  CS2R R32, SRZ ;  /* 0x0000000000207805 */ /* 0x000fc4000001ff00 */
[----:B------:R-:W-:Y:S01]  /*3660*/  CS2R R34, SRZ ;  /* 0x0000000000227805 */ /* 0x000fe2000001ff00 */
[----:B------:R2:W-:Y:S01]  /*3670*/  STL [R1+0x404], RZ ;  /* 0x000404ff01007387 */ /* 0x0005e20000100800 */
[----:B------:R-:W-:Y:S02]  /*3680*/  CS2R R36, SRZ ;  /* 0x0000000000247805 */ /* 0x000fe4000001ff00 */
[----:B------:R-:W-:Y:S02]  /*3690*/  CS2R R38, SRZ ;  /* 0x0000000000267805 */ /* 0x000fe4000001ff00 */
[----:B------:R-:W-:Y:S01]  /*36a0*/  CS2R R40, SRZ ;  /* 0x0000000000287805 */ /* 0x000fe2000001ff00 */
[----:B------:R2:W-:Y:S01]  /*36b0*/  STL [R1+0x408], RZ ;  /* 0x000408ff01007387 */ /* 0x0005e20000100800 */
        /* <DEDUP_REMOVED lines=72> */
[----:B------:R-:W-:-:S03]  /*3b40*/  CS2R R150, SRZ ;  /* 0x0000000000967805 */ /* 0x000fc6000001ff00 */
[----:B------:R2:W-:Y:S04]  /*3b50*/  STL [R1+0x454], RZ ;  /* 0x000454ff01007387 */ /* 0x0005e80000100800 */
        /* <DEDUP_REMOVED lines=234> */
[----:B------:R2:W-:Y:S04]  /*4a00*/  STL [R1], RZ ;  /* 0x000000ff01007387 */ /* 0x0005e80000100800 */
        /* <DEDUP_REMOVED lines=126> */
[----:B------:R2:W-:Y:S01]  /*51f0*/  STL [R1+0x1fc], RZ ;  /* 0x0001fcff01007387 */ /* 0x0005e20000100800 */
[----:B------:R-:W-:Y:S05]  /*5200*/  BRA `(.L_x_1) ;  /* 0x000005b800087947 */ /* 0x000fea0003800000 */
.L_x_0:
[----:B------:R0:W-:Y:S01]  /*5210*/  STL [R1+0x1e80], R246 ;  /* 0x001e80f601007387 */ /* 0x0001e20000100800 */
[----:B-1----:R-:W-:Y:S01]  /*5220*/  IABS R3, R125 ;  /* 0x0000007d00037213 */ /* 0x002fe20000000000 */
[----:B------:R-:W-:Y:S01]  /*5230*/  ULDC UR5, c[0x0][0x23c] ;  /* 0x00008f0000057ab9 */ /* 0x000fe20000000800 */
[----:B------:R-:W-:Y:S01]  /*5240*/  ISETP.GE.AND P4, PT, R9, RZ, PT ;  /* 0x000000ff0900720c */ /* 0x000fe20003f86270 */
[----:B------:R-:W-:Y:S01]  /*5250*/  ULDC.64 UR8, c[0x0][0x218] ;  /* 0x0000860000087ab9 */ /* 0x000fe20000000a00 */
[----:B------:R-:W-:Y:S01]  /*5260*/  ISETP.GE.AND P2, PT, R11, RZ, PT ;  /* 0x000000ff0b00720c */ /* 0x000fe20003f46270 */
[----:B------:R-:W-:Y:S01]  /*5270*/  ULDC.64 UR10, c[0x0][0x210] ;  /* 0x00008400000a7ab9 */ /* 0x000fe20000000a00 */
[----:B0-----:R-:W2:Y:S04]  /*5280*/  LDL.LU R246, [R1+0x3c0] ;  /* 0x0003c00001f67983 */ /* 0x001ea80000300800 */
[----:B------:R-:W-:Y:S04]  /*5290*/  STL [R1+0x1e7c], R247 ;  /* 0x001e7cf701007387 */ /* 0x000fe80000100800 */
[----:B------:R-:W-:Y:S04]  /*52a0*/  STL [R1+0x1e78], R248 ;  /* 0x001e78f801007387 */ /* 0x000fe80000100800 */
[----:B------:R-:W-:Y:S04]  /*52b0*/  STL [R1+0x1e74], R249 ;  /* 0x001e74f901007387 */ /* 0x000fe80000100800 */
[----:B------:R-:W-:Y:S04]  /*52c0*/  STL [R1+0x1e70], R250 ;  /* 0x001e70fa01007387 */ /* 0x000fe80000100800 */
[----:B------:R-:W-:Y:S04]  /*52d0*/  STL [R1+0x1e6c], R7 ;  /* 0x001e6c0701007387 */ /* 0x000fe80000100800 */
[----:B------:R0:W-:Y:S04]  /*52e0*/  STL [R1+0x1e68], R8 ;  /* 0x001e680801007387 */ /* 0x0001e80000100800 */
[----:B0-----:R-:W3:Y:S04]  /*52f0*/  LDL.LU R8, [R1+0x258] ;  /* 0x0002580001087983 */ /* 0x001ee80000300800 */
[----:B------:R-:W-:Y:S04]  /*5300*/  STL [R1+0x1e64], R2 ;  /* 0x001e640201007387 */ /* 0x000fe80000100800 */
[----:B------:R-:W-:Y:S04]  /*5310*/  STL [R1+0x1e60], R5 ;  /* 0x001e600501007387 */ /* 0x000fe80000100800 */
[----:B------:R0:W-:Y:S04]  /*5320*/  STL [R1+0x1e5c], R6 ;  /* 0x001e5c0601007387 */ /* 0x0001e80000100800 */
[----:B0-----:R-:W4:Y:S04]  /*5330*/  LDL.LU R6, [R1+0x1c0] ;  /* 0x0001c00001067983 */ /* 0x001f280000300800 */
[----:B------:R0:W-:Y:S04]  /*5340*/  STL [R1+0x1e58], R252 ;  /* 0x001e58fc01007387 */ /* 0x0001e80000100800 */
[----:B0-----:R-:W2:Y:S04]  /*5350*/  LDL.LU R252, [R1+0xf8] ;  /* 0x0000f80001fc7983 */ /* 0x001ea80000300800 */
[----:B------:R-:W2:Y:S04]  /*5360*/  LDL.LU R2, [R1+0x154] ;  /* 0x0001540001027983 */ /* 0x000ea80000300800 */
[----:B------:R-:W2:Y:S04]  /*5370*/  LDL.LU R247, [R1+0x2e4] ;  /* 0x0002e40001f77983 */ /* 0x000ea80000300800 */
[----:B------:R-:W2:Y:S04]  /*5380*/  LDL.LU R250, [R1+0x224] ;  /* 0x0002240001fa7983 */ /* 0x000ea80000300800 */
[----:B------:R-:W2:Y:S04]  /*5390*/  LDL.LU R249, [R1+0x1a8] ;  /* 0x0001a80001f97983 */ /* 0x000ea80000300800 */
[----:B------:R-:W2:Y:S01]  /*53a0*/  LDL.LU R5, [R1+0xcc] ;  /* 0x0000cc0001057983 */ /* 0x000ea20000300800 */
[----:B------:R-:W-:Y:S01]  /*53b0*/  IMAD.MOV.U32 R7, RZ, RZ, R251 ;  /* 0x000000ffff077224 */ /* 0x000fe200078e00fb */
[----:B------:R-:W0:Y:S01]  /*53c0*/  I2F.RP R128, R3 ;  /* 0x0000000300807306 */ /* 0x000e220000209400 */
[----:B------:R-:W-:Y:S01]  /*53d0*/  IMAD.MOV.U32 R248, RZ, RZ, R4 ;  /* 0x000000fffff87224 */ /* 0x000fe200078e0004 */
[----:B------:R1:W-:Y:S04]  /*53e0*/  STL [R1+0x1e54], R0 ;  /* 0x001e540001007387 */ /* 0x0003e80000100800 */
[----:B-1----:R-:W3:Y:S01]  /*53f0*/  LDL R0, [R1+0x1d54] ;  /* 0x001d540001007983 */ /* 0x002ee20000100800 */
[----:B------:R-:W-:Y:S01]  /*5400*/  IABS R251, R124 ;  /* 0x0000007c00fb7213 */ /* 0x000fe20000000000 */
[----:B0-----:R-:W0:Y:S01]  /*5410*/  MUFU.RCP R128, R128 ;  /* 0x0000008000807308 */ /* 0x001e220000001000 */
[----:B------:R-:W-:-:S07]  /*5420*/  ISETP.NE.AND P6, PT, R124, RZ, PT ;  /* 0x000000ff7c00720c */ /* 0x000fce0003fc5270 */
[----:B------:R-:W1:Y:S01]  /*5430*/  I2F.RP R126, R251 ;  /* 0x000000fb007e7306 */ /* 0x000e620000209400 */
[----:B0-----:R-:W-:-:S07]  /*5440*/  VIADD R128, R128, 0xffffffe ;  /* 0x0ffffffe80807836 */ /* 0x001fce0000000000 */
[----:B------:R-:W-:Y:S08]  /*5450*/  F2I.FTZ.U32.TRUNC.NTZ R129, R128 ;  /* 0x0000008000817305 */ /* 0x000ff0000021f000 */
[----:B-1----:R-:W0:Y:S02]  /*5460*/  MUFU.RCP R126, R126 ;  /* 0x0000007e007e7308 */ /* 0x002e240000001000 */
[----:B0-----:R-:W-:-:S06]  /*5470*/  VIADD R126, R126, 0xffffffe ;  /* 0x0ffffffe7e7e7836 */ /* 0x001fcc0000000000 */
[----:B------:R0:W1:Y:S02]  /*5480*/  F2I.FTZ.U32.TRUNC.NTZ R127, R126 ;  /* 0x0000007e007f7305 */ /* 0x000064000021f000 */
[----:B0-----:R-:W-:Y:S02]  /*5490*/  IMAD.MOV.U32 R126, RZ, RZ, RZ ;  /* 0x000000ffff7e7224 */ /* 0x001fe400078e00ff */
[----:B-1----:R-:W-:-:S04]  /*54a0*/  IMAD.MOV R4, RZ, RZ, -R127 ;  /* 0x000000ffff047224 */ /* 0x002fc800078e0a7f */
[----:B------:R-:W-:-:S04]  /*54b0*/  IMAD R4, R4, R251, RZ ;  /* 0x000000fb04047224 */ /* 0x000fc800078e02ff */
[----:B------:R-:W-:-:S04]  /*54c0*/  IMAD.HI.U32 R4, R127, R4, R126 ;  /* 0x000000047f047227 */ /* 0x000fc800078e007e */
[----:B------:R-:W-:Y:S01]  /*54d0*/  IMAD.MOV R127, RZ, RZ, -R129 ;  /* 0x000000ffff7f7224 */ /* 0x000fe200078e0a81 */
[----:B---3--:R-:W-:Y:S02]  /*54e0*/  IABS R128, R0 ;  /* 0x0000000000807213 */ /* 0x008fe40000000000 */
[----:B------:R-:W-:Y:S01]  /*54f0*/  ISETP.GE.AND P3, PT, R0, RZ, PT ;  /* 0x000000ff0000720c */ /* 0x000fe20003f66270 */
[----:B----4-:R-:W-:Y:S02]  /*5500*/  IMAD.MOV.U32 R0, RZ, RZ, R6 ;  /* 0x000000ffff007224 */ /* 0x010fe400078e0006 */
[----:B------:R-:W-:Y:S02]  /*5510*/  IMAD.MOV.U32 R126, RZ, RZ, R128 ;  /* 0x000000ffff7e7224 */ /* 0x000fe400078e0080 */
[----:B------:R-:W-:Y:S02]  /*5520*/  IMAD.MOV.U32 R128, RZ, RZ, RZ ;  /* 0x000000ffff807224 */ /* 0x000fe400078e00ff */
[----:B------:R-:W-:-:S04]  /*5530*/  IMAD.HI.U32 R4, R4, R126, RZ ;  /* 0x0000007e04047227 */ /* 0x000fc800078e00ff */
[----:B------:R-:W-:Y:S02]  /*5540*/  IMAD.MOV R4, RZ, RZ, -R4 ;  /* 0x000000ffff047224 */ /* 0x000fe400078e0a04 */
[----:B------:R-:W-:Y:S02]  /*5550*/  IMAD.MOV.U32 R6, RZ, RZ, R8 ;  /* 0x000000ffff067224 */ /* 0x000fe400078e0008 */
[----:B------:R-:W-:Y:S02]  /*5560*/  IMAD R126, R251, R4, R126 ;  /* 0x00000004fb7e7224 */ /* 0x000fe400078e027e */
[----:B------:R-:W-:Y:S01]  /*5570*/  IMAD R4, R127, R3, RZ ;  /* 0x000000037f047224 */ /* 0x000fe200078e02ff */
[----:B------:R-:W-:Y:S01]  /*5580*/  IABS R127, R9 ;  /* 0x00000009007f7213 */ /* 0x000fe20000000000 */
[----:B--2---:R-:W-:Y:S01]  /*5590*/  IMAD.MOV.U32 R8, RZ, RZ, R246 ;  /* 0x000000ffff087224 */ /* 0x004fe200078e00f6 */
[----:B------:R-:W-:Y:S01]  /*55a0*/  ISETP.GT.U32.AND P0, PT, R251, R126, PT ;  /* 0x0000007efb00720c */ /* 0x000fe20003f04070 */
[----:B------:R-:W-:Y:S01]  /*55b0*/  IMAD.HI.U32 R4, R129, R4, R128 ;  /* 0x0000000481047227 */ /* 0x000fe200078e0080 */
[----:B------:R-:W-:-:S02]  /*55c0*/  IABS R129, R11 ;  /* 0x0000000b00817213 */ /* 0x000fc40000000000 */
[----:B------:R-:W-:-:S03]  /*55d0*/  IABS R128, R10 ;  /* 0x0000000a00807213 */ /* 0x000fc60000000000 */
[----:B------:R-:W-:-:S04]  /*55e0*/  IMAD.HI.U32 R9, R4, R127, RZ ;  /* 0x0000007f04097227 */ /* 0x000fc800078e00ff */
[----:B------:R-:W-:Y:S02]  /*55f0*/  IMAD.MOV R9, RZ, RZ, -R9 ;  /* 0x000000ffff097224 */ /* 0x000fe400078e0a09 */
[----:B------:R-:W-:Y:S01]  /*5600*/  @!P0 IMAD.IADD R126, R126, 0x1, -R251 ;  /* 0x000000017e7e8824 */ /* 0x000fe200078e0afb */
[----:B------:R-:W-:Y:S01]  /*5610*/  ISETP.GE.AND P0, PT, R10, RZ, PT ;  /* 0x000000ff0a00720c */ /* 0x000fe20003f06270 */
[----:B------:R-:W-:-:S03]  /*5620*/  IMAD.HI.U32 R10, R4, R129, RZ ;  /* 0x00000081040a7227 */ /* 0x000fc600078e00ff */
[----:B------:R-:W-:Y:S01]  /*5630*/  ISETP.GT.U32.AND P5, PT, R251, R126, PT ;  /* 0x0000007efb00720c */ /* 0x000fe20003fa4070 */
[----:B------:R-:W-:Y:S02]  /*5640*/  IMAD.MOV R10, RZ, RZ, -R10 ;  /* 0x000000ffff0a7224 */ /* 0x000fe400078e0a0a */
[----:B------:R-:W-:Y:S01]  /*5650*/  IMAD R127, R3, R9, R127 ;  /* 0x00000009037f7224 */ /* 0x000fe200078e027f */
[----:B------:R-:W-:Y:S01]  /*5660*/  IABS R9, R13 ;  /* 0x0000000d00097213 */ /* 0x000fe20000000000 */
[----:B------:R-:W-:-:S03]  /*5670*/  IMAD.HI.U32 R11, R4, R128, RZ ;  /* 0x00000080040b7227 */ /* 0x000fc600078e00ff */
[C---:B------:R-:W-:Y:S01]  /*5680*/  ISETP.GT.U32.AND P1, PT, R3.reuse, R127, PT ;  /* 0x0000007f0300720c */ /* 0x040fe20003f24070 */
[C---:B------:R-:W-:Y:S01]  /*5690*/  IMAD R129, R3.reuse, R10, R129 ;  /* 0x0000000a03817224 */ /* 0x040fe200078e0281 */
[----:B------:R-:W-:Y:S01]  /*56a0*/  IABS R10, R12 ;  /* 0x0000000c000a7213 */ /* 0x000fe20000000000 */
[----:B------:R-:W-:Y:S02]  /*56b0*/  IMAD.MOV R11, RZ, RZ, -R11 ;  /* 0x000000ffff0b7224 */ /* 0x000fe400078e0a0b */
[----:B------:R-:W-:Y:S02]  /*56c0*/  @!P5 IMAD.IADD R126, R126, 0x1, -R251 ;  /* 0x000000017e7ed824 */ /* 0x000fe400078e0afb */
[C---:B------:R-:W-:Y:S01]  /*56d0*/  IMAD R128, R3.reuse, R11, R128 ;  /* 0x0000000b03807224 */ /* 0x040fe200078e0280 */
[----:B------:R-:W-:Y:S01]  /*56e0*/  IABS R11, R14 ;  /* 0x0000000e000b7213 */ /* 0x000fe20000000000 */
[----:B------:R-:W-:Y:S02]  /*56f0*/  IMAD.MOV.U32 R246, RZ, RZ, R126 ;  /* 0x000000fffff67224 */ /* 0x000fe400078e007e */
[----:B------:R-:W-:Y:S01]  /*5700*/  IMAD.HI.U32 R126, R4, R10, RZ ;  /* 0x0000000a047e7227 */ /* 0x000fe200078e00ff */
[----:B------:R-:W-:-:S03]  /*5710*/  ISETP.GT.U32.AND P5, PT, R3, R128, PT ;  /* 0x000000800300720c */ /* 0x000fc60003fa4070 */
[----:B------:R-:W-:Y:S02]  /*5720*/  IMAD.MOV R126, RZ, RZ, -R126 ;  /* 0x000000ffff7e7224 */ /* 0x000fe400078e0a7e */
[--C-:B------:R-:W-:Y:S02]  /*5730*/  @!P1 IMAD.IADD R127, R127, 0x1, -R3.reuse ;  /* 0x000000017f7f9824 */ /* 0x100fe400078e0a03 */
[C---:B------:R-:W-:Y:S02]  /*5740*/  IMAD R10, R3.reuse, R126, R10 ;  /* 0x0000007e030a7224 */ /* 0x040fe400078e020a */
[----:B------:R-:W-:Y:S01]  /*5750*/  @!P3 IMAD.MOV R246, RZ, RZ, -R246 ;  /* 0x000000fffff6b224 */ /* 0x000fe200078e0af6 */
[C---:B------:R-:W-:Y:S01]  /*5760*/  ISETP.GT.U32.AND P3, PT, R3.reuse, R129, PT ;  /* 0x000000810300720c */ /* 0x040fe20003f64070 */
[----:B------:R-:W-:Y:S01]  /*5770*/  IMAD.HI.U32 R251, R4, R9, RZ ;  /* 0x0000000904fb7227 */ /* 0x000fe200078e00ff */
[----:B------:R-:W-:Y:S02]  /*5780*/  @!P6 LOP3.LUT R246, RZ, R124, RZ, 0x33, !PT ;  /* 0x0000007cfff6e212 */ /* 0x000fe400078e33ff */
[C---:B------:R-:W-:Y:S01]  /*5790*/  ISETP.GT.U32.AND P1, PT, R3.reuse, R127, PT ;  /* 0x0000007f0300720c */ /* 0x040fe20003f24070 */
[----:B------:R-:W-:Y:S01]  /*57a0*/  @!P5 IMAD.IADD R128, R128, 0x1, -R3 ;  /* 0x000000018080d824 */ /* 0x000fe200078e0a03 */
[----:B------:R-:W-:Y:S01]  /*57b0*/  ISETP.GT.U32.AND P6, PT, R3, R10, PT ;  /* 0x0000000a0300720c */ /* 0x000fe20003fc4070 */
[----:B------:R-:W-:-:S02]  /*57c0*/  IMAD.MOV R251, RZ, RZ, -R251 ;  /* 0x000000fffffb7224 */ /* 0x000fc400078e0afb */
[----:B------:R-:W-:Y:S01]  /*57d0*/  IMAD.HI.U32 R126, R4, R11, RZ ;  /* 0x0000000b047e7227 */ /* 0x000fe200078e00ff */
[----:B------:R-:W-:-:S03]  /*57e0*/  ISETP.GT.U32.AND P5, PT, R3, R128, PT ;  /* 0x000000800300720c */ /* 0x000fc60003fa4070 */
[----:B------:R-:W-:Y:S02]  /*57f0*/  @!P3 IMAD.IADD R129, R129, 0x1, -R3 ;  /* 0x000000018181b824 */ /* 0x000fe400078e0a03 */
[----:B------:R-:W-:Y:S02]  /*5800*/  IMAD R9, R3, R251, R9 ;  /* 0x000000fb03097224 */ /* 0x000fe400078e0209 */
[--C-:B------:R-:W-:Y:S02]  /*5810*/  @!P1 IMAD.IADD R127, R127, 0x1, -R3.reuse ;  /* 0x000000017f7f9824 */ /* 0x100fe400078e0a03 */
[----:B------:R-:W-:Y:S01]  /*5820*/  @!P6 IMAD.IADD R10, R10, 0x1, -R3 ;  /* 0x000000010a0ae824 */ /* 0x000fe200078e0a03 */
[C---:B------:R-:W-:Y:S01]  /*5830*/  ISETP.GT.U32.AND P3, PT, R3.reuse, R129, PT ;  /* 0x000000810300720c */ /* 0x040fe20003f64070 */
[----:B------:R-:W-:Y:S01]  /*5840*/  IMAD.MOV R126, RZ, RZ, -R126 ;  /* 0x000000ffff7e7224 */ /* 0x000fe200078e0a7e */
[C---:B------:R-:W-:Y:S01]  /*5850*/  ISETP.GT.U32.AND P1, PT, R3.reuse, R9, PT ;  /* 0x000000090300720c */ /* 0x040fe20003f24070 */
[----:B------:R-:W-:Y:S01]  /*5860*/  @!P4 IMAD.MOV R127, RZ, RZ, -R127 ;  /* 0x000000ffff7fc224 */ /* 0x000fe200078e0a7f */
[C---:B------:R-:W-:Y:S01]  /*5870*/  ISETP.GT.U32.AND P4, PT, R3.reuse, R10, PT ;  /* 0x0000000a0300720c */ /* 0x040fe20003f84070 */
[----:B------:R-:W-:Y:S01]  /*5880*/  IMAD R11, R3, R126, R11 ;  /* 0x0000007e030b7224 */ /* 0x000fe200078e020b */
[----:B------:R-:W-:Y:S01]  /*5890*/  IABS R124, R15 ;  /* 0x0000000f007c7213 */ /* 0x000fe20000000000 */
[----:B------:R-:W2:Y:S01]  /*58a0*/  LDL.LU R251, [R1+0x204] ;  /* 0x0002040001fb7983 */ /* 0x000ea20000300800 */
[----:B------:R-:W-:-:S02]  /*58b0*/  IABS R126, R16 ;  /* 0x00000010007e7213 */ /* 0x000fc40000000000 */
[----:B------:R-:W-:Y:S01]  /*58c0*/  ISETP.GE.AND P6, PT, R12, RZ, PT ;  /* 0x000000ff0c00720c */ /* 0x000fe20003fc6270 */
[----:B------:R0:W-:Y:S01]  /*58d0*/  STL [R1+0x600], R246 ;  /* 0x000600f601007387 */ /* 0x0001e20000100800 */
[----:B------:R-:W-:-:S04]  /*58e0*/  IMAD.HI.U32 R12, R4, R124, RZ ;  /* 0x0000007c040c7227 */ /* 0x000fc800078e00ff */
[--C-:B------:R-:W-:Y:S01]  /*58f0*/  @!P5 IMAD.IADD R128, R128, 0x1, -R3.reuse ;  /* 0x000000018080d824 */ /* 0x100fe200078e0a03 */
[----:B------:R-:W-:Y:S01]  /*5900*/  ISETP.GT.U32.AND P5, PT, R3, R11, PT ;  /* 0x0000000b0300720c */ /* 0x000fe20003fa4070 */
[----:B0-----:R-:W3:Y:S01]  /*5910*/  LDL.LU R246, [R1+0x1e80] ;  /* 0x001e800001f67983 */ /* 0x001ee20000300800 */
[----:B------:R-:W-:Y:S02]  /*5920*/  IMAD.MOV R12, RZ, RZ, -R12 ;  /* 0x000000ffff0c7224 */ /* 0x000fe400078e0a0c */
[--C-:B------:R-:W-:Y:S01]  /*5930*/  @!P3 IMAD.IADD R129, R129, 0x1, -R3.reuse ;  /* 0x000000018181b824 */ /* 0x100fe200078e0a03 */
[----:B------:R0:W-:Y:S01]  /*5940*/  STL [R1+0x5e8], R127 ;  /* 0x0005e87f01007387 */ /* 0x0001e20000100800 */
[----:B------:R-:W-:Y:S01]  /*5950*/  @!P0 IMAD.MOV R128, RZ, RZ, -R128 ;  /* 0x000000ffff808224 */ /* 0x000fe200078e0a80 */
[----:B------:R-:W-:Y:S01]  /*5960*/  ISETP.GE.AND P3, PT, R13, RZ, PT ;  /* 0x000000ff0d00720c */ /* 0x000fe20003f66270 */
[--C-:B------:R-:W-:Y:S01]  /*5970*/  @!P1 IMAD.IADD R9, R9, 0x1, -R3.reuse ;  /* 0x0000000109099824 */ /* 0x100fe200078e0a03 */
[----:B------:R-:W-:Y:S01]  /*5980*/  ISETP.GE.AND P1, PT, R14, RZ, PT ;  /* 0x000000ff0e00720c */ /* 0x000fe20003f26270 */
[----:B------:R-:W-:-:S02]  /*5990*/  @!P4 IMAD.IADD R10, R10, 0x1, -R3 ;  /* 0x000000010a0ac824 */ /* 0x000fc400078e0a03 */
[----:B0-----:R-:W-:-:S04]  /*59a0*/  IMAD.HI.U32 R127, R4, R126, RZ ;  /* 0x0000007e047f7227 */ /* 0x001fc800078e00ff */
[----:B------:R-:W-:Y:S02]  /*59b0*/  IMAD.MOV R13, RZ, RZ, -R127 ;  /* 0x000000ffff0d7224 */ /* 0x000fe400078e0a7f */
[----:B------:R-:W4:Y:S01]  /*59c0*/  LDL.LU R127, [R1+0x140] ;  /* 0x00014000017f7983 */ /* 0x000f220000300800 */
[----:B------:R-:W-:-:S03]  /*59d0*/  IMAD R124, R3, R12, R124 ;  /* 0x0000000c037c7224 */ /* 0x000fc600078e027c */
[----:B------:R-:W2:Y:S01]  /*59e0*/  LDL.LU R14, [R1+0x1a0] ;  /* 0x0001a000010e7983 */ /* 0x000ea20000300800 */
[C---:B------:R-:W-:Y:S01]  /*59f0*/  IMAD R126, R3.reuse, R13, R126 ;  /* 0x0000000d037e7224 */ /* 0x040fe200078e027e */
[----:B------:R-:W-:Y:S01]  /*5a00*/  ISETP.GT.U32.AND P4, PT, R3, R124, PT ;  /* 0x0000007c0300720c */ /* 0x000fe20003f84070 */
[----:B------:R-:W-:Y:S01]  /*5a10*/  @!P5 IMAD.IADD R11, R11, 0x1, -R3 ;  /* 0x000000010b0bd824 */ /* 0x000fe200078e0a03 */
[----:B------:R0:W-:Y:S01]  /*5a20*/  STL [R1+0x5e4], R128 ;  /* 0x0005e48001007387 */ /* 0x0001e20000100800 */
[C---:B------:R-:W-:Y:S01]  /*5a30*/  ISETP.GT.U32.AND P0, PT, R3.reuse, R9, PT ;  /* 0x000000090300720c */ /* 0x040fe20003f04070 */
[----:B------:R-:W-:Y:S01]  /*5a40*/  IMAD.MOV.U32 R12, RZ, RZ, R129 ;  /* 0x000000ffff0c7224 */ /* 0x000fe200078e0081 */
[----:B------:R-:W-:Y:S02]  /*5a50*/  IABS R13, R17 ;  /* 0x00000011000d7213 */ /* 0x000fe40000000000 */
[----:B------:R-:W-:Y:S01]  /*5a60*/  ISETP.GT.U32.AND P5, PT, R3, R11, PT ;  /* 0x0000000b0300720c */ /* 0x000fe20003fa4070 */
[----:B------:R-:W-:Y:S01]  /*5a70*/  @!P2 IMAD.MOV R12, RZ, RZ, -R12 ;  /* 0x000000ffff0ca224 */ /* 0x000fe200078e0a0c */
[----:B------:R-:W-:-:S02]  /*5a80*/  ISETP.GE.AND P2, PT, R15, RZ, PT ;  /* 0x000000ff0f00720c */ /* 0x000fc40003f46270 */
[----:B------:R-:W-:Y:S01]  /*5a90*/  IABS R15, R19 ;  /* 0x00000013000f7213 */ /* 0x000fe20000000000 */
[----:B0-----:R-:W-:Y:S01]  /*5aa0*/  IMAD.MOV.U32 R128, RZ, RZ, R10 ;  /* 0x000000ffff807224 */ /* 0x001fe200078e000a */
[----:B------:R0:W-:Y:S01]  /*5ab0*/  STL [R1+0x5dc], R12 ;  /* 0x0005dc0c01007387 */ /* 0x0001e20000100800 */
[--C-:B------:R-:W-:Y:S01]  /*5ac0*/  @!P4 IMAD.IADD R124, R124, 0x1, -R3.reuse ;  /* 0x000000017c7cc824 */ /* 0x100fe200078e0a03 */
[----:B------:R-:W-:Y:S01]  /*5ad0*/  ISETP.GE.AND P4, PT, R18, RZ, PT ;  /* 0x000000ff1200720c */ /* 0x000fe20003f86270 */
[----:B------:R-:W-:Y:S01]  /*5ae0*/  @!P6 IMAD.MOV R128, RZ, RZ, -R128 ;  /* 0x000000ffff80e224 */ /* 0x000fe200078e0a80 */
[----:B------:R-:W-:Y:S01]  /*5af0*/  ISETP.GT.U32.AND P6, PT, R3, R126, PT ;  /* 0x0000007e0300720c */ /* 0x000fe20003fc4070 */
[--C-:B------:R-:W-:Y:S01]  /*5b00*/  @!P0 IMAD.IADD R9, R9, 0x1, -R3.reuse ;  /* 0x0000000109098824 */ /* 0x100fe200078e0a03 */
[----:B------:R-:W-:Y:S01]  /*5b10*/  ISETP.GE.AND P0, PT, R16, RZ, PT ;  /* 0x000000ff1000720c */ /* 0x000fe20003f06270 */
[----:B------:R-:W-:Y:S01]  /*5b20*/  @!P5 IMAD.IADD R11, R11, 0x1, -R3 ;  /* 0x000000010b0bd824 */ /* 0x000fe200078e0a03 */
[----:B------:R-:W-:Y:S01]  /*5b30*/  ISETP.GE.AND P5, PT, R17, RZ, PT ;  /* 0x000000ff1100720c */ /* 0x000fe20003fa6270 */
[----:B------:R-:W-:Y:S01]  /*5b40*/  @!P3 IMAD.MOV R9, RZ, RZ, -R9 ;  /* 0x000000ffff09b224 */ /* 0x000fe200078e0a09 */
[----:B------:R-:W-:Y:S01]  /*5b50*/  STL [R1+0x5d8], R128 ;  /* 0x0005d88001007387 */ /* 0x000fe20000100800 */
[----:B------:R-:W-:Y:S01]  /*5b60*/  IMAD.MOV.U32 R129, RZ, RZ, R11 ;  /* 0x000000ffff817224 */ /* 0x000fe200078e000b */
[----:B------:R-:W-:Y:S01]  /*5b70*/  IABS R11, R20 ;  /* 0x00000014000b7213 */ /* 0x000fe20000000000 */
[----:B------:R-:W-:Y:S01]  /*5b80*/  IMAD.MOV.U32 R10, RZ, RZ, R13 ;  /* 0x000000ffff0a7224 */ /* 0x000fe200078e000d */
[----:B------:R-:W-:Y:S01]  /*5b90*/  STL [R1+0x5cc], R9 ;  /* 0x0005cc0901007387 */ /* 0x000fe20000100800 */
[----:B------:R-:W-:Y:S01]  /*5ba0*/  @!P1 IMAD.MOV R129, RZ, RZ, -R129 ;  /* 0x000000ffff819224 */ /* 0x000fe200078e0a81 */
[----:B------:R-:W-:Y:S01]  /*5bb0*/  ISETP.GE.AND P1, PT, R19, RZ, PT ;  /* 0x000000ff1300720c */ /* 0x000fe20003f26270 */
[----:B------:R-:W-:Y:S01]  /*5bc0*/  @!P6 IMAD.IADD R126, R126, 0x1, -R3 ;  /* 0x000000017e7ee824 */ /* 0x000fe200078e0a03 */
[C---:B------:R-:W-:Y:S01]  /*5bd0*/  ISETP.GT.U32.AND P6, PT, R3.reuse, R124, PT ;  /* 0x0000007c0300720c */ /* 0x040fe20003fc4070 */
[----:B------:R-:W-:Y:S01]  /*5be0*/  IMAD.MOV.U32 R19, RZ, RZ, R247 ;  /* 0x000000ffff137224 */ /* 0x000fe200078e00f7 */
[----:B------:R-:W-:Y:S01]  /*5bf0*/  STL [R1+0x5c8], R129 ;  /* 0x0005c88101007387 */ /* 0x000fe20000100800 */
[----:B------:R-:W-:Y:S01]  /*5c00*/  IMAD.HI.U32 R17, R4, R11, RZ ;  /* 0x0000000b04117227 */ /* 0x000fe200078e00ff */
[----:B------:R-:W-:-:S02]  /*5c10*/  ISETP.GT.U32.AND P3, PT, R3, R126, PT ;  /* 0x0000007e0300720c */ /* 0x000fc40003f64070 */
[----:B0-----:R-:W-:Y:S01]  /*5c20*/  IABS R12, R18 ;  /* 0x00000012000c7213 */ /* 0x001fe20000000000 */
[----:B------:R-:W-:-:S04]  /*5c30*/  IMAD.HI.U32 R13, R4, R10, RZ ;  /* 0x0000000a040d7227 */ /* 0x000fc800078e00ff */
[----:B------:R-:W-:Y:S01]  /*5c40*/  IMAD.MOV.U32 R16, RZ, RZ, R15 ;  /* 0x000000ffff107224 */ /* 0x000fe200078e000f */
[----:B------:R-:W-:Y:S01]  /*5c50*/  IABS R15, R23 ;  /* 0x00000017000f7213 */ /* 0x000fe20000000000 */
[----:B------:R-:W-:Y:S02]  /*5c60*/  @!P6 IMAD.IADD R124, R124, 0x1, -R3 ;  /* 0x000000017c7ce824 */ /* 0x000fe400078e0a03 */
[----:B------:R-:W-:Y:S02]  /*5c70*/  IMAD.MOV R13, RZ, RZ, -R13 ;  /* 0x000000ffff0d7224 */ /* 0x000fe400078e0a0d */
[----:B------:R-:W-:Y:S02]  /*5c80*/  @!P3 IMAD.IADD R126, R126, 0x1, -R3 ;  /* 0x000000017e7eb824 */ /* 0x000fe400078e0a03 */
[----:B------:R-:W-:Y:S02]  /*5c90*/  IMAD.MOV.U32 R247, RZ, RZ, R124 ;  /* 0x000000fffff77224 */ /* 0x000fe400078e007c */
[----:B------:R-:W-:-:S02]  /*5ca0*/  IMAD.MOV.U32 R124, RZ, RZ, R19 ;  /* 0x000000ffff7c7224 */ /* 0x000fc400078e0013 */
[----:B------:R-:W-:Y:S02]  /*5cb0*/  IMAD.MOV R19, RZ, RZ, -R17 ;  /* 0x000000ffff137224 */ /* 0x000fe400078e0a11 */
[----:B------:R-:W-:Y:S02]  /*5cc0*/  IMAD.MOV.U32 R17, RZ, RZ, R248 ;  /* 0x000000ffff117224 */ /* 0x000fe400078e00f8 */
[----:B------:R-:W-:Y:S02]  /*5cd0*/  IMAD.MOV.U32 R248, RZ, RZ, R126 ;  /* 0x000000fffff87224 */ /* 0x000fe400078e007e */
[----:B------:R-:W3:Y:S01]  /*5ce0*/  LDL.LU R126, [R1+0x3e4] ;  /* 0x0003e400017e7983 */ /* 0x000ee20000300800 */
[----:B------:R-:W-:Y:S01]  /*5cf0*/  IMAD R10, R3, R13, R10 ;  /* 0x0000000d030a7224 */ /* 0x000fe200078e020a */
[----:B------:R-:W-:Y:S01]  /*5d00*/  IABS R13, R21 ;  /* 0x00000015000d7213 */ /* 0x000fe20000000000 */
[----:B------:R-:W-:Y:S02]  /*5d10*/  @!P2 IMAD.MOV R247, RZ, RZ, -R247 ;  /* 0x000000fffff7a224 */ /* 0x000fe400078e0af7 */
[----:B------:R-:W-:Y:S01]  /*5d20*/  @!P0 IMAD.MOV R248, RZ, RZ, -R248 ;  /* 0x000000fffff88224 */ /* 0x000fe200078e0af8 */
[----:B------:R-:W-:-:S02]  /*5d30*/  ISETP.GE.AND P0, PT, R20, RZ, PT ;  /* 0x000000ff1400720c */ /* 0x000fc40003f06270 */
[----:B------:R0:W-:Y:S01]  /*5d40*/  STL [R1+0x5bc], R247 ;  /* 0x0005bcf701007387 */ /* 0x0001e20000100800 */
[C---:B------:R-:W-:Y:S01]  /*5d50*/  IMAD R11, R3.reuse, R19, R11 ;  /* 0x00000013030b7224 */ /* 0x040fe200078e020b */
[----:B------:R-:W-:Y:S02]  /*5d60*/  ISETP.GT.U32.AND P6, PT, R3, R10, PT ;  /* 0x0000000a0300720c */ /* 0x000fe40003fc4070 */
[----:B0-----:R-:W3:Y:S04]  /*5d70*/  LDL.LU R247, [R1+0x1e7c] ;  /* 0x001e7c0001f77983 */ /* 0x001ee80000300800 */
[----:B------:R0:W-:Y:S07]  /*5d80*/  STL [R1+0x5b8], R248 ;  /* 0x0005b8f801007387 */ /* 0x0001ee0000100800 */
[----:B------:R-:W-:Y:S01]  /*5d90*/  @!P6 IMAD.IADD R10, R10, 0x1, -R3 ;  /* 0x000000010a0ae824 */ /* 0x000fe200078e0a03 */
[----:B0-----:R-:W3:Y:S01]  /*5da0*/  LDL.LU R248, [R1+0x1e78] ;  /* 0x001e780001f87983 */ /* 0x001ee20000300800 */
[----:B----4-:R-:W-:-:S02]  /*5db0*/  IMAD.MOV.U32 R129, RZ, RZ, R127 ;  /* 0x000000ffff817224 */ /* 0x010fc400078e007f */
[----:B------:R-:W-:-:S04]  /*5dc0*/  IMAD.HI.U32 R127, R4, R15, RZ ;  /* 0x0000000f047f7227 */ /* 0x000fc800078e00ff */
[----:B--2---:R-:W-:Y:S02]  /*5dd0*/  IMAD.MOV.U32 R128, RZ, RZ, R14 ;  /* 0x000000ffff807224 */ /* 0x004fe400078e000e */
[----:B------:R-:W-:-:S04]  /*5de0*/  IMAD.HI.U32 R14, R4, R12, RZ ;  /* 0x0000000c040e7227 */ /* 0x000fc800078e00ff */
[----:B------:R-:W-:Y:S01]  /*5df0*/  IMAD.MOV R9, RZ, RZ, -R14 ;  /* 0x000000ffff097224 */ /* 0x000fe200078e0a0e */
[----:B------:R-:W-:-:S03]  /*5e00*/  IABS R14, R22 ;  /* 0x00000016000e7213 */ /* 0x000fc60000000000 */
[----:B------:R-:W-:Y:S02]  /*5e10*/  IMAD R12, R3, R9, R12 ;  /* 0x00000009030c7224 */ /* 0x000fe400078e020c */
[----:B------:R-:W-:-:S03]  /*5e20*/  IMAD.HI.U32 R9, R4, R16, RZ ;  /* 0x0000001004097227 */ /* 0x000fc600078e00ff */
[----:B------:R-:W-:Y:S01]  /*5e30*/  ISETP.GT.U32.AND P3, PT, R3, R12, PT ;  /* 0x0000000c0300720c */ /* 0x000fe20003f64070 */
[----:B------:R-:W-:Y:S02]  /*5e40*/  IMAD.MOV R9, RZ, RZ, -R9 ;  /* 0x000000ffff097224 */ /* 0x000fe400078e0a09 */
[----:B------:R-:W-:-:S04]  /*5e50*/  IMAD.HI.U32 R18, R4, R14, RZ ;  /* 0x0000000e04127227 */ /* 0x000fc800078e00ff */
[----:B------:R-:W-:Y:S02]  /*5e60*/  IMAD R9, R3, R9, R16 ;  /* 0x0000000903097224 */ /* 0x000fe400078e0210 */
[----:B------:R-:W-:-:S03]  /*5e70*/  IMAD.HI.U32 R16, R4, R13, RZ ;  /* 0x0000000d04107227 */ /* 0x000fc600078e00ff */
[C---:B------:R-:W-:Y:S01]  /*5e80*/  ISETP.GT.U32.AND P6, PT, R3.reuse, R9, PT ;  /* 0x000000090300720c */ /* 0x040fe20003fc4070 */
[----:B------:R-:W-:Y:S02]  /*5e90*/  IMAD.MOV R16, RZ, RZ, -R16 ;  /* 0x000000ffff107224 */ /* 0x000fe400078e0a10 */
[----:B---3--:R-:W-:Y:S02]  /*5ea0*/  IMAD.MOV.U32 R20, RZ, RZ, R126 ;  /* 0x000000ffff147224 */ /* 0x008fe400078e007e */
[----:B------:R-:W-:Y:S02]  /*5eb0*/  IMAD.MOV.U32 R126, RZ, RZ, R17 ;  /* 0x000000ffff7e7224 */ /* 0x000fe400078e0011 */
[----:B------:R-:W-:Y:S02]  /*5ec0*/  IMAD.MOV R17, RZ, RZ, -R18 ;  /* 0x000000ffff117224 */ /* 0x000fe400078e0a12 */
[----:B------:R-:W-:Y:S02]  /*5ed0*/  IMAD.MOV R18, RZ, RZ, -R127 ;  /* 0x000000ffff127224 */ /* 0x000fe400078e0a7f */
[----:B------:R-:W2:Y:S01]  /*5ee0*/  LDL.LU R127, [R1] ;  /* 0x00000000017f7983 */ /* 0x000ea20000300800 */
[C---:B------:R-:W-:Y:S01]  /*5ef0*/  IMAD R13, R3.reuse, R16, R13 ;  /* 0x00000010030d7224 */ /* 0x040fe200078e020d */
[C---:B------:R-:W-:Y:S01]  /*5f00*/  ISETP.GT.U32.AND P2, PT, R3.reuse, R10, PT ;  /* 0x0000000a0300720c */ /* 0x040fe20003f44070 */
[--C-:B------:R-:W-:Y:S01]  /*5f10*/  @!P3 IMAD.IADD R12, R12, 0x1, -R3.reuse ;  /* 0x000000010c0cb824 */ /* 0x100fe200078e0a03 */
[----:B------:R-:W3:Y:S04]  /*5f20*/  LDL.LU R19, [R1+0x11c] ;  /* 0x00011c0001137983 */ /* 0x000ee80000300800 */
[----:B------:R-:W4:Y:S01]  /*5f30*/  LDL.LU R16, [R1+0x4] ;  /* 0x0000040001107983 */ /* 0x000f220000300800 */
[----:B------:R-:W-:Y:S01]  /*5f40*/  ISETP.GT.U32.AND P3, PT, R3, R12, PT ;  /* 0x0000000c0300720c */ /* 0x000fe20003f64070 */
[----:B------:R-:W-:-:S02]  /*5f50*/  @!P6 IMAD.IADD R9, R9, 0x1, -R3 ;  /* 0x000000010909e824 */ /* 0x000fc400078e0a03 */
[----:B------:R-:W-:-:S03]  /*5f60*/  IMAD R15, R3, R18, R15 ;  /* 0x00000012030f7224 */ /* 0x000fc600078e020f */
[----:B------:R-:W-:Y:S01]  /*5f70*/  @!P2 IMAD.IADD R10, R10, 0x1, -R3 ;  /* 0x000000010a0aa824 */ /* 0x000fe200078e0a03 */
[C---:B------:R-:W-:Y:S01]  /*5f80*/  ISETP.GT.U32.AND P6, PT, R3.reuse, R9, PT ;  /* 0x000000090300720c */ /* 0x040fe20003fc4070 */
[----:B------:R-:W-:Y:S02]  /*5f90*/  IMAD.MOV.U32 R18, RZ, RZ, R249 ;  /* 0x000000ffff127224 */ /* 0x000fe400078e00f9 */
[C---:B------:R-:W-:Y:S02]  /*5fa0*/  IMAD R14, R3.reuse, R17, R14 ;  /* 0x00000011030e7224 */ /* 0x040fe400078e020e */
[----:B------:R-:W-:Y:S02]  /*5fb0*/  IMAD.MOV.U32 R249, RZ, RZ, R10 ;  /* 0x000000fffff97224 */ /* 0x000fe400078e000a */
[----:B------:R-:W-:Y:S01]  /*5fc0*/  @!P3 IMAD.IADD R12, R12, 0x1, -R3 ;  /* 0x000000010c0cb824 */ /* 0x000fe200078e0a03 */
[C---:B------:R-:W-:Y:S01]  /*5fd0*/  ISETP.GT.U32.AND P3, PT, R3.reuse, R13, PT ;  /* 0x0000000d0300720c */ /* 0x040fe20003f64070 */
[----:B------:R-:W-:Y:S01]  /*5fe0*/  @!P5 IMAD.MOV R249, RZ, RZ, -R249 ;  /* 0x000000fffff9d224 */ /* 0x000fe200078e0af9 */
[C---:B------:R-:W-:Y:S01]  /*5ff0*/  ISETP.GT.U32.AND P5, PT, R3.reuse, R14, PT ;  /* 0x0000000e0300720c */ /* 0x040fe20003fa4070 */
[----:B------:R-:W-:Y:S01]  /*6000*/  IMAD.MOV.U32 R10, RZ, RZ, R250 ;  /* 0x000000ffff0a7224 */ /* 0x000fe200078e00fa */
[----:B------:R-:W-:Y:S01]  /*6010*/  ISETP.GT.U32.AND P2, PT, R3, R11, PT ;  /* 0x0000000b0300720c */ /* 0x000fe20003f44070 */
[----:B------:R-:W-:Y:S01]  /*6020*/  @!P6 IMAD.IADD R9, R9, 0x1, -R3 ;  /* 0x000000010909e824 */ /* 0x000fe200078e0a03 */
[----:B------:R-:W-:Y:S01]  /*6030*/  ISETP.GT.U32.AND P6, PT, R3, R15, PT ;  /* 0x0000000f0300720c */ /* 0x000fe20003fc4070 */
[----:B------:R-:W-:-:S02]  /*6040*/  IMAD.MOV.U32 R250, RZ, RZ, R12 ;  /* 0x000000fffffa7224 */ /* 0x000fc400078e000c */
[----:B------:R-:W-:-:S04]  /*6050*/  IMAD.MOV.U32 R12, RZ, RZ, R10 ;  /* 0x000000ffff0c7224 */ /* 0x000fc800078e000a */
[--C-:B------:R-:W-:Y:S02]  /*6060*/  @!P3 IMAD.IADD R13, R13, 0x1, -R3.reuse ;  /* 0x000000010d0db824 */ /* 0x100fe400078e0a03 */
[----:B------:R-:W-:-:S03]  /*6070*/  @!P5 IMAD.IADD R14, R14, 0x1, -R3 ;  /* 0x000000010e0ed824 */ /* 0x000fc600078e0a03 */
[----:B------:R-:W-:Y:S01]  /*6080*/  ISETP.GT.U32.AND P5, PT, R3, R13, PT ;  /* 0x0000000d0300720c */ /* 0x000fe20003fa4070 */
[--C-:B------:R-:W-:Y:S02]  /*6090*/  @!P2 IMAD.IADD R11, R11, 0x1, -R3.reuse ;  /* 0x000000010b0ba824 */ /* 0x100fe400078e0a03 */
[----:B------:R-:W-:Y:S02]  /*60a0*/  @!P6 IMAD.IADD R15, R15, 0x1, -R3 ;  /* 0x000000010f0fe824 */ /* 0x000fe400078e0a03 */
[----:B------:R-:W-:Y:S01]  /*60b0*/  @!P1 IMAD.MOV R9, RZ, RZ, -R9 ;  /* 0x000000ffff099224 */ /* 0x000fe200078e0a09 */
[C---:B------:R-:W-:Y:S02]  /*60c0*/  ISETP.GT.U32.AND P3, PT, R3.reuse, R11, PT ;  /* 0x0000000b0300720c */ /* 0x040fe40003f64070 */
[----:B------:R-:W-:Y:S01]  /*60d0*/  ISETP.GT.U32.AND P1, PT, R3, R15, PT ;  /* 0x0000000f0300720c */ /* 0x000fe20003f24070 */
[----:B------:R-:W-:Y:S01]  /*60e0*/  @!P4 IMAD.MOV R250, RZ, RZ, -R250 ;  /* 0x000000fffffac224 */ /* 0x000fe200078e0afa */
[----:B------:R-:W-:Y:S01]  /*60f0*/  ISETP.GE.AND P4, PT, R21, RZ, PT ;  /* 0x000000ff1500720c */ /* 0x000fe20003f86270 */
[----:B------:R-:W-:-:S02]  /*6100*/  IMAD.MOV.U32 R21, RZ, RZ, R12 ;  /* 0x000000ffff157224 */ /* 0x000fc400078e000c */
[----:B------:R-:W-:Y:S01]  /*6110*/  @!P5 IMAD.IADD R13, R13, 0x1, -R3 ;  /* 0x000000010d0dd824 */ /* 0x000fe200078e0a03 */
[----:B------:R-:W-:-:S05]  /*6120*/  IABS R12, R25 ;  /* 0x00000019000c7213 */ /* 0x000fca0000000000 */
[--C-:B------:R-:W-:Y:S01]  /*6130*/  @!P3 IMAD.IADD R11, R11, 0x1, -R3.reuse ;  /* 0x000000010b0bb824 */ /* 0x100fe200078e0a03 */
[----:B------:R-:W-:Y:S01]  /*6140*/  ISETP.GE.AND P3, PT, R23, RZ, PT ;  /* 0x000000ff1700720c */ /* 0x000fe20003f66270 */
[----:B------:R-:W-:Y:S01]  /*6150*/  @!P1 IMAD.IADD R15, R15, 0x1, -R3 ;  /* 0x000000010f0f9824 */ /* 0x000fe200078e0a03 */
[----:B------:R-:W-:Y:S01]  /*6160*/  ISETP.GE.AND P1, PT, R24, RZ, PT ;  /* 0x000000ff1800720c */ /* 0x000fe20003f26270 */
[----:B------:R-:W-:Y:S01]  /*6170*/  IMAD.MOV.U32 R23, RZ, RZ, R21 ;  /* 0x000000ffff177224 */ /* 0x000fe200078e0015 */
[----:B------:R-:W-:Y:S01]  /*6180*/  ISETP.GT.U32.AND P6, PT, R3, R14, PT ;  /* 0x0000000e0300720c */ /* 0x000fe20003fc4070 */
[----:B------:R0:W-:Y:S04]  /*6190*/  STL [R1+0x5ac], R249 ;  /* 0x0005acf901007387 */ /* 0x0001e80000100800 */
[----:B0-----:R-:W2:Y:S04]  /*61a0*/  LDL.LU R249, [R1+0x1e74] ;  /* 0x001e740001f97983 */ /* 0x001ea80000300800 */
[----:B------:R0:W-:Y:S04]  /*61b0*/  STL [R1+0x5a8], R250 ;  /* 0x0005a8fa01007387 */ /* 0x0001e80000100800 */
[----:B------:R-:W-:Y:S01]  /*61c0*/  @!P6 IMAD.IADD R14, R14, 0x1, -R3 ;  /* 0x000000010e0ee824 */ /* 0x000fe200078e0a03 */
[----:B0-----:R-:W2:Y:S04]  /*61d0*/  LDL.LU R250, [R1+0x1e70] ;  /* 0x001e700001fa7983 */ /* 0x001ea80000300800 */
[----:B------:R-:W-:Y:S01]  /*61e0*/  STL [R1+0x5a0], R9 ;  /* 0x0005a00901007387 */ /* 0x000fe20000100800 */
[----:B----4-:R-:W-:Y:S01]  /*61f0*/  IMAD.MOV.U32 R17, RZ, RZ, R16 ;  /* 0x000000ffff117224 */ /* 0x010fe200078e0010 */
[----:B------:R-:W-:-:S05]  /*6200*/  IABS R16, R24 ;  /* 0x0000001800107213 */ /* 0x000fca0000000000 */
[----:B------:R-:W-:-:S04]  /*6210*/  IMAD.MOV.U32 R10, RZ, RZ, R16 ;  /* 0x000000ffff0a7224 */ /* 0x000fc800078e0010 */
[----:B------:R-:W-:-:S04]  /*6220*/  IMAD.HI.U32 R16, R4, R10, RZ ;  /* 0x0000000a04107227 */ /* 0x000fc800078e00ff */
[----:B------:R-:W-:-:S04]  /*6230*/  IMAD.MOV R16, RZ, RZ, -R16 ;  /* 0x000000ffff107224 */ /* 0x000fc800078e0a10 */
[----:B------:R-:W-:-:S05]  /*6240*/  IMAD R10, R3, R16, R10 ;  /* 0x00000010030a7224 */ /* 0x000fca00078e020a */
[----:B------:R-:W-:Y:S01]  /*6250*/  ISETP.GT.U32.AND P5, PT, R3, R10, PT ;  /* 0x0000000a0300720c */ /* 0x000fe20003fa4070 */
[----:B------:R-:W-:-:S04]  /*6260*/  IMAD.HI.U32 R16, R4, R12, RZ ;  /* 0x0000000c04107227 */ /* 0x000fc800078e00ff */
[----:B------:R-:W-:Y:S02]  /*6270*/  IMAD.MOV R16, RZ, RZ, -R16 ;  /* 0x000000ffff107224 */ /* 0x000fe400078e0a10 */
[----:B---3--:R-:W-:Y:S02]  /*6280*/  IMAD.MOV.U32 R24, RZ, RZ, R19 ;  /* 0x000000ffff187224 */ /* 0x008fe400078e0013 */
[----:B------:R-:W-:Y:S02]  /*6290*/  IMAD.MOV.U32 R21, RZ, RZ, R17 ;  /* 0x000000ffff157224 */ /* 0x000fe400078e0011 */
[----:B------:R-:W-:Y:S02]  /*62a0*/  IMAD R16, R3, R16, R12 ;  /* 0x0000001003107224 */ /* 0x000fe400078e020c */
[----:B------:R-:W-:Y:S01]  /*62b0*/  @!P5 IMAD.IADD R10, R10, 0x1, -R3 ;  /* 0x000000010a0ad824 */ /* 0x000fe200078e0a03 */
[----:B------:R-:W-:Y:S01]  /*62c0*/  ISETP.GE.AND P5, PT, R25, RZ, PT ;  /* 0x000000ff1900720c */ /* 0x000fe20003fa6270 */
[----:B------:R-:W-:Y:S01]  /*62d0*/  IMAD.MOV.U32 R25, RZ, RZ, R24 ;  /* 0x000000ffff197224 */ /* 0x000fe200078e0018 */
[----:B------:R-:W-:Y:S01]  /*62e0*/  IABS R12, R27 ;  /* 0x0000001b000c7213 */ /* 0x000fe20000000000 */
[----:B------:R-:W-:-:S02]  /*62f0*/  IMAD.MOV.U32 R24, RZ, RZ, R21 ;  /* 0x000000ffff187224 */ /* 0x000fc400078e0015 */
[----:B--2---:R-:W-:Y:S02]  /*6300*/  IMAD.MOV.U32 R21, RZ, RZ, R127 ;  /* 0x000000ffff157224 */ /* 0x004fe400078e007f */
[----:B------:R-:W-:Y:S02]  /*6310*/  IMAD.MOV.U32 R127, RZ, RZ, R7 ;  /* 0x000000ffff7f7224 */ /* 0x000fe400078e0007 */
[----:B------:R-:W-:Y:S02]  /*6320*/  IMAD.MOV.U32 R7, RZ, RZ, R11 ;  /* 0x000000ffff077224 */ /* 0x000fe400078e000b */
[----:B------:R-:W-:-:S04]  /*6330*/  IMAD.HI.U32 R19, R4, R12, RZ ;  /* 0x0000000c04137227 */ /* 0x000fc800078e00ff */
[----:B------:R-:W-:Y:S02]  /*6340*/  @!P0 IMAD.MOV R7, RZ, RZ, -R7 ;  /* 0x000000ffff078224 */ /* 0x000fe400078e0a07 */
[----:B------:R-:W-:Y:S02]  /*6350*/  IMAD.MOV R11, RZ, RZ, -R19 ;  /* 0x000000ffff0b7224 */ /* 0x000fe400078e0a13 */
[----:B------:R-:W2:Y:S04]  /*6360*/  LDL.LU R19, [R1+0x1ec] ;  /* 0x0001ec0001137983 */ /* 0x000ea80000300800 */
[----:B------:R0:W-:Y:S02]  /*6370*/  STL [R1+0x598], R7 ;  /* 0x0005980701007387 */ /* 0x0001e40000100800 */
[----:B0-----:R-:W-:-:S02]  /*6380*/  IMAD.MOV.U32 R7, RZ, RZ, R13 ;  /* 0x000000ffff077224 */ /* 0x001fc400078e000d */
[----:B------:R-:W-:Y:S02]  /*6390*/  IMAD.MOV.U32 R13, RZ, RZ, R8 ;  /* 0x000000ffff0d7224 */ /* 0x000fe400078e0008 */
[----:B------:R-:W-:Y:S02]  /*63a0*/  IMAD.MOV.U32 R8, RZ, RZ, R14 ;  /* 0x000000ffff087224 */ /* 0x000fe400078e000e */
[----:B------:R-:W-:Y:S02]  /*63b0*/  IMAD.MOV.U32 R14, RZ, RZ, R2 ;  /* 0x000000ffff0e7224 */ /* 0x000fe400078e0002 */
[----:B------:R-:W-:Y:S02]  /*63c0*/  IMAD.MOV.U32 R2, RZ, RZ, R15 ;  /* 0x000000ffff027224 */ /* 0x000fe400078e000f */
[----:B------:R-:W3:Y:S01]  /*63d0*/  LDL.LU R15, [R1+0x10] ;  /* 0x00001000010f7983 */ /* 0x000ee20000300800 */
[----:B------:R-:W-:Y:S02]  /*63e0*/  ISETP.GT.U32.AND P6, PT, R3, R16, PT ;  /* 0x000000100300720c */ /* 0x000fe40003fc4070 */
[----:B------:R-:W-:-:S02]  /*63f0*/  IABS R9, R26 ;  /* 0x0000001a00097213 */ /* 0x000fc40000000000 */
[----:B------:R-:W-:Y:S01]  /*6400*/  ISETP.GE.AND P2, PT, R22, RZ, PT ;  /* 0x000000ff1600720c */ /* 0x000fe20003f46270 */
[----:B------:R-:W-:Y:S01]  /*6410*/  IMAD.MOV.U32 R22, RZ, RZ, R18 ;  /* 0x000000ffff167224 */ /* 0x000fe200078e0012 */
[----:B------:R-:W-:Y:S01]  /*6420*/  ISETP.GT.U32.AND P0, PT, R3, R10, PT ;  /* 0x0000000a0300720c */ /* 0x000fe20003f04070 */
[----:B------:R-:W-:-:S06]  /*6430*/  IMAD.HI.U32 R18, R4, R9, RZ ;  /* 0x0000000904127227 */ /* 0x000fcc00078e00ff */
[----:B------:R-:W-:Y:S02]  /*6440*/  @!P6 IMAD.IADD R16, R16, 0x1, -R3 ;  /* 0x000000011010e824 */ /* 0x000fe400078e0a03 */
[----:B------:R-:W-:-:S03]  /*6450*/  IMAD.MOV R18, RZ, RZ, -R18 ;  /* 0x000000ffff127224 */ /* 0x000fc600078e0a12 */
[C---:B------:R-:W-:Y:S01]  /*6460*/  ISETP.GT.U32.AND P6, PT, R3.reuse, R16, PT ;  /* 0x000000100300720c */ /* 0x040fe20003fc4070 */
[C---:B------:R-:W-:Y:S02]  /*6470*/  IMAD R9, R3.reuse, R18, R9 ;  /* 0x0000001203097224 */ /* 0x040fe400078e0209 */
[----:B------:R-:W-:Y:S02]  /*6480*/  @!P4 IMAD.MOV R7, RZ, RZ, -R7 ;  /* 0x000000ffff07c224 */ /* 0x000fe400078e0a07 */
[C---:B------:R-:W-:Y:S01]  /*6490*/  IMAD R11, R3.reuse, R11, R12 ;  /* 0x0000000b030b7224 */ /* 0x040fe200078e020c */
[----:B------:R-:W-:Y:S01]  /*64a0*/  ISETP.GT.U32.AND P4, PT, R3, R9, PT ;  /* 0x000000090300720c */ /* 0x000fe20003f84070 */
[----:B------:R-:W-:Y:S02]  /*64b0*/  @!P0 IMAD.IADD R10, R10, 0x1, -R3 ;  /* 0x000000010a0a8824 */ /* 0x000fe400078e0a03 */
[----:B------:R-:W-:Y:S01]  /*64c0*/  @!P3 IMAD.MOV R2, RZ, RZ, -R2 ;  /* 0x000000ffff02b224 */ /* 0x000fe200078e0a02 */
[----:B------:R-:W-:Y:S01]  /*64d0*/  ISETP.GE.AND P3, PT, R27, RZ, PT ;  /* 0x000000ff1b00720c */ /* 0x000fe20003f66270 */
[----:B------:R-:W-:-:S02]  /*64e0*/  IMAD.MOV.U32 R27, RZ, RZ, R10 ;  /* 0x000000ffff1b7224 */ /* 0x000fc400078e000a */
[----:B------:R-:W-:Y:S01]  /*64f0*/  @!P6 IMAD.IADD R16, R16, 0x1, -R3 ;  /* 0x000000011010e824 */ /* 0x000fe200078e0a03 */
[----:B------:R-:W-:Y:S01]  /*6500*/  ISETP.GT.U32.AND P6, PT, R3, R11, PT ;  /* 0x0000000b0300720c */ /* 0x000fe20003fc4070 */
[----:B------:R-:W-:Y:S01]  /*6510*/  @!P1 IMAD.MOV R27, RZ, RZ, -R27 ;  /* 0x000000ffff1b9224 */ /* 0x000fe200078e0a1b */
[----:B------:R-:W-:Y:S02]  /*6520*/  ISETP.GE.AND P1, PT, R29, RZ, PT ;  /* 0x000000ff1d00720c */ /* 0x000fe40003f26270 */
[----:B------:R-:W-:Y:S01]  /*6530*/  IABS R29, R29 ;  /* 0x0000001d001d7213 */ /* 0x000fe20000000000 */
[----:B------:R-:W-:Y:S01]  /*6540*/  @!P2 IMAD.MOV R8, RZ, RZ, -R8 ;  /* 0x000000ffff08a224 */ /* 0x000fe200078e0a08 */
[----:B------:R-:W-:Y:S01]  /*6550*/  ISETP.GE.AND P2, PT, R26, RZ, PT ;  /* 0x000000ff1a00720c */ /* 0x000fe20003f46270 */
[----:B------:R-:W-:Y:S02]  /*6560*/  @!P4 IMAD.IADD R9, R9, 0x1, -R3 ;  /* 0x000000010909c824 */ /* 0x000fe400078e0a03 */
[----:B------:R-:W-:-:S02]  /*6570*/  IMAD.MOV.U32 R26, RZ, RZ, R16 ;  /* 0x000000ffff1a7224 */ /* 0x000fc400078e0010 */
[----:B------:R-:W-:Y:S01]  /*6580*/  IMAD.HI.U32 R10, R4, R29, RZ ;  /* 0x0000001d040a7227 */ /* 0x000fe200078e00ff */
[----:B------:R-:W-:Y:S01]  /*6590*/  ISETP.GT.U32.AND P4, PT, R3, R9, PT ;  /* 0x000000090300720c */ /* 0x000fe20003f84070 */
[----:B------:R0:W-:Y:S01]  /*65a0*/  STL [R1+0x594], R7 ;  /* 0x0005940701007387 */ /* 0x0001e20000100800 */
[----:B------:R-:W-:Y:S01]  /*65b0*/  IABS R17, R28 ;  /* 0x0000001c00117213 */ /* 0x000fe20000000000 */
[----:B------:R-:W-:Y:S02]  /*65c0*/  @!P6 IMAD.IADD R11, R11, 0x1, -R3 ;  /* 0x000000010b0be824 */ /* 0x000fe400078e0a03 */
[----:B------:R-:W-:Y:S01]  /*65d0*/  @!P5 IMAD.MOV R26, RZ, RZ, -R26 ;  /* 0x000000ffff1ad224 */ /* 0x000fe200078e0a1a */
[----:B------:R-:W-:Y:S01]  /*65e0*/  ISETP.GE.AND P5, PT, R30, RZ, PT ;  /* 0x000000ff1e00720c */ /* 0x000fe20003fa6270 */
[----:B------:R-:W-:Y:S01]  /*65f0*/  IMAD.MOV R10, RZ, RZ, -R10 ;  /* 0x000000ffff0a7224 */ /* 0x000fe200078e0a0a */
[----:B------:R-:W-:Y:S01]  /*6600*/  IABS R30, R30 ;  /* 0x0000001e001e7213 */ /* 0x000fe20000000000 */
[----:B0-----:R-:W4:Y:S01]  /*6610*/  LDL.LU R7, [R1+0x1e6c] ;  /* 0x001e6c0001077983 */ /* 0x001f220000300800 */
[----:B------:R-:W-:-:S03]  /*6620*/  ISETP.GT.U32.AND P6, PT, R3, R11, PT ;  /* 0x0000000b0300720c */ /* 0x000fc60003fc4070 */
[----:B------:R0:W-:Y:S01]  /*6630*/  STL [R1+0x590], R8 ;  /* 0x0005900801007387 */ /* 0x0001e20000100800 */
[----:B------:R-:W-:Y:S01]  /*6640*/  IMAD.HI.U32 R18, R4, R17, RZ ;  /* 0x0000001104127227 */ /* 0x000fe200078e00ff */
[----:B------:R-:W-:-:S03]  /*6650*/  ISETP.GE.AND P0, PT, R28, RZ, PT ;  /* 0x000000ff1c00720c */ /* 0x000fc60003f06270 */
[----:B------:R-:W-:Y:S02]  /*6660*/  IMAD R10, R3, R10, R29 ;  /* 0x0000000a030a7224 */ /* 0x000fe400078e021d */
[----:B------:R-:W-:Y:S01]  /*6670*/  IMAD.MOV.U32 R29, RZ, RZ, R14 ;  /* 0x000000ffff1d7224 */ /* 0x000fe200078e000e */
[----:B0-----:R-:W4:Y:S01]  /*6680*/  LDL.LU R8, [R1+0x1e68] ;  /* 0x001e680001087983 */ /* 0x001f220000300800 */
[----:B------:R-:W-:-:S03]  /*6690*/  IMAD.HI.U32 R14, R4, R30, RZ ;  /* 0x0000001e040e7227 */ /* 0x000fc600078e00ff */
[----:B------:R0:W-:Y:S01]  /*66a0*/  STL [R1+0x58c], R2 ;  /* 0x00058c0201007387 */ /* 0x0001e20000100800 */
[----:B------:R-:W-:Y:S02]  /*66b0*/  IMAD.MOV R18, RZ, RZ, -R18 ;  /* 0x000000ffff127224 */ /* 0x000fe400078e0a12 */
[----:B------:R-:W-:Y:S01]  /*66c0*/  IMAD.MOV R14, RZ, RZ, -R14 ;  /* 0x000000ffff0e7224 */ /* 0x000fe200078e0a0e */
[----:B0-----:R-:W4:Y:S04]  /*66d0*/  LDL.LU R2, [R1+0x1e64] ;  /* 0x001e640001027983 */ /* 0x001f280000300800 */
[----:B------:R0:W-:Y:S01]  /*66e0*/  STL [R1+0x584], R27 ;  /* 0x0005841b01007387 */ /* 0x0001e20000100800 */
[----:B------:R-:W-:-:S03]  /*66f0*/  @!P4 IMAD.IADD R9, R9, 0x1, -R3 ;  /* 0x000000010909c824 */ /* 0x000fc600078e0a03 */
[----:B------:R2:W-:Y:S01]  /*6700*/  STL [R1+0x580], R26 ;  /* 0x0005801a01007387 */ /* 0x0005e20000100800 */
[----:B0-----:R-:W-:Y:S01]  /*6710*/  IMAD.MOV.U32 R27, RZ, RZ, R13 ;  /* 0x000000ffff1b7224 */ /* 0x001fe200078e000d */
[----:B------:R-:W-:Y:S01]  /*6720*/  IABS R13, R31 ;  /* 0x0000001f000d7213 */ /* 0x000fe20000000000 */
[C---:B------:R-:W-:Y:S02]  /*6730*/  IMAD R17, R3.reuse, R18, R17 ;  /* 0x0000001203117224 */ /* 0x040fe400078e0211 */
[----:B------:R-:W-:Y:S02]  /*6740*/  IMAD R14, R3, R14, R30 ;  /* 0x0000000e030e7224 */ /* 0x000fe400078e021e */
[----:B------:R-:W-:Y:S02]  /*6750*/  IMAD.MOV.U32 R30, RZ, RZ, R9 ;  /* 0x000000ffff1e7224 */ /* 0x000fe400078e0009 */
[----:B------:R-:W-:Y:S02]  /*6760*/  @!P6 IMAD.IADD R11, R11, 0x1, -R3 ;  /* 0x000000010b0be824 */ /* 0x000fe400078e0a03 */
[----:B------:R-:W-:-:S02]  /*6770*/  @!P2 IMAD.MOV R30, RZ, RZ, -R30 ;  /* 0x000000ffff1ea224 */ /* 0x000fc400078e0a1e */
[----:B------:R-:W-:-:S03]  /*6780*/  @!P3 IMAD.MOV R11, RZ, RZ, -R11 ;  /* 0x000000ffff0bb224 */ /* 0x000fc600078e0a0b */
[----:B------:R-:W-:Y:S04]  /*6790*/  STL [R1+0x578], R30 ;  /* 0x0005781e01007387 */ /* 0x000fe80000100800 */
[----:B------:R0:W-:Y:S01]  /*67a0*/  STL [R1+0x570], R11 ;  /* 0x0005700b01007387 */ /* 0x0001e20000100800 */
[----:B--2---:R-:W-:Y:S02]  /*67b0*/  IMAD.MOV.U32 R26, RZ, RZ, R19 ;  /* 0x000000ffff1a7224 */ /* 0x004fe400078e0013 */
[----:B------:R-:W-:-:S04]  /*67c0*/  IMAD.HI.U32 R19, R4, R13, RZ ;  /* 0x0000000d04137227 */ /* 0x000fc800078e00ff */
[----:B------:R-:W-:-:S04]  /*67d0*/  IMAD.MOV R19, RZ, RZ, -R19 ;  /* 0x000000ffff137224 */ /* 0x000fc800078e0a13 */
[----:B------:R-:W-:Y:S02]  /*67e0*/  IMAD R13, R3, R19, R13 ;  /* 0x00000013030d7224 */ /* 0x000fe400078e020d */
[----:B---3--:R-:W-:Y:S01]  /*67f0*/  IMAD.MOV.U32 R28, RZ, RZ, R15 ;  /* 0x000000ffff1c7224 */ /* 0x008fe200078e000f */
[----:B------:R-:W-:-:S05]  /*6800*/  IABS R15, R33 ;  /* 0x00000021000f7213 */ /* 0x000fca0000000000 */
[----:B------:R-:W-:-:S04]  /*6810*/  IMAD.HI.U32 R18, R4, R15, RZ ;  /* 0x0000000f04127227 */ /* 0x000fc800078e00ff */
[----:B------:R-:W-:Y:S01]  /*6820*/  IMAD.MOV R18, RZ, RZ, -R18 ;  /* 0x000000ffff127224 */ /* 0x000fe200078e0a12 */
[----:B------:R-:W-:-:S03]  /*6830*/  IABS R19, R35 ;  /* 0x0000002300137213 */ /* 0x000fc60000000000 */
[----:B------:R-:W-:Y:S01]  /*6840*/  IMAD R9, R3, R18, R15 ;  /* 0x0000001203097224 */ /* 0x000fe200078e020f */
[----:B------:R-:W-:Y:S01]  /*6850*/  IABS R18, R36 ;  /* 0x0000002400127213 */ /* 0x000fe20000000000 */
[----:B0-----:R-:W-:-:S04]  /*6860*/  IMAD.HI.U32 R11, R4, R19, RZ ;  /* 0x00000013040b7227 */ /* 0x001fc800078e00ff */
[----:B------:R-:W-:-:S04]  /*6870*/  IMAD.HI.U32 R15, R4, R18, RZ ;  /* 0x00000012040f7227 */ /* 0x000fc800078e00ff */
[----:B------:R-:W-:Y:S02]  /*6880*/  IMAD.MOV R11, RZ, RZ, -R11 ;  /* 0x000000ffff0b7224 */ /* 0x000fe400078e0a0b */
[----:B------:R-:W-:Y:S02]  /*6890*/  IMAD.MOV R15, RZ, RZ, -R15 ;  /* 0x000000ffff0f7224 */ /* 0x000fe400078e0a0f */
[C---:B------:R-:W-:Y:S02]  /*68a0*/  IMAD R11, R3.reuse, R11, R19 ;  /* 0x0000000b030b7224 */ /* 0x040fe400078e0213 */
[----:B------:R-:W2:Y:S01]  /*68b0*/  LDL.LU R19, [R1+0x1f8] ;  /* 0x0001f80001137983 */ /* 0x000ea20000300800 */
[----:B------:R-:W-:-:S03]  /*68c0*/  IMAD R15, R3, R15, R18 ;  /* 0x0000000f030f7224 */ /* 0x000fc600078e0212 */
[----:B------:R-:W3:Y:S01]  /*68d0*/  LDL.LU R18, [R1+0xc8] ;  /* 0x0000c80001127983 */ /* 0x000ee20000300800 */
[C---:B------:R-:W-:Y:S02]  /*68e0*/  ISETP.GT.U32.AND P4, PT, R3.reuse, R17, PT ;  /* 0x000000110300720c */ /* 0x040fe40003f84070 */
[----:B------:R-:W-:Y:S02]  /*68f0*/  ISETP.GT.U32.AND P6, PT, R3, R10, PT ;  /* 0x0000000a0300720c */ /* 0x000fe40003fc4070 */
[----:B------:R-:W-:-:S09]  /*6900*/  IABS R12, R32 ;  /* 0x00000020000c7213 */ /* 0x000fd20000000000 */
[--C-:B------:R-:W-:Y:S02]  /*6910*/  @!P4 IMAD.IADD R17, R17, 0x1, -R3.reuse ;  /* 0x000000011111c824 */ /* 0x100fe400078e0a03 */
[----:B------:R-:W-:-:S03]  /*6920*/  @!P6 IMAD.IADD R10, R10, 0x1, -R3 ;  /* 0x000000010a0ae824 */ /* 0x000fc600078e0a03 */
[C---:B------:R-:W-:Y:S01]  /*6930*/  ISETP.GT.U32.AND P6, PT, R3.reuse, R17, PT ;  /* 0x000000110300720c */ /* 0x040fe20003fc4070 */
[----:B------:R-:W-:Y:S01]  /*6940*/  IMAD.HI.U32 R16, R4, R12, RZ ;  /* 0x0000000c04107227 */ /* 0x000fe200078e00ff */
[----:B------:R-:W-:Y:S02]  /*6950*/  ISETP.GT.U32.AND P2, PT, R3, R10, PT ;  /* 0x0000000a0300720c */ /* 0x000fe40003f44070 */
[----:B------:R-:W-:Y:S01]  /*6960*/  ISETP.GE.AND P4, PT, R31, RZ, PT ;  /* 0x000000ff1f00720c */ /* 0x000fe20003f86270 */
[----:B------:R-:W-:Y:S01]  /*6970*/  IMAD.MOV.U32 R31, RZ, RZ, R20 ;  /* 0x000000ffff1f7224 */ /* 0x000fe200078e0014 */
[----:B------:R-:W-:Y:S01]  /*6980*/  IABS R20, R34 ;  /* 0x0000002200147213 */ /* 0x000fe20000000000 */
[----:B------:R-:W-:Y:S02]  /*6990*/  IMAD.MOV R16, RZ, RZ, -R16 ;  /* 0x000000ffff107224 */ /* 0x000fe400078e0a10 */
[----:B------:R-:W-:Y:S01]  /*69a0*/  IMAD.MOV.U32 R30, RZ, RZ, R29 ;  /* 0x000000ffff1e7224 */ /* 0x000fe200078e001d */
[C---:B------:R-:W-:Y:S01]  /*69b0*/  ISETP.GT.U32.AND P3, PT, R3.reuse, R14, PT ;  /* 0x0000000e0300720c */ /* 0x040fe20003f64070 */
[----:B------:R-:W-:-:S02]  /*69c0*/  IMAD R12, R3, R16, R12 ;  /* 0x00000010030c7224 */ /* 0x000fc400078e020c */
[----:B------:R-:W-:Y:S01]  /*69d0*/  @!P6 IMAD.IADD R17, R17, 0x1, -R3 ;  /* 0x000000011111e824 */ /* 0x000fe200078e0a03 */
[----:B------:R-:W-:Y:S01]  /*69e0*/  ISETP.GT.U32.AND P6, PT, R3, R13, PT ;  /* 0x0000000d0300720c */ /* 0x000fe20003fc4070 */
[----:B------:R-:W-:Y:S02]  /*69f0*/  IMAD.MOV.U32 R29, RZ, RZ, R21 ;  /* 0x000000ffff1d7224 */ /* 0x000fe400078e0015 */
[----:B------:R-:W-:-:S04]  /*6a00*/  IMAD.HI.U32 R21, R4, R20, RZ ;  /* 0x0000001404157227 */ /* 0x000fc800078e00ff */
[----:B------:R-:W-:Y:S01]  /*6a10*/  @!P2 IMAD.IADD R10, R10, 0x1, -R3 ;  /* 0x000000010a0aa824 */ /* 0x000fe200078e0a03 */
[----:B------:R-:W-:Y:S01]  /*6a20*/  ISETP.GT.U32.AND P2, PT, R3, R12, PT ;  /* 0x0000000c0300720c */ /* 0x000fe20003f44070 */
[----:B------:R-:W-:-:S04]  /*6a30*/  IMAD.MOV R21, RZ, RZ, -R21 ;  /* 0x000000ffff157224 */ /* 0x000fc800078e0a15 */
[----:B------:R-:W-:Y:S02]  /*6a40*/  IMAD R21, R3, R21, R20 ;  /* 0x0000001503157224 */ /* 0x000fe400078e0214 */
[--C-:B------:R-:W-:Y:S02]  /*6a50*/  @!P6 IMAD.IADD R13, R13, 0x1, -R3.reuse ;  /* 0x000000010d0de824 */ /* 0x100fe400078e0a03 */
[----:B------:R-:W-:Y:S01]  /*6a60*/  @!P3 IMAD.IADD R14, R14, 0x1, -R3 ;  /* 0x000000010e0eb824 */ /* 0x000fe200078e0a03 */
[----:B------:R-:W-:-:S03]  /*6a70*/  ISETP.GT.U32.AND P6, PT, R3, R21, PT ;  /* 0x000000150300720c */ /* 0x000fc60003fc4070 */
[----:B------:R-:W-:Y:S01]  /*6a80*/  @!P2 IMAD.IADD R12, R12, 0x1, -R3 ;  /* 0x000000010c0ca824 */ /* 0x000fe200078e0a03 */
[----:B------:R-:W-:Y:S02]  /*6a90*/  ISETP.GT.U32.AND P2, PT, R3, R14, PT ;  /* 0x0000000e0300720c */ /* 0x000fe40003f44070 */
[----:B------:R-:W-:Y:S01]  /*6aa0*/  IABS R16, R37 ;  /* 0x0000002500107213 */ /* 0x000fe20000000000 */
[----:B------:R-:W-:Y:S02]  /*6ab0*/  @!P0 IMAD.MOV R17, RZ, RZ, -R17 ;  /* 0x000000ffff118224 */ /* 0x000fe400078e0a11 */
[----:B------:R-:W-:Y:S02]  /*6ac0*/  @!P1 IMAD.MOV R10, RZ, RZ, -R10 ;  /* 0x000000ffff0a9224 */ /* 0x000fe400078e0a0a */
[----:B------:R-:W-:-:S04]  /*6ad0*/  IMAD.HI.U32 R20, R4, R16, RZ ;  /* 0x0000001004147227 */ /* 0x000fc800078e00ff */
[--C-:B------:R-:W-:Y:S01]  /*6ae0*/  @!P6 IMAD.IADD R21, R21, 0x1, -R3.reuse ;  /* 0x000000011515e824 */ /* 0x100fe200078e0a03 */
[----:B------:R0:W-:Y:S01]  /*6af0*/  STL [R1+0x564], R17 ;  /* 0x0005641101007387 */ /* 0x0001e20000100800 */
[----:B------:R-:W-:Y:S01]  /*6b00*/  @!P2 IMAD.IADD R14, R14, 0x1, -R3 ;  /* 0x000000010e0ea824 */ /* 0x000fe200078e0a03 */
[C---:B------:R-:W-:Y:S01]  /*6b10*/  ISETP.GT.U32.AND P2, PT, R3.reuse, R11, PT ;  /* 0x0000000b0300720c */ /* 0x040fe20003f44070 */
[----:B------:R-:W-:Y:S01]  /*6b20*/  IMAD.MOV R20, RZ, RZ, -R20 ;  /* 0x000000ffff147224 */ /* 0x000fe200078e0a14 */
[----:B------:R-:W-:-:S03]  /*6b30*/  ISETP.GT.U32.AND P1, PT, R3, R21, PT ;  /* 0x000000150300720c */ /* 0x000fc60003f24070 */
[----:B------:R-:W-:Y:S01]  /*6b40*/  IMAD R16, R3, R20, R16 ;  /* 0x0000001403107224 */ /* 0x000fe200078e0210 */
[----:B0-----:R-:W-:Y:S01]  /*6b50*/  IABS R17, R38 ;  /* 0x0000002600117213 */ /* 0x001fe20000000000 */
[----:B------:R0:W-:Y:S06]  /*6b60*/  STL [R1+0x560], R10 ;  /* 0x0005600a01007387 */ /* 0x0001ec0000100800 */
[--C-:B------:R-:W-:Y:S02]  /*6b70*/  @!P2 IMAD.IADD R11, R11, 0x1, -R3.reuse ;  /* 0x000000010b0ba824 */ /* 0x100fe400078e0a03 */
[----:B------:R-:W-:Y:S01]  /*6b80*/  @!P1 IMAD.IADD R21, R21, 0x1, -R3 ;  /* 0x0000000115159824 */ /* 0x000fe200078e0a03 */
[----:B------:R-:W-:-:S02]  /*6b90*/  ISETP.GE.AND P1, PT, R33, RZ, PT ;  /* 0x000000ff2100720c */ /* 0x000fc40003f26270 */
[----:B------:R-:W4:Y:S01]  /*6ba0*/  LDL.LU R33, [R1+0xd4] ;  /* 0x0000d40001217983 */ /* 0x000f220000300800 */
[----:B------:R-:W-:-:S03]  /*6bb0*/  ISETP.GE.AND P2, PT, R34, RZ, PT ;  /* 0x000000ff2200720c */ /* 0x000fc60003f46270 */
[----:B------:R-:W4:Y:S01]  /*6bc0*/  LDL.LU R34, [R1+0xf0] ;  /* 0x0000f00001227983 */ /* 0x000f220000300800 */
[----:B---3--:R-:W-:Y:S02]  /*6bd0*/  IMAD.MOV.U32 R20, RZ, RZ, R18 ;  /* 0x000000ffff147224 */ /* 0x008fe400078e0012 */
[----:B------:R-:W-:-:S04]  /*6be0*/  IMAD.HI.U32 R18, R4, R17, RZ ;  /* 0x0000001104127227 */ /* 0x000fc800078e00ff */
[----:B------:R-:W-:-:S04]  /*6bf0*/  IMAD.MOV R18, RZ, RZ, -R18 ;  /* 0x000000ffff127224 */ /* 0x000fc800078e0a12 */
[C---:B------:R-:W-:Y:S02]  /*6c00*/  IMAD R17, R3.reuse, R18, R17 ;  /* 0x0000001203117224 */ /* 0x040fe400078e0211 */
[----:B------:R-:W3:Y:S01]  /*6c10*/  LDL.LU R18, [R1+0x20] ;  /* 0x0000200001127983 */ /* 0x000ee20000300800 */
[C---:B------:R-:W-:Y:S02]  /*6c20*/  ISETP.GT.U32.AND P3, PT, R3.reuse, R9, PT ;  /* 0x000000090300720c */ /* 0x040fe40003f64070 */
[----:B------:R-:W-:-:S11]  /*6c30*/  ISETP.GT.U32.AND P0, PT, R3, R13, PT ;  /* 0x0000000d0300720c */ /* 0x000fd60003f04070 */
[--C-:B------:R-:W-:Y:S01]  /*6c40*/  @!P3 IMAD.IADD R9, R9, 0x1, -R3.reuse ;  /* 0x000000010909b824 */ /* 0x100fe200078e0a03 */
[----:B------:R-:W-:Y:S02]  /*6c50*/  ISETP.GT.U32.AND P3, PT, R3, R12, PT ;  /* 0x0000000c0300720c */ /* 0x000fe40003f64070 */
[----:B0-----:R-:W-:Y:S01]  /*6c60*/  IABS R10, R39 ;  /* 0x00000027000a7213 */ /* 0x001fe20000000000 */
[----:B------:R-:W-:Y:S01]  /*6c70*/  @!P0 IMAD.IADD R13, R13, 0x1, -R3 ;  /* 0x000000010d0d8824 */ /* 0x000fe200078e0a03 */
[----:B------:R-:W-:-:S09]  /*6c80*/  ISETP.GT.U32.AND P0, PT, R3, R15, PT ;  /* 0x0000000f0300720c */ /* 0x000fd20003f04070 */
[----:B------:R-:W-:Y:S01]  /*6c90*/  @!P3 IMAD.IADD R12, R12, 0x1, -R3 ;  /* 0x000000010c0cb824 */ /* 0x000fe200078e0a03 */
[----:B------:R-:W-:Y:S01]  /*6ca0*/  ISETP.GE.AND P3, PT, R32, RZ, PT ;  /* 0x000000ff2000720c */ /* 0x000fe20003f66270 */
[----:B--2---:R-:W-:Y:S02]  /*6cb0*/  IMAD.MOV.U32 R32, RZ, RZ, R19 ;  /* 0x000000ffff207224 */ /* 0x004fe400078e0013 */
[----:B------:R-:W-:-:S04]  /*6cc0*/  IMAD.HI.U32 R19, R4, R10, RZ ;  /* 0x0000000a04137227 */ /* 0x000fc800078e00ff */
[----:B------:R-:W-:-:S04]  /*6cd0*/  IMAD.MOV R19, RZ, RZ, -R19 ;  /* 0x000000ffff137224 */ /* 0x000fc800078e0a13 */
[----:B------:R-:W-:Y:S02]  /*6ce0*/  IMAD R10, R3, R19, R10 ;  /* 0x00000013030a7224 */ /* 0x000fe400078e020a */
[----:B------:R-:W-:Y:S02]  /*6cf0*/  IMAD.MOV.U32 R19, RZ, RZ, R5 ;  /* 0x000000ffff137224 */ /* 0x000fe400078e0005 */
[----:B------:R-:W-:Y:S02]  /*6d00*/  IMAD.MOV.U32 R5, RZ, RZ, R14 ;  /* 0x000000ffff057224 */ /* 0x000fe400078e000e */
[----:B------:R-:W-:Y:S02]  /*6d10*/  IMAD.MOV.U32 R14, RZ, RZ, R252 ;  /* 0x000000ffff0e7224 */ /* 0x000fe400078e00fc */
[----:B------:R-:W-:Y:S01]  /*6d20*/  @!P0 IMAD.IADD R15, R15, 0x1, -R3 ;  /* 0x000000010f0f8824 */ /* 0x000fe200078e0a03 */
[----:B------:R-:W-:Y:S01]  /*6d30*/  ISETP.GE.AND P0, PT, R35, RZ, PT ;  /* 0x000000ff2300720c */ /* 0x000fe20003f06270 */
[----:B------:R-:W-:-:S02]  /*6d40*/  IMAD.MOV.U32 R35, RZ, RZ, R20 ;  /* 0x000000ffff237224 */ /* 0x000fc400078e0014 */
[----:B------:R-:W-:Y:S02]  /*6d50*/  IMAD.MOV.U32 R252, RZ, RZ, R13 ;  /* 0x000000fffffc7224 */ /* 0x000fe400078e000d */
[----:B------:R-:W-:Y:S02]  /*6d60*/  IMAD.MOV.U32 R13, RZ, RZ, R14 ;  /* 0x000000ffff0d7224 */ /* 0x000fe400078e000e */
[----:B------:R-:W-:Y:S02]  /*6d70*/  IMAD.MOV.U32 R14, RZ, RZ, R19 ;  /* 0x000000ffff0e7224 */ /* 0x000fe400078e0013 */
[----:B------:R-:W-:-:S05]  /*6d80*/  @!P5 IMAD.MOV R5, RZ, RZ, -R5 ;  /* 0x000000ffff05d224 */ /* 0x000fca00078e0a05 */
[----:B------:R0:W-:Y:S04]  /*6d90*/  STL [R1+0x558], R5 ;  /* 0x0005580501007387 */ /* 0x0001e80000100800 */
[----:B0-----:R-:W2:Y:S01]  /*6da0*/  LDL.LU R5, [R1+0x1e60] ;  /* 0x001e600001057983 */ /* 0x001ea20000300800 */
[----:B---3--:R-:W-:Y:S02]  /*6db0*/  IMAD.MOV.U32 R19, RZ, RZ, R18 ;  /* 0x000000ffff137224 */ /* 0x008fe400078e0012 */
[----:B------:R-:W-:Y:S02]  /*6dc0*/  IMAD.MOV.U32 R18, RZ, RZ, R35 ;  /* 0x000000ffff127224 */ /* 0x000fe400078e0023 */
[----:B----4-:R-:W-:Y:S02]  /*6dd0*/  IMAD.MOV.U32 R35, RZ, RZ, R33 ;  /* 0x000000ffff237224 */ /* 0x010fe400078e0021 */
[----:B------:R-:W-:-:S02]  /*6de0*/  IMAD.MOV.U32 R33, RZ, RZ, R29 ;  /* 0x000000ffff217224 */ /* 0x000fc400078e001d */
[----:B------:R-:W-:Y:S02]  /*6df0*/  IMAD.MOV.U32 R29, RZ, RZ, R124 ;  /* 0x000000ffff1d7224 */ /* 0x000fe400078e007c */
[----:B------:R-:W-:Y:S02]  /*6e00*/  IMAD.MOV.U32 R124, RZ, RZ, R6 ;  /* 0x000000ffff7c7224 */ /* 0x000fe400078e0006 */
[----:B------:R-:W-:Y:S02]  /*6e10*/  IMAD.MOV.U32 R6, RZ, RZ, R12 ;  /* 0x000000ffff067224 */ /* 0x000fe400078e000c */
[----:B------:R-:W3:Y:S01]  /*6e20*/  LDL.LU R12, [R1+0x8] ;  /* 0x00000800010c7983 */ /* 0x000ee20000300800 */
[----:B------:R-:W-:Y:S01]  /*6e30*/  ISETP.GT.U32.AND P6, PT, R3, R9, PT ;  /* 0x000000090300720c */ /* 0x000fe20003fc4070 */
[----:B------:R-:W-:-:S12]  /*6e40*/  @!P4 IMAD.MOV R252, RZ, RZ, -R252 ;  /* 0x000000fffffcc224 */ /* 0x000fd800078e0afc */
[----:B------:R-:W-:Y:S01]  /*6e50*/  @!P6 IMAD.IADD R9, R9, 0x1, -R3 ;  /* 0x000000010909e824 */ /* 0x000fe200078e0a03 */
[C---:B------:R-:W-:Y:S01]  /*6e60*/  ISETP.GT.U32.AND P6, PT, R3.reuse, R16, PT ;  /* 0x000000100300720c */ /* 0x040fe20003fc4070 */
[----:B------:R0:W-:Y:S01]  /*6e70*/  STL [R1+0x550], R252 ;  /* 0x000550fc01007387 */ /* 0x0001e20000100800 */
[----:B------:R-:W-:Y:S01]  /*6e80*/  ISETP.GT.U32.AND P5, PT, R3, R15, PT ;  /* 0x0000000f0300720c */ /* 0x000fe20003fa4070 */
[----:B------:R-:W-:Y:S02]  /*6e90*/  @!P3 IMAD.MOV R6, RZ, RZ, -R6 ;  /* 0x000000ffff06b224 */ /* 0x000fe400078e0a06 */
[----:B0-----:R-:W-:-:S08]  /*6ea0*/  IMAD.MOV.U32 R252, RZ, RZ, R9 ;  /* 0x000000fffffc7224 */ /* 0x001fd000078e0009 */
[----:B------:R-:W-:Y:S01]  /*6eb0*/  @!P6 IMAD.IADD R16, R16, 0x1, -R3 ;  /* 0x000000011010e824 */ /* 0x000fe200078e0a03 */
[----:B------:R-:W-:-:S04]  /*6ec0*/  ISETP.GT.U32.AND P6, PT, R3, R11, PT ;  /* 0x0000000b0300720c */ /* 0x000fc80003fc4070 */
[----:B------:R-:W-:Y:S01]  /*6ed0*/  ISETP.GT.U32.AND P4, PT, R3, R16, PT ;  /* 0x000000100300720c */ /* 0x000fe20003f84070 */
[----:B------:R-:W-:Y:S01]  /*6ee0*/  @!P1 IMAD.MOV R252, RZ, RZ, -R252 ;  /* 0x000000fffffc9224 */ /* 0x000fe200078e0afc */
[----:B------:R0:W-:Y:S01]  /*6ef0*/  STL [R1+0x54c], R6 ;  /* 0x00054c0601007387 */ /* 0x0001e20000100800 */
[--C-:B------:R-:W-:Y:S01]  /*6f00*/  @!P5 IMAD.IADD R15, R15, 0x1, -R3.reuse ;  /* 0x000000010f0fd824 */ /* 0x100fe200078e0a03 */
[----:B------:R-:W-:Y:S02]  /*6f10*/  ISETP.GE.AND P5, PT, R38, RZ, PT ;  /* 0x000000ff2600720c */ /* 0x000fe40003fa6270 */
[----:B0-----:R-:W4:Y:S03]  /*6f20*/  LDL.LU R6, [R1+0x1e5c] ;  /* 0x001e5c0001067983 */ /* 0x001f260000300800 */
[----:B------:R-:W-:Y:S01]  /*6f30*/  @!P6 IMAD.IADD R11, R11, 0x1, -R3 ;  /* 0x000000010b0be824 */ /* 0x000fe200078e0a03 */
[----:B------:R-:W-:-:S03]  /*6f40*/  ISETP.GE.AND P6, PT, R37, RZ, PT ;  /* 0x000000ff2500720c */ /* 0x000fc60003fc6270 */
[----:B------:R-:W-:Y:S01]  /*6f50*/  @!P4 IMAD.IADD R16, R16, 0x1, -R3 ;  /* 0x000000011010c824 */ /* 0x000fe200078e0a03 */
[----:B------:R-:W-:Y:S02]  /*6f60*/  ISETP.GE.AND P4, PT, R39, RZ, PT ;  /* 0x000000ff2700720c */ /* 0x000fe40003f86270 */
[----:B------:R-:W-:Y:S02]  /*6f70*/  ISETP.GE.AND P1, PT, R36, RZ, PT ;  /* 0x000000ff2400720c */ /* 0x000fe40003f26270 */
[----:B------:R-:W-:Y:S02]  /*6f80*/  ISETP.GT.U32.AND P3, PT, R3, R17, PT ;  /* 0x000000110300720c */ /* 0x000fe40003f64070 */
[----:B------:R-:W-:Y:S01]  /*6f90*/  IABS R20, R40 ;  /* 0x0000002800147213 */ /* 0x000fe20000000000 */
[----:B---3--:R-:W-:Y:S02]  /*6fa0*/  IMAD.MOV.U32 R9, RZ, RZ, R12 ;  /* 0x000000ffff097224 */ /* 0x008fe400078e000c */
[----:B------:R-:W-:-:S02]  /*6fb0*/  IMAD.MOV.U32 R12, RZ, RZ, R14 ;  /* 0x000000ffff0c7224 */ /* 0x000fc400078e000e */
[----:B------:R-:W-:Y:S02]  /*6fc0*/  IMAD.MOV.U32 R14, RZ, RZ, R33 ;  /* 0x000000ffff0e7224 */ /* 0x000fe400078e0021 */
[----:B------:R-:W-:Y:S02]  /*6fd0*/  IMAD.MOV.U32 R33, RZ, RZ, R29 ;  /* 0x000000ffff217224 */ /* 0x000fe400078e001d */
[----:B------:R-:W-:Y:S02]  /*6fe0*/  IMAD.MOV.U32 R29, RZ, RZ, R0 ;  /* 0x000000ffff1d7224 */ /* 0x000fe400078e0000 */
[----:B------:R-:W-:Y:S02]  /*6ff0*/  IMAD.MOV.U32 R0, RZ, RZ, R21 ;  /* 0x000000ffff007224 */ /* 0x000fe400078e0015 */
[----:B------:R-:W3:Y:S02]  /*7000*/  LDL.LU R21, [R1+0x1c4] ;  /* 0x0001c40001157983 */ /* 0x000ee40000300800 */
[----:B------:R-:W-:-:S02]  /*7010*/  @!P2 IMAD.MOV R0, RZ, RZ, -R0 ;  /* 0x000000ffff00a224 */ /* 0x000fc400078e0a00 */
[----:B------:R0:W-:Y:S04]  /*7020*/  STL [R1+0x548], R252 ;  /* 0x000548fc01007387 */ /* 0x0001e80000100800 */
[----:B0-----:R-:W4:Y:S04]  /*7030*/  LDL.LU R252, [R1+0x1e58] ;  /* 0x001e580001fc7983 */ /* 0x001f280000300800 */
[----:B------:R0:W-:Y:S04]  /*7040*/  STL [R1+0x544], R0 ;  /* 0x0005440001007387 */ /* 0x0001e80000100800 */
[----:B0-----:R-:W4:Y:S04]  /*7050*/  LDL.LU R0, [R1+0x1e54] ;  /* 0x001e540001007983 */ /* 0x001f280000300800 */
[----:B------:R-:W2:Y:S04]  /*7060*/  LDL.LU R37, [R1+0xc] ;  /* 0x00000c0001257983 */ /* 0x000ea80000300800 */
[----:B------:R-:W4:Y:S04]  /*7070*/  LDL.LU R38, [R1+0x24] ;  /* 0x0000240001267983 */ /* 0x000f280000300800 */
[----:B------:R-:W3:Y:S01]  /*7080*/  LDL.LU R39, [R1+0xfc] ;  /* 0x0000fc0001277983 */ /* 0x000ee20000300800 */
[----:B------:R-:W-:-:S02]  /*7090*/  IMAD.MOV.U32 R36, RZ, RZ, R9 ;  /* 0x000000ffff247224 */ /* 0x000fc400078e0009 */
[----:B------:R-:W-:Y:S01]  /*70a0*/  IMAD.HI.U32 R9, R4, R20, RZ ;  /* 0x0000001404097227 */ /* 0x000fe200078e00ff */
[----:B------:R-:W-:-:S03]  /*70b0*/  ISETP.GT.U32.AND P2, PT, R3, R10, PT ;  /* 0x0000000a0300720c */ /* 0x000fc60003f44070 */
[----:B------:R-:W-:Y:S02]  /*70c0*/  @!P0 IMAD.MOV R11, RZ, RZ, -R11 ;  /* 0x000000ffff0b8224 */ /* 0x000fe400078e0a0b */
[----:B------:R-:W-:Y:S02]  /*70d0*/  @!P1 IMAD.MOV R15, RZ, RZ, -R15 ;  /* 0x000000ffff0f9224 */ /* 0x000fe400078e0a0f */
[----:B------:R-:W-:Y:S01]  /*70e0*/  IMAD.MOV R9, RZ, RZ, -R9 ;  /* 0x000000ffff097224 */ /* 0x000fe200078e0a09 */
[----:B------:R-:W-:Y:S01]  /*70f0*/  STL [R1+0x53c], R11 ;  /* 0x00053c0b01007387 */ /* 0x000fe20000100800 */
[----:B------:R-:W-:Y:S02]  /*7100*/  @!P3 IMAD.IADD R17, R17, 0x1, -R3 ;  /* 0x000000011111b824 */ /* 0x000fe400078e0a03 */
[----:B------:R-:W-:Y:S01]  /*7110*/  IMAD R9, R3, R9, R20 ;  /* 0x0000000903097224 */ /* 0x000fe200078e0214 */
[----:B------:R0:W-:Y:S01]  /*7120*/  STL [R1+0x538], R15 ;  /* 0x0005380f01007387 */ /* 0x0001e20000100800 */
[----:B------:R-:W-:-:S02]  /*7130*/  ISETP.GE.AND P1, PT, R41, RZ, PT ;  /* 0x000000ff2900720c */ /* 0x000fc40003f26270 */
[----:B------:R-:W-:Y:S02]  /*7140*/  ISETP.GT.U32.AND P0, PT, R3, R17, PT ;  /* 0x000000110300720c */ /* 0x000fe40003f04070 */
[----:B------:R-:W-:Y:S01]  /*7150*/  IABS R41, R41 ;  /* 0x0000002900297213 */ /* 0x000fe20000000000 */
[----:B0-----:R-:W-:-:S04]  /*7160*/  IMAD.MOV.U32 R15, RZ, RZ, R16 ;  /* 0x000000ffff0f7224 */ /* 0x001fc800078e0010 */
[----:B------:R-:W-:Y:S01]  /*7170*/  @!P6 IMAD.MOV R15, RZ, RZ, -R15 ;  /* 0x000000ffff0fe224 */ /* 0x000fe200078e0a0f */
[C---:B------:R-:W-:Y:S01]  /*7180*/  ISETP.GT.U32.AND P6, PT, R3.reuse, R9, PT ;  /* 0x000000090300720c */ /* 0x040fe20003fc4070 */
[----:B------:R-:W-:Y:S01]  /*7190*/  IMAD.MOV.U32 R20, RZ, RZ, R12 ;  /* 0x000000ffff147224 */ /* 0x000fe200078e000c */
[----:B------:R-:W-:Y:S01]  /*71a0*/  IABS R11, R42 ;  /* 0x0000002a000b7213 */ /* 0x000fe20000000000 */
[----:B------:R-:W-:Y:S02]  /*71b0*/  @!P2 IMAD.IADD R10, R10, 0x1, -R3 ;  /* 0x000000010a0aa824 */ /* 0x000fe400078e0a03 */
[----:B------:R-:W-:Y:S01]  /*71c0*/  IMAD.HI.U32 R12, R4, R41, RZ ;  /* 0x00000029040c7227 */ /* 0x000fe200078e00ff */
[----:B------:R-:W-:Y:S02]  /*71d0*/  ISETP.GE.AND P3, PT, R40, RZ, PT ;  /* 0x000000ff2800720c */ /* 0x000fe40003f66270 */
[----:B------:R-:W-:Y:S01]  /*71e0*/  ISETP.GT.U32.AND P2, PT, R3, R10, PT ;  /* 0x0000000a0300720c */ /* 0x000fe20003f44070 */
[----:B------:R-:W-:-:S02]  /*71f0*/  IMAD.MOV R12, RZ, RZ, -R12 ;  /* 0x000000ffff0c7224 */ /* 0x000fc400078e0a0c */
[----:B------:R-:W-:Y:S01]  /*7200*/  IMAD.HI.U32 R16, R4, R11, RZ ;  /* 0x0000000b04107227 */ /* 0x000fe200078e00ff */
[----:B------:R0:W-:Y:S03]  /*7210*/  STL [R1+0x534], R15 ;  /* 0x0005340f01007387 */ /* 0x0001e60000100800 */
[----:B------:R-:W-:Y:S02]  /*7220*/  IMAD.MOV.U32 R40, RZ, RZ, R36 ;  /* 0x000000ffff287224 */ /* 0x000fe400078e0024 */
[----:B------:R-:W-:Y:S02]  /*7230*/  @!P0 IMAD.IADD R17, R17, 0x1, -R3 ;  /* 0x0000000111118824 */ /* 0x000fe400078e0a03 */
[----:B------:R-:W-:Y:S02]  /*7240*/  IMAD R12, R3, R12, R41 ;  /* 0x0000000c030c7224 */ /* 0x000fe400078e0229 */
[----:B------:R-:W-:Y:S01]  /*7250*/  IMAD.MOV.U32 R36, RZ, RZ, R13 ;  /* 0x000000ffff247224 */ /* 0x000fe200078e000d */
[----:B0-----:R-:W-:Y:S01]  /*7260*/  IABS R15, R44 ;  /* 0x0000002c000f7213 */ /* 0x001fe20000000000 */
[----:B------:R-:W-:Y:S01]  /*7270*/  IMAD.MOV R16, RZ, RZ, -R16 ;  /* 0x000000ffff107224 */ /* 0x000fe200078e0a10 */
[----:B------:R-:W-:Y:S01]  /*7280*/  IABS R13, R43 ;  /* 0x0000002b000d7213 */ /* 0x000fe20000000000 */
[----:B------:R-:W-:Y:S01]  /*7290*/  @!P6 IMAD.IADD R9, R9, 0x1, -R3 ;  /* 0x000000010909e824 */ /* 0x000fe200078e0a03 */
[----:B------:R-:W-:Y:S01]  /*72a0*/  ISETP.GE.AND P0, PT, R42, RZ, PT ;  /* 0x000000ff2a00720c */ /* 0x000fe20003f06270 */
[----:B------:R-:W-:Y:S01]  /*72b0*/  @!P5 IMAD.MOV R17, RZ, RZ, -R17 ;  /* 0x000000ffff11d224 */ /* 0x000fe200078e0a11 */
[C---:B------:R-:W-:Y:S01]  /*72c0*/  ISETP.GT.U32.AND P5, PT, R3.reuse, R12, PT ;  /* 0x0000000c0300720c */ /* 0x040fe20003fa4070 */
[C---:B------:R-:W-:Y:S01]  /*72d0*/  IMAD R11, R3.reuse, R16, R11 ;  /* 0x00000010030b7224 */ /* 0x040fe200078e020b */
[----:B------:R-:W-:Y:S01]  /*72e0*/  ISETP.GT.U32.AND P6, PT, R3, R9, PT ;  /* 0x000000090300720c */ /* 0x000fe20003fc4070 */
[----:B------:R-:W-:-:S02]  /*72f0*/  IMAD.MOV.U32 R42, RZ, RZ, R14 ;  /* 0x000000ffff2a7224 */ /* 0x000fc400078e000e */
[----:B------:R-:W-:-:S04]  /*7300*/  IMAD.HI.U32 R16, R4, R15, RZ ;  /* 0x0000000f04107227 */ /* 0x000fc800078e00ff */
[----:B------:R-:W-:-:S04]  /*7310*/  IMAD.HI.U32 R14, R4, R13, RZ ;  /* 0x0000000d040e7227 */ /* 0x000fc800078e00ff */
[----:B------:R-:W-:Y:S02]  /*7320*/  @!P2 IMAD.IADD R10, R10, 0x1, -R3 ;  /* 0x000000010a0aa824 */ /* 0x000fe400078e0a03 */
[----:B------:R-:W-:Y:S02]  /*7330*/  IMAD.MOV R16, RZ, RZ, -R16 ;  /* 0x000000ffff107224 */ /* 0x000fe400078e0a10 */
[----:B------:R-:W-:Y:S02]  /*7340*/  IMAD.MOV R14, RZ, RZ, -R14 ;  /* 0x000000ffff0e7224 */ /* 0x000fe400078e0a0e */
[----:B------:R-:W-:Y:S01]  /*7350*/  @!P4 IMAD.MOV R10, RZ, RZ, -R10 ;  /* 0x000000ffff0ac224 */ /* 0x000fe200078e0a0a */
[C---:B------:R-:W-:Y:S01]  /*7360*/  ISETP.GT.U32.AND P4, PT, R3.reuse, R11, PT ;  /* 0x0000000b0300720c */ /* 0x040fe20003f84070 */
[C---:B------:R-:W-:Y:S02]  /*7370*/  IMAD R15, R3.reuse, R16, R15 ;  /* 0x00000010030f7224 */ /* 0x040fe400078e020f */
[----:B------:R-:W-:-:S02]  /*7380*/  IMAD R13, R3, R14, R13 ;  /* 0x0000000e030d7224 */ /* 0x000fc400078e020d */
[--C-:B------:R-:W-:Y:S01]  /*7390*/  @!P5 IMAD.IADD R12, R12, 0x1, -R3.reuse ;  /* 0x000000010c0cd824 */ /* 0x100fe200078e0a03 */
[----:B------:R-:W-:Y:S01]  /*73a0*/  ISETP.GT.U32.AND P5, PT, R3, R15, PT ;  /* 0x0000000f0300720c */ /* 0x000fe20003fa4070 */
[--C-:B------:R-:W-:Y:S01]  /*73b0*/  @!P6 IMAD.IADD R9, R9, 0x1, -R3.reuse ;  /* 0x000000010909e824 */ /* 0x100fe200078e0a03 */
[----:B------:R-:W-:Y:S01]  /*73c0*/  ISETP.GT.U32.AND P6, PT, R3, R13, PT ;  /* 0x0000000d0300720c */ /* 0x000fe20003fc4070 */
[----:B------:R-:W-:Y:S04]  /*73d0*/  STL [R1+0x528], R17 ;  /* 0x0005281101007387 */ /* 0x000fe80000100800 */
[----:B------:R0:W-:Y:S01]  /*73e0*/  STL [R1+0x524], R10 ;  /* 0x0005240a01007387 */ /* 0x0001e20000100800 */
[----:B------:R-:W-:Y:S02]  /*73f0*/  @!P4 IMAD.IADD R11, R11, 0x1, -R3 ;  /* 0x000000010b0bc824 */ /* 0x000fe400078e0a03 */
[----:B------:R-:W-:Y:S01]  /*7400*/  IMAD.MOV.U32 R41, RZ, RZ, R9 ;  /* 0x000000ffff297224 */ /* 0x000fe200078e0009 */
[----:B0-----:R-:W-:-:S03]  /*7410*/  IABS R10, R46 ;  /* 0x0000002e000a7213 */ /* 0x001fc60000000000 */
[----:B------:R-:W-:Y:S02]  /*7420*/  @!P3 IMAD.MOV R41, RZ, RZ, -R41 ;  /* 0x000000ffff29b224 */ /* 0x000fe400078e0a29 */
[C---:B------:R-:W-:Y:S01]  /*7430*/  IMAD.HI.U32 R17, R4.reuse, R10, RZ ;  /* 0x0000000a04117227 */ /* 0x040fe200078e00ff */
[----:B------:R-:W-:Y:S02]  /*7440*/  IABS R16, R47 ;  /* 0x0000002f00107213 */ /* 0x000fe40000000000 */
[----:B------:R-:W-:Y:S01]  /*7450*/  ISETP.GT.U32.AND P3, PT, R3, R11, PT ;  /* 0x0000000b0300720c */ /* 0x000fe20003f64070 */
[----:B------:R-:W-:Y:S02]  /*7460*/  @!P5 IMAD.IADD R15, R15, 0x1, -R3 ;  /* 0x000000010f0fd824 */ /* 0x000fe400078e0a03 */
[----:B------:R-:W-:Y:S02]  /*7470*/  IMAD.MOV R17, RZ, RZ, -R17 ;  /* 0x000000ffff117224 */ /* 0x000fe400078e0a11 */
[----:B------:R-:W-:Y:S01]  /*7480*/  @!P6 IMAD.IADD R13, R13, 0x1, -R3 ;  /* 0x000000010d0de824 */ /* 0x000fe200078e0a03 */
[C---:B------:R-:W-:Y:S01]  /*7490*/  ISETP.GT.U32.AND P4, PT, R3.reuse, R12, PT ;  /* 0x0000000c0300720c */ /* 0x040fe20003f84070 */
[C---:B------:R-:W-:Y:S01]  /*74a0*/  IMAD R10, R3.reuse, R17, R10 ;  /* 0x00000011030a7224 */ /* 0x040fe200078e020a */
[C---:B------:R-:W-:Y:S01]  /*74b0*/  ISETP.GT.U32.AND P5, PT, R3.reuse, R15, PT ;  /* 0x0000000f0300720c */ /* 0x040fe20003fa4070 */
[----:B------:R-:W-:Y:S01]  /*74c0*/  IMAD.HI.U32 R17, R4, R16, RZ ;  /* 0x0000001004117227 */ /* 0x000fe200078e00ff */
[----:B------:R-:W-:-:S02]  /*74d0*/  ISETP.GT.U32.AND P6, PT, R3, R13, PT ;  /* 0x0000000d0300720c */ /* 0x000fc40003fc4070 */
[----:B------:R-:W-:Y:S01]  /*74e0*/  ISETP.GE.AND P2, PT, R43, RZ, PT ;  /* 0x000000ff2b00720c */ /* 0x000fe20003f46270 */
[----:B------:R-:W-:Y:S01]  /*74f0*/  IMAD.MOV.U32 R43, RZ, RZ, R40 ;  /* 0x000000ffff2b7224 */ /* 0x000fe200078e0028 */
[----:B------:R-:W-:Y:S01]  /*7500*/  IABS R14, R45 ;  /* 0x0000002d000e7213 */ /* 0x000fe20000000000 */
[----:B------:R-:W-:Y:S02]  /*7510*/  IMAD.MOV R17, RZ, RZ, -R17 ;  /* 0x000000ffff117224 */ /* 0x000fe400078e0a11 */
[--C-:B------:R-:W-:Y:S01]  /*7520*/  @!P3 IMAD.IADD R11, R11, 0x1, -R3.reuse ;  /* 0x000000010b0bb824 */ /* 0x100fe200078e0a03 */
[C---:B------:R-:W-:Y:S01]  /*7530*/  ISETP.GT.U32.AND P3, PT, R3.reuse, R10, PT ;  /* 0x0000000a0300720c */ /* 0x040fe20003f64070 */
[----:B------:R-:W-:Y:S02]  /*7540*/  IMAD R16, R3, R17, R16 ;  /* 0x0000001103107224 */ /* 0x000fe400078e0210 */
[--C-:B------:R-:W-:Y:S01]  /*7550*/  @!P4 IMAD.IADD R12, R12, 0x1, -R3.reuse ;  /* 0x000000010c0cc824 */ /* 0x100fe200078e0a03 */
[----:B------:R0:W-:Y:S01]  /*7560*/  STL [R1+0x51c], R41 ;  /* 0x00051c2901007387 */ /* 0x0001e20000100800 */
[--C-:B------:R-:W-:Y:S01]  /*7570*/  @!P5 IMAD.IADD R15, R15, 0x1, -R3.reuse ;  /* 0x000000010f0fd824 */ /* 0x100fe200078e0a03 */
[----:B------:R-:W-:Y:S01]  /*7580*/  IABS R9, R48 ;  /* 0x0000003000097213 */ /* 0x000fe20000000000 */
[----:B------:R-:W-:Y:S01]  /*7590*/  @!P6 IMAD.IADD R13, R13, 0x1, -R3 ;  /* 0x000000010d0de824 */ /* 0x000fe200078e0a03 */
[----:B------:R-:W-:-:S02]  /*75a0*/  ISETP.GT.U32.AND P5, PT, R3, R16, PT ;  /* 0x000000100300720c */ /* 0x000fc40003fa4070 */
[----:B------:R-:W-:Y:S01]  /*75b0*/  ISETP.GE.AND P6, PT, R44, RZ, PT ;  /* 0x000000ff2c00720c */ /* 0x000fe20003fc6270 */
[----:B------:R-:W-:Y:S02]  /*75c0*/  IMAD.MOV.U32 R44, RZ, RZ, R12 ;  /* 0x000000ffff2c7224 */ /* 0x000fe400078e000c */
[----:B0-----:R-:W-:Y:S02]  /*75d0*/  IMAD.MOV.U32 R41, RZ, RZ, R43 ;  /* 0x000000ffff297224 */ /* 0x001fe400078e002b */
[----:B------:R-:W-:Y:S02]  /*75e0*/  IMAD.MOV.U32 R43, RZ, RZ, R42 ;  /* 0x000000ffff2b7224 */ /* 0x000fe400078e002a */
[----:B------:R-:W-:Y:S02]  /*75f0*/  IMAD.MOV.U32 R42, RZ, RZ, R20 ;  /* 0x000000ffff2a7224 */ /* 0x000fe400078e0014 */
[----:B------:R-:W-:Y:S02]  /*7600*/  IMAD.MOV.U32 R20, RZ, RZ, R19 ;  /* 0x000000ffff147224 */ /* 0x000fe400078e0013 */
[----:B------:R-:W-:-:S04]  /*7610*/  IMAD.HI.U32 R19, R4, R9, RZ ;  /* 0x0000000904137227 */ /* 0x000fc800078e00ff */
[----:B------:R-:W-:Y:S02]  /*7620*/  @!P1 IMAD.MOV R44, RZ, RZ, -R44 ;  /* 0x000000ffff2c9224 */ /* 0x000fe400078e0a2c */
[----:B------:R-:W-:Y:S01]  /*7630*/  @!P0 IMAD.MOV R11, RZ, RZ, -R11 ;  /* 0x000000ffff0b8224 */ /* 0x000fe200078e0a0b */
[----:B------:R-:W-:Y:S01]  /*7640*/  IABS R17, R49 ;  /* 0x0000003100117213 */ /* 0x000fe20000000000 */
[----:B------:R-:W-:Y:S02]  /*7650*/  IMAD.MOV R19, RZ, RZ, -R19 ;  /* 0x000000ffff137224 */ /* 0x000fe400078e0a13 */
[----:B------:R-:W-:Y:S01]  /*7660*/  @!P3 IMAD.IADD R10, R10, 0x1, -R3 ;  /* 0x000000010a0ab824 */ /* 0x000fe200078e0a03 */
[----:B------:R-:W-:Y:S01]  /*7670*/  STL [R1+0x510], R44 ;  /* 0x0005102c01007387 */ /* 0x000fe20000100800 */
[C---:B------:R-:W-:Y:S02]  /*7680*/  IMAD R19, R3.reuse, R19, R9 ;  /* 0x0000001303137224 */ /* 0x040fe400078e0209 */
[----:B------:R-:W-:Y:S01]  /*7690*/  @!P5 IMAD.IADD R16, R16, 0x1, -R3 ;  /* 0x000000011010d824 */ /* 0x000fe200078e0a03 */
[----:B------:R0:W-:Y:S01]  /*76a0*/  STL [R1+0x50c], R11 ;  /* 0x00050c0b01007387 */ /* 0x0001e20000100800 */
[----:B------:R-:W-:Y:S01]  /*76b0*/  ISETP.GT.U32.AND P5, PT, R3, R10, PT ;  /* 0x0000000a0300720c */ /* 0x000fe20003fa4070 */
[----:B------:R-:W-:-:S04]  /*76c0*/  IMAD.HI.U32 R9, R4, R17, RZ ;  /* 0x0000001104097227 */ /* 0x000fc800078e00ff */
[----:B0-----:R-:W-:Y:S02]  /*76d0*/  IMAD.MOV.U32 R11, RZ, RZ, R15 ;  /* 0x000000ffff0b7224 */ /* 0x001fe400078e000f */
[----:B------:R-:W-:Y:S02]  /*76e0*/  IMAD.MOV R9, RZ, RZ, -R9 ;  /* 0x000000ffff097224 */ /* 0x000fe400078e0a09 */
[----:B------:R-:W-:Y:S01]  /*76f0*/  @!P6 IMAD.MOV R11, RZ, RZ, -R11 ;  /* 0x000000ffff0be224 */ /* 0x000fe200078e0a0b */
[C---:B------:R-:W-:Y:S01]  /*7700*/  ISETP.GT.U32.AND P6, PT, R3.reuse, R19, PT ;  /* 0x000000130300720c */ /* 0x040fe20003fc4070 */
[----:B------:R-:W-:Y:S02]  /*7710*/  IMAD R9, R3, R9, R17 ;  /* 0x0000000903097224 */ /* 0x000fe400078e0211 */
[----:B------:R-:W-:-:S03]  /*7720*/  @!P5 IMAD.IADD R10, R10, 0x1, -R3 ;  /* 0x000000010a0ad824 */ /* 0x000fc600078e0a03 */
[----:B------:R-:W-:Y:S02]  /*7730*/  ISETP.GT.U32.AND P5, PT, R3, R9, PT ;  /* 0x000000090300720c */ /* 0x000fe40003fa4070 */
[----:B------:R-:W-:-:S05]  /*7740*/  ISETP.GE.AND P3, PT, R46, RZ, PT ;  /* 0x000000ff2e00720c */ /* 0x000fca0003f66270 */
[----:B------:R-:W-:-:S06]  /*7750*/  @!P6 IMAD.IADD R19, R19, 0x1, -R3 ;  /* 0x000000011313e824 */ /* 0x000fcc00078e0a03 */
[----:B------:R-:W-:Y:S02]  /*7760*/  @!P5 IMAD.IADD R9, R9, 0x1, -R3 ;  /* 0x000000010909d824 */ /* 0x000fe400078e0a03 */
[----:B------:R-:W-:Y:S02]  /*7770*/  @!P2 IMAD.MOV R13, RZ, RZ, -R13 ;  /* 0x000000ffff0da224 */ /* 0x000fe400078e0a0d */
[----:B------:R-:W-:-:S03]  /*7780*/  @!P3 IMAD.MOV R10, RZ, RZ, -R10 ;  /* 0x000000ffff0ab224 */ /* 0x000fc600078e0a0a */
[----:B------:R-:W-:Y:S04]  /*7790*/  STL [R1+0x508], R13 ;  /* 0x0005080d01007387 */ /* 0x000fe80000100800 */
[----:B------:R0:W-:Y:S01]  /*77a0*/  STL [R1+0x504], R11 ;  /* 0x0005040b01007387 */ /* 0x0001e20000100800 */
[C---:B------:R-:W-:Y:S02]  /*77b0*/  ISETP.GT.U32.AND P5, PT, R3.reuse, R19, PT ;  /* 0x000000130300720c */ /* 0x040fe40003fa4070 */
[----:B0-----:R-:W-:Y:S02]  /*77c0*/  IABS R11, R51 ;  /* 0x00000033000b7213 */ /* 0x001fe40000000000 */
[----:B------:R-:W-:Y:S02]  /*77d0*/  ISETP.GT.U32.AND P0, PT, R3, R16, PT ;  /* 0x000000100300720c */ /* 0x000fe40003f04070 */
[----:B------:R-:W-:Y:S01]  /*77e0*/  IABS R13, R53 ;  /* 0x00000035000d7213 */ /* 0x000fe20000000000 */
[----:B---3--:R-:W-:-:S02]  /*77f0*/  IMAD.MOV.U32 R40, RZ, RZ, R39 ;  /* 0x000000ffff287224 */ /* 0x008fc400078e0027 */
[----:B--2---:R-:W-:Y:S02]  /*7800*/  IMAD.MOV.U32 R39, RZ, RZ, R37 ;  /* 0x000000ffff277224 */ /* 0x004fe400078e0025 */
[----:B------:R-:W-:Y:S02]  /*7810*/  IMAD.MOV.U32 R37, RZ, RZ, R21 ;  /* 0x000000ffff257224 */ /* 0x000fe400078e0015 */
[----:B------:R-:W-:Y:S02]  /*7820*/  IMAD.MOV.U32 R21, RZ, RZ, R18 ;  /* 0x000000ffff157224 */ /* 0x000fe400078e0012 */
[----:B------:R-:W-:-:S04]  /*7830*/  IMAD.HI.U32 R18, R4, R14, RZ ;  /* 0x0000000e04127227 */ /* 0x000fc800078e00ff */
[----:B------:R-:W-:-:S04]  /*7840*/  IMAD.MOV R18, RZ, RZ, -R18 ;  /* 0x000000ffff127224 */ /* 0x000fc800078e0a12 */
[----:B------:R-:W-:-:S05]  /*7850*/  IMAD R14, R3, R18, R14 ;  /* 0x00000012030e7224 */ /* 0x000fca00078e020e */
[----:B------:R-:W-:Y:S02]  /*7860*/  ISETP.GT.U32.AND P4, PT, R3, R14, PT ;  /* 0x0000000e0300720c */ /* 0x000fe40003f84070 */
[----:B------:R-:W-:-:S05]  /*7870*/  IABS R18, R50 ;  /* 0x0000003200127213 */ /* 0x000fca0000000000 */
[----:B------:R-:W-:-:S04]  /*7880*/  IMAD.HI.U32 R12, R4, R18, RZ ;  /* 0x00000012040c7227 */ /* 0x000fc800078e00ff */
[----:B------:R-:W-:Y:S02]  /*7890*/  IMAD.MOV R12, RZ, RZ, -R12 ;  /* 0x000000ffff0c7224 */ /* 0x000fe400078e0a0c */
[----:B------:R-:W-:Y:S02]  /*78a0*/  @!P4 IMAD.IADD R14, R14, 0x1, -R3 ;  /* 0x000000010e0ec824 */ /* 0x000fe400078e0a03 */
[----:B------:R-:W-:-:S03]  /*78b0*/  IMAD R18, R3, R12, R18 ;  /* 0x0000000c03127224 */ /* 0x000fc600078e0212 */
[C---:B------:R-:W-:Y:S02]  /*78c0*/  ISETP.GT.U32.AND P1, PT, R3.reuse, R14, PT ;  /* 0x0000000e0300720c */ /* 0x040fe40003f24070 */
[----:B------:R-:W-:Y:S02]  /*78d0*/  ISETP.GT.U32.AND P6, PT, R3, R18, PT ;  /* 0x000000120300720c */ /* 0x000fe40003fc4070 */
[----:B------:R-:W-:Y:S02]  /*78e0*/  ISETP.GE.AND P4, PT, R45, RZ, PT ;  /* 0x000000ff2d00720c */ /* 0x000fe40003f86270 */
[----:B------:R-:W-:-:S07]  /*78f0*/  IABS R12, R52 ;  /* 0x00000034000c7213 */ /* 0x000fce0000000000 */
[--C-:B------:R-:W-:Y:S02]  /*7900*/  @!P1 IMAD.IADD R14, R14, 0x1, -R3.reuse ;  /* 0x000000010e0e9824 */ /* 0x100fe400078e0a03 */
[----:B------:R-:W-:Y:S02]  /*7910*/  @!P6 IMAD.IADD R18, R18, 0x1, -R3 ;  /* 0x000000011212e824 */ /* 0x000fe400078e0a03 */
[----:B------:R-:W-:Y:S01]  /*7920*/  IMAD.MOV.U32 R44, RZ, RZ, R14 ;  /* 0x000000ffff2c7224 */ /* 0x000fe200078e000e */
[----:B------:R-:W-:Y:S01]  /*7930*/  ISETP.GT.U32.AND P6, PT, R3, R9, PT ;  /* 0x000000090300720c */ /* 0x000fe20003fc4070 */
[----:B------:R-:W-:-:S04]  /*7940*/  IMAD.HI.U32 R15, R4, R12, RZ ;  /* 0x0000000c040f7227 */ /* 0x000fc800078e00ff */
[----:B------:R-:W-:Y:S02]  /*7950*/  @!P4 IMAD.MOV R44, RZ, RZ, -R44 ;  /* 0x000000ffff2cc224 */ /* 0x000fe400078e0a2c */
[----:B------:R-:W-:-:S03]  /*7960*/  IMAD.MOV R15, RZ, RZ, -R15 ;  /* 0x000000ffff0f7224 */ /* 0x000fc600078e0a0f */
[----:B------:R-:W-:Y:S04]  /*7970*/  STL [R1+0x4fc], R44 ;  /* 0x0004fc2c01007387 */ /* 0x000fe80000100800 */
[----:B------:R0:W-:Y:S01]  /*7980*/  STL [R1+0x4f8], R10 ;  /* 0x0004f80a01007387 */ /* 0x0001e20000100800 */
[----:B------:R-:W-:Y:S02]  /*7990*/  @!P6 IMAD.IADD R9, R9, 0x1, -R3 ;  /* 0x000000010909e824 */ /* 0x000fe400078e0a03 */
[----:B------:R-:W-:-:S04]  /*79a0*/  IMAD.HI.U32 R14, R4, R11, RZ ;  /* 0x0000000b040e7227 */ /* 0x000fc800078e00ff */
[----:B0-----:R-:W-:-:S05]  /*79b0*/  IMAD R10, R3, R15, R12 ;  /* 0x0000000f030a7224 */ /* 0x001fca00078e020c */
[----:B------:R-:W-:Y:S01]  /*79c0*/  ISETP.GT.U32.AND P6, PT, R3, R10, PT ;  /* 0x0000000a0300720c */ /* 0x000fe20003fc4070 */
[----:B------:R-:W-:Y:S01]  /*79d0*/  IMAD.MOV R14, RZ, RZ, -R14 ;  /* 0x000000ffff0e7224 */ /* 0x000fe200078e0a0e */
[----:B------:R-:W-:Y:S01]  /*79e0*/  ISETP.GE.AND P2, PT, R47, RZ, PT ;  /* 0x000000ff2f00720c */ /* 0x000fe20003f46270 */
[----:B------:R-:W-:Y:S01]  /*79f0*/  @!P5 IMAD.IADD R19, R19, 0x1, -R3 ;  /* 0x000000011313d824 */ /* 0x000fe200078e0a03 */
[----:B------:R-:W-:Y:S01]  /*7a00*/  ISETP.GE.AND P1, PT, R48, RZ, PT ;  /* 0x000000ff3000720c */ /* 0x000fe20003f26270 */
[C---:B------:R-:W-:Y:S02]  /*7a10*/  IMAD R11, R3.reuse, R14, R11 ;  /* 0x0000000e030b7224 */ /* 0x040fe400078e020b */
[----:B------:R-:W-:Y:S01]  /*7a20*/  IMAD.HI.U32 R14, R4, R13, RZ ;  /* 0x0000000d040e7227 */ /* 0x000fe200078e00ff */
[----:B------:R-:W-:-:S03]  /*7a30*/  ISETP.GT.U32.AND P3, PT, R3, R18, PT ;  /* 0x000000120300720c */ /* 0x000fc60003f64070 */
[----:B------:R-:W-:Y:S01]  /*7a40*/  IMAD.MOV.U32 R17, RZ, RZ, R19 ;  /* 0x000000ffff117224 */ /* 0x000fe200078e0013 */
[----:B------:R-:W-:Y:S01]  /*7a50*/  IABS R19, R54 ;  /* 0x0000003600137213 */ /* 0x000fe20000000000 */
[--C-:B------:R-:W-:Y:S02]  /*7a60*/  @!P6 IMAD.IADD R10, R10, 0x1, -R3.reuse ;  /* 0x000000010a0ae824 */ /* 0x100fe400078e0a03 */
[----:B------:R-:W-:Y:S02]  /*7a70*/  IMAD.MOV R14, RZ, RZ, -R14 ;  /* 0x000000ffff0e7224 */ /* 0x000fe400078e0a0e */
[----:B------:R-:W-:Y:S01]  /*7a80*/  @!P0 IMAD.IADD R16, R16, 0x1, -R3 ;  /* 0x0000000110108824 */ /* 0x000fe200078e0a03 */
[C---:B------:R-:W-:Y:S01]  /*7a90*/  ISETP.GT.U32.AND P6, PT, R3.reuse, R10, PT ;  /* 0x0000000a0300720c */ /* 0x040fe20003fc4070 */
[----:B------:R-:W-:Y:S02]  /*7aa0*/  IMAD R12, R3, R14, R13 ;  /* 0x0000000e030c7224 */ /* 0x000fe400078e020d */
[----:B------:R-:W-:-:S04]  /*7ab0*/  IMAD.HI.U32 R14, R4, R19, RZ ;  /* 0x00000013040e7227 */ /* 0x000fc800078e00ff */
[----:B------:R-:W-:Y:S02]  /*7ac0*/  @!P2 IMAD.MOV R16, RZ, RZ, -R16 ;  /* 0x000000ffff10a224 */ /* 0x000fe400078e0a10 */
[----:B------:R-:W-:Y:S02]  /*7ad0*/  @!P1 IMAD.MOV R17, RZ, RZ, -R17 ;  /* 0x000000ffff119224 */ /* 0x000fe400078e0a11 */
[----:B------:R-:W-:Y:S01]  /*7ae0*/  IMAD.MOV R14, RZ, RZ, -R14 ;  /* 0x000000ffff0e7224 */ /* 0x000fe200078e0a0e */
[----:B------:R-:W-:Y:S01]  /*7af0*/  STL [R1+0x4f4], R16 ;  /* 0x0004f41001007387 */ /* 0x000fe20000100800 */
[----:B------:R-:W-:Y:S01]  /*7b00*/  @!P3 IMAD.IADD R18, R18, 0x1, -R3 ;  /* 0x000000011212b824 */ /* 0x000fe200078e0a03 */
[C---:B------:R-:W-:Y:S01]  /*7b10*/  ISETP.GT.U32.AND P3, PT, R3.reuse, R12, PT ;  /* 0x0000000c0300720c */ /* 0x040fe20003f64070 */
[----:B------:R-:W-:Y:S01]  /*7b20*/  IMAD R19, R3, R14, R19 ;  /* 0x0000000e03137224 */ /* 0x000fe200078e0213 */
[----:B------:R0:W-:Y:S01]  /*7b30*/  STL [R1+0x4ec], R17 ;  /* 0x0004ec1101007387 */ /* 0x0001e20000100800 */
[----:B------:R-:W-:-:S03]  /*7b40*/  @!P6 IMAD.IADD R10, R10, 0x1, -R3 ;  /* 0x000000010a0ae824 */ /* 0x000fc600078e0a03 */
[----:B------:R-:W-:Y:S02]  /*7b50*/  ISETP.GT.U32.AND P6, PT, R3, R19, PT ;  /* 0x000000130300720c */ /* 0x000fe40003fc4070 */
[----:B0-----:R-:W-:Y:S02]  /*7b60*/  IABS R17, R56 ;  /* 0x0000003800117213 */ /* 0x001fe40000000000 */
[----:B------:R-:W-:-:S03]  /*7b70*/  IABS R16, R55 ;  /* 0x0000003700107213 */ /* 0x000fc60000000000 */
[----:B------:R-:W-:Y:S01]  /*7b80*/  IMAD.HI.U32 R14, R4, R17, RZ ;  /* 0x00000011040e7227 */ /* 0x000fe200078e00ff */
[----:B------:R-:W-:-:S03]  /*7b90*/  ISETP.GE.AND P0, PT, R49, RZ, PT ;  /* 0x000000ff3100720c */ /* 0x000fc60003f06270 */
[----:B------:R-:W-:Y:S02]  /*7ba0*/  IMAD.MOV R14, RZ, RZ, -R14 ;  /* 0x000000ffff0e7224 */ /* 0x000fe400078e0a0e */
[----:B------:R-:W-:-:S04]  /*7bb0*/  IMAD.HI.U32 R13, R4, R16, RZ ;  /* 0x00000010040d7227 */ /* 0x000fc800078e00ff */
[----:B------:R-:W-:Y:S01]  /*7bc0*/  IMAD.MOV.U32 R44, RZ, RZ, R21 ;  /* 0x000000ffff2c7224 */ /* 0x000fe200078e0015 */
[----:B------:R-:W-:Y:S01]  /*7bd0*/  IABS R21, R58 ;  /* 0x0000003a00157213 */ /* 0x000fe20000000000 */
[----:B------:R-:W-:Y:S02]  /*7be0*/  @!P3 IMAD.IADD R12, R12, 0x1, -R3 ;  /* 0x000000010c0cb824 */ /* 0x000fe400078e0a03 */
[C---:B------:R-:W-:Y:S02]  /*7bf0*/  IMAD R17, R3.reuse, R14, R17 ;  /* 0x0000000e03117224 */ /* 0x040fe400078e0211 */
[----:B------:R-:W-:Y:S01]  /*7c00*/  IMAD.MOV R15, RZ, RZ, -R13 ;  /* 0x000000ffff0f7224 */ /* 0x000fe200078e0a0d */
[----:B------:R-:W-:Y:S01]  /*7c10*/  ISETP.GT.U32.AND P5, PT, R3, R11, PT ;  /* 0x0000000b0300720c */ /* 0x000fe20003fa4070 */
[----:B------:R-:W-:Y:S01]  /*7c20*/  @!P6 IMAD.IADD R19, R19, 0x1, -R3 ;  /* 0x000000011313e824 */ /* 0x000fe200078e0a03 */
[C---:B------:R-:W-:Y:S01]  /*7c30*/  ISETP.GT.U32.AND P3, PT, R3.reuse, R12, PT ;  /* 0x0000000c0300720c */ /* 0x040fe20003f64070 */
[C---:B------:R-:W-:Y:S01]  /*7c40*/  IMAD R16, R3.reuse, R15, R16 ;  /* 0x0000000f03107224 */ /* 0x040fe200078e0210 */
[----:B------:R-:W-:Y:S01]  /*7c50*/  ISETP.GT.U32.AND P6, PT, R3, R17, PT ;  /* 0x000000110300720c */ /* 0x000fe20003fc4070 */
[----:B------:R-:W-:-:S04]  /*7c60*/  IMAD.HI.U32 R15, R4, R21, RZ ;  /* 0x00000015040f7227 */ /* 0x000fc800078e00ff */
[----:B------:R-:W-:Y:S02]  /*7c70*/  @!P0 IMAD.MOV R9, RZ, RZ, -R9 ;  /* 0x000000ffff098224 */ /* 0x000fe400078e0a09 */
[----:B------:R-:W-:Y:S01]  /*7c80*/  IMAD.MOV R15, RZ, RZ, -R15 ;  /* 0x000000ffff0f7224 */ /* 0x000fe200078e0a0f */
[----:B------:R-:W-:Y:S02]  /*7c90*/  ISETP.GE.AND P4, PT, R50, RZ, PT ;  /* 0x000000ff3200720c */ /* 0x000fe40003f86270 */
[----:B------:R0:W-:Y:S01]  /*7ca0*/  STL [R1+0x4e8], R9 ;  /* 0x0004e80901007387 */ /* 0x0001e20000100800 */
[----:B------:R-:W-:Y:S02]  /*7cb0*/  IMAD R21, R3, R15, R21 ;  /* 0x0000000f03157224 */ /* 0x000fe400078e0215 */
[--C-:B------:R-:W-:Y:S02]  /*7cc0*/  @!P5 IMAD.IADD R11, R11, 0x1, -R3.reuse ;  /* 0x000000010b0bd824 */ /* 0x100fe400078e0a03 */
[--C-:B------:R-:W-:Y:S01]  /*7cd0*/  @!P3 IMAD.IADD R12, R12, 0x1, -R3.reuse ;  /* 0x000000010c0cb824 */ /* 0x100fe200078e0a03 */
[----:B------:R-:W-:Y:S01]  /*7ce0*/  ISETP.GT.U32.AND P3, PT, R3, R16, PT ;  /* 0x000000100300720c */ /* 0x000fe20003f64070 */
[----:B------:R-:W-:Y:S01]  /*7cf0*/  @!P6 IMAD.IADD R17, R17, 0x1, -R3 ;  /* 0x000000011111e824 */ /* 0x000fe200078e0a03 */
[----:B0-----:R-:W-:-:S02]  /*7d00*/  IABS R9, R57 ;  /* 0x0000003900097213 */ /* 0x001fc40000000000 */
[----:B------:R-:W-:-:S03]  /*7d10*/  ISETP.GT.U32.AND P6, PT, R3, R21, PT ;  /* 0x000000150300720c */ /* 0x000fc60003fc4070 */
[----:B------:R-:W-:Y:S01]  /*7d20*/  IMAD.HI.U32 R13, R4, R9, RZ ;  /* 0x00000009040d7227 */ /* 0x000fe200078e00ff */
[C---:B------:R-:W-:Y:S02]  /*7d30*/  ISETP.GT.U32.AND P5, PT, R3.reuse, R11, PT ;  /* 0x0000000b0300720c */ /* 0x040fe40003fa4070 */
[----:B------:R-:W-:Y:S01]  /*7d40*/  IABS R14, R59 ;  /* 0x0000003b000e7213 */ /* 0x000fe20000000000 */
[----:B------:R-:W-:Y:S02]  /*7d50*/  IMAD.MOV R13, RZ, RZ, -R13 ;  /* 0x000000ffff0d7224 */ /* 0x000fe400078e0a0d */
[----:B------:R-:W-:Y:S02]  /*7d60*/  IMAD.MOV.U32 R47, RZ, RZ, R28 ;  /* 0x000000ffff2f7224 */ /* 0x000fe400078e001c */
[----:B------:R-:W-:Y:S02]  /*7d70*/  IMAD.MOV.U32 R28, RZ, RZ, R26 ;  /* 0x000000ffff1c7224 */ /* 0x000fe400078e001a */
[----:B------:R-:W-:Y:S01]  /*7d80*/  @!P4 IMAD.MOV R18, RZ, RZ, -R18 ;  /* 0x000000ffff12c224 */ /* 0x000fe200078e0a12 */
[----:B------:R-:W-:Y:S01]  /*7d90*/  ISETP.GT.U32.AND P4, PT, R3, R19, PT ;  /* 0x000000130300720c */ /* 0x000fe20003f84070 */
[----:B------:R-:W-:-:S02]  /*7da0*/  IMAD.MOV.U32 R26, RZ, RZ, R22 ;  /* 0x000000ffff1a7224 */ /* 0x000fc400078e0016 */
[----:B------:R-:W-:Y:S02]  /*7db0*/  IMAD R9, R3, R13, R9 ;  /* 0x0000000d03097224 */ /* 0x000fe400078e0209 */
[----:B------:R-:W-:Y:S01]  /*7dc0*/  IMAD.HI.U32 R22, R4, R14, RZ ;  /* 0x0000000e04167227 */ /* 0x000fe200078e00ff */
[----:B------:R-:W-:Y:S02]  /*7dd0*/  ISETP.GE.AND P2, PT, R51, RZ, PT ;  /* 0x000000ff3300720c */ /* 0x000fe40003f46270 */
[----:B------:R-:W-:Y:S01]  /*7de0*/  ISETP.GE.AND P1, PT, R52, RZ, PT ;  /* 0x000000ff3400720c */ /* 0x000fe20003f26270 */
[--C-:B------:R-:W-:Y:S01]  /*7df0*/  @!P3 IMAD.IADD R16, R16, 0x1, -R3.reuse ;  /* 0x000000011010b824 */ /* 0x100fe200078e0a03 */
[----:B------:R-:W-:Y:S01]  /*7e00*/  ISETP.GE.AND P0, PT, R53, RZ, PT ;  /* 0x000000ff3500720c */ /* 0x000fe20003f06270 */
[----:B------:R-:W-:Y:S01]  /*7e10*/  IMAD.MOV R22, RZ, RZ, -R22 ;  /* 0x000000ffff167224 */ /* 0x000fe200078e0a16 */
[----:B------:R-:W-:Y:S01]  /*7e20*/  ISETP.GT.U32.AND P3, PT, R3, R9, PT ;  /* 0x000000090300720c */ /* 0x000fe20003f64070 */
[----:B------:R-:W-:Y:S01]  /*7e30*/  @!P6 IMAD.IADD R21, R21, 0x1, -R3 ;  /* 0x000000011515e824 */ /* 0x000fe200078e0a03 */
[----:B------:R-:W-:Y:S01]  /*7e40*/  IABS R15, R62 ;  /* 0x0000003e000f7213 */ /* 0x000fe20000000000 */
[----:B------:R-:W-:-:S02]  /*7e50*/  IMAD.MOV.U32 R46, RZ, RZ, R41 ;  /* 0x000000ffff2e7224 */ /* 0x000fc400078e0029 */
[----:B------:R-:W-:Y:S01]  /*7e60*/  @!P5 IMAD.IADD R11, R11, 0x1, -R3 ;  /* 0x000000010b0bd824 */ /* 0x000fe200078e0a03 */
[C---:B------:R-:W-:Y:S01]  /*7e70*/  ISETP.GT.U32.AND P6, PT, R3.reuse, R21, PT ;  /* 0x000000150300720c */ /* 0x040fe20003fc4070 */
[----:B------:R-:W-:Y:S02]  /*7e80*/  IMAD.MOV.U32 R41, RZ, RZ, R39 ;  /* 0x000000ffff297224 */ /* 0x000fe400078e0027 */
[----:B------:R-:W-:Y:S02]  /*7e90*/  IMAD R14, R3, R22, R14 ;  /* 0x00000016030e7224 */ /* 0x000fe400078e020e */
[----:B------:R-:W-:Y:S02]  /*7ea0*/  IMAD.MOV.U32 R39, RZ, RZ, R25 ;  /* 0x000000ffff277224 */ /* 0x000fe400078e0019 */
[----:B------:R-:W-:Y:S01]  /*7eb0*/  IMAD.HI.U32 R25, R4, R15, RZ ;  /* 0x0000000f04197227 */ /* 0x000fe200078e00ff */
[----:B------:R-:W-:-:S03]  /*7ec0*/  IABS R13, R60 ;  /* 0x0000003c000d7213 */ /* 0x000fc60000000000 */
[----:B------:R-:W-:Y:S02]  /*7ed0*/  IMAD.MOV.U32 R50, RZ, RZ, R11 ;  /* 0x000000ffff327224 */ /* 0x000fe400078e000b */
[----:B------:R-:W-:Y:S01]  /*7ee0*/  IMAD.MOV.U32 R45, RZ, RZ, R20 ;  /* 0x000000ffff2d7224 */ /* 0x000fe200078e0014 */
[----:B------:R-:W-:Y:S01]  /*7ef0*/  IABS R20, R61 ;  /* 0x0000003d00147213 */ /* 0x000fe20000000000 */
[----:B------:R-:W-:Y:S01]  /*7f00*/  @!P4 IMAD.IADD R19, R19, 0x1, -R3 ;  /* 0x000000011313c824 */ /* 0x000fe200078e0a03 */
[----:B------:R-:W-:Y:S01]  /*7f10*/  ISETP.GT.U32.AND P4, PT, R3, R14, PT ;  /* 0x0000000e0300720c */ /* 0x000fe20003f84070 */
[----:B------:R-:W-:Y:S02]  /*7f20*/  IMAD.MOV.U32 R11, RZ, RZ, R12 ;  /* 0x000000ffff0b7224 */ /* 0x000fe400078e000c */
[----:B------:R-:W-:Y:S02]  /*7f30*/  IMAD.MOV R25, RZ, RZ, -R25 ;  /* 0x000000ffff197224 */ /* 0x000fe400078e0a19 */
[----:B------:R-:W-:-:S02]  /*7f40*/  IMAD.MOV.U32 R48, RZ, RZ, R43 ;  /* 0x000000ffff307224 */ /* 0x000fc400078e002b */
[----:B------:R-:W-:Y:S01]  /*7f50*/  @!P2 IMAD.MOV R50, RZ, RZ, -R50 ;  /* 0x000000ffff32a224 */ /* 0x000fe200078e0a32 */
[C---:B------:R-:W-:Y:S01]  /*7f60*/  ISETP.GT.U32.AND P2, PT, R3.reuse, R16, PT ;  /* 0x000000100300720c */ /* 0x040fe20003f44070 */
[----:B------:R-:W-:Y:S02]  /*7f70*/  IMAD.MOV.U32 R43, RZ, RZ, R36 ;  /* 0x000000ffff2b7224 */ /* 0x000fe400078e0024 */
[----:B------:R-:W-:Y:S02]  /*7f80*/  IMAD.MOV.U32 R49, RZ, RZ, R24 ;  /* 0x000000ffff317224 */ /* 0x000fe400078e0018 */
[----:B------:R-:W-:Y:S01]  /*7f90*/  @!P1 IMAD.MOV R10, RZ, RZ, -R10 ;  /* 0x000000ffff0a9224 */ /* 0x000fe200078e0a0a */
[----:B------:R-:W-:Y:S01]  /*7fa0*/  ISETP.GT.U32.AND P1, PT, R3, R17, PT ;  /* 0x000000110300720c */ /* 0x000fe20003f24070 */
[----:B------:R-:W-:Y:S02]  /*7fb0*/  IMAD.MOV.U32 R36, RZ, RZ, R23 ;  /* 0x000000ffff247224 */ /* 0x000fe400078e0017 */
[----:B------:R-:W-:Y:S01]  /*7fc0*/  IMAD.HI.U32 R24, R4, R13, RZ ;  /* 0x0000000d04187227 */ /* 0x000fe200078e00ff */
[----:B------:R-:W-:Y:S03]  /*7fd0*/  STL [R1+0x4d4], R18 ;  /* 0x0004d41201007387 */ /* 0x000fe60000100800 */
[----:B------:R-:W-:-:S02]  /*7fe0*/  @!P0 IMAD.MOV R11, RZ, RZ, -R11 ;  /* 0x000000ffff0b8224 */ /* 0x000fc400078e0a0b */
[----:B------:R-:W-:Y:S01]  /*7ff0*/  IMAD.HI.U32 R23, R4, R20, RZ ;  /* 0x0000001404177227 */ /* 0x000fe200078e00ff */
[----:B------:R-:W-:Y:S03]  /*8000*/  STL [R1+0x4d0], R50 ;  /* 0x0004d03201007387 */ /* 0x000fe60000100800 */
[----:B------:R-:W-:Y:S02]  /*8010*/  @!P3 IMAD.IADD R9, R9, 0x1, -R3 ;  /* 0x000000010909b824 */ /* 0x000fe400078e0a03 */
[C---:B------:R-:W-:Y:S01]  /*8020*/  IMAD R15, R3.reuse, R25, R15 ;  /* 0x00000019030f7224 */ /* 0x040fe200078e020f */
[----:B------:R-:W-:Y:S01]  /*8030*/  STL [R1+0x4cc], R10 ;  /* 0x0004cc0a01007387 */ /* 0x000fe20000100800 */
[----:B------:R-:W-:Y:S01]  /*8040*/  IMAD.MOV R24, RZ, RZ, -R24 ;  /* 0x000000ffff187224 */ /* 0x000fe200078e0a18 */
[----:B------:R-:W-:Y:S01]  /*8050*/  ISETP.GT.U32.AND P0, PT, R3, R9, PT ;  /* 0x000000090300720c */ /* 0x000fe20003f04070 */
[----:B------:R-:W-:Y:S01]  /*8060*/  IMAD.MOV R23, RZ, RZ, -R23 ;  /* 0x000000ffff177224 */ /* 0x000fe200078e0a17 */
[----:B------:R0:W-:Y:S01]  /*8070*/  STL [R1+0x4c8], R11 ;  /* 0x0004c80b01007387 */ /* 0x0001e20000100800 */
[----:B------:R-:W-:Y:S01]  /*8080*/  @!P6 IMAD.IADD R21, R21, 0x1, -R3 ;  /* 0x000000011515e824 */ /* 0x000fe200078e0a03 */
[C---:B------:R-:W-:Y:S01]  /*8090*/  ISETP.GT.U32.AND P6, PT, R3.reuse, R15, PT ;  /* 0x0000000f0300720c */ /* 0x040fe20003fc4070 */
[----:B------:R-:W-:-:S02]  /*80a0*/  IMAD R13, R3, R24, R13 ;  /* 0x00000018030d7224 */ /* 0x000fc400078e020d */
[----:B------:R-:W-:Y:S02]  /*80b0*/  IMAD R20, R3, R23, R20 ;  /* 0x0000001703147224 */ /* 0x000fe400078e0214 */
[--C-:B------:R-:W-:Y:S01]  /*80c0*/  @!P4 IMAD.IADD R14, R14, 0x1, -R3.reuse ;  /* 0x000000010e0ec824 */ /* 0x100fe200078e0a03 */
[----:B0-----:R-:W-:Y:S02]  /*80d0*/  IABS R11, R63 ;  /* 0x0000003f000b7213 */ /* 0x001fe40000000000 */
[----:B------:R-:W-:Y:S01]  /*80e0*/  ISETP.GE.AND P4, PT, R57, RZ, PT ;  /* 0x000000ff3900720c */ /* 0x000fe20003f86270 */
[----:B------:R-:W-:Y:S02]  /*80f0*/  @!P2 IMAD.IADD R16, R16, 0x1, -R3 ;  /* 0x000000011010a824 */ /* 0x000fe400078e0a03 */
[----:B------:R-:W-:Y:S01]  /*8100*/  IMAD.HI.U32 R12, R4, R11, RZ ;  /* 0x0000000b040c7227 */ /* 0x000fe200078e00ff */
[----:B------:R-:W-:-:S03]  /*8110*/  ISETP.GT.U32.AND P2, PT, R3, R13, PT ;  /* 0x0000000d0300720c */ /* 0x000fc60003f44070 */
[--C-:B------:R-:W-:Y:S01]  /*8120*/  @!P1 IMAD.IADD R17, R17, 0x1, -R3.reuse ;  /* 0x0000000111119824 */ /* 0x100fe200078e0a03 */
[----:B------:R-:W-:Y:S01]  /*8130*/  ISETP.GT.U32.AND P1, PT, R3, R20, PT ;  /* 0x000000140300720c */ /* 0x000fe20003f24070 */
[----:B------:R-:W-:Y:S01]  /*8140*/  IMAD.MOV R12, RZ, RZ, -R12 ;  /* 0x000000ffff0c7224 */ /* 0x000fe200078e0a0c */
[----:B------:R-:W-:Y:S01]  /*8150*/  ISETP.GE.AND P5, PT, R54, RZ, PT ;  /* 0x000000ff3600720c */ /* 0x000fe20003fa6270 */
[----:B------:R-:W-:Y:S02]  /*8160*/  @!P0 IMAD.IADD R9, R9, 0x1, -R3 ;  /* 0x0000000109098824 */ /* 0x000fe400078e0a03 */
[----:B------:R-:W-:Y:S02]  /*8170*/  IMAD R11, R3, R12, R11 ;  /* 0x0000000c030b7224 */ /* 0x000fe400078e020b */
[----:B------:R-:W-:Y:S01]  /*8180*/  @!P6 IMAD.IADD R15, R15, 0x1, -R3 ;  /* 0x000000010f0fe824 */ /* 0x000fe200078e0a03 */
[----:B------:R-:W-:Y:S02]  /*8190*/  ISETP.GT.U32.AND P6, PT, R3, R14, PT ;  /* 0x0000000e0300720c */ /* 0x000fe40003fc4070 */
[----:B------:R-:W-:Y:S01]  /*81a0*/  ISETP.GE.AND P3, PT, R55, RZ, PT ;  /* 0x000000ff3700720c */ /* 0x000fe20003f66270 */
[----:B------:R-:W-:Y:S01]  /*81b0*/  @!P4 IMAD.MOV R9, RZ, RZ, -R9 ;  /* 0x000000ffff09c224 */ /* 0x000fe200078e0a09 */
[----:B------:R-:W-:-:S02]  /*81c0*/  ISETP.GE.AND P0, PT, R56, RZ, PT ;  /* 0x000000ff3800720c */ /* 0x000fc40003f06270 */
[----:B------:R-:W-:Y:S02]  /*81d0*/  IABS R10, R64 ;  /* 0x00000040000a7213 */ /* 0x000fe40000000000 */
[----:B------:R-:W-:Y:S01]  /*81e0*/  ISETP.GT.U32.AND P4, PT, R3, R11, PT ;  /* 0x0000000b0300720c */ /* 0x000fe20003f84070 */
[--C-:B------:R-:W-:Y:S01]  /*81f0*/  @!P2 IMAD.IADD R13, R13, 0x1, -R3.reuse ;  /* 0x000000010d0da824 */ /* 0x100fe200078e0a03 */
[----:B------:R-:W-:Y:S01]  /*8200*/  ISETP.GE.AND P2, PT, R58, RZ, PT ;  /* 0x000000ff3a00720c */ /* 0x000fe20003f46270 */
[----:B------:R-:W-:Y:S01]  /*8210*/  @!P1 IMAD.IADD R20, R20, 0x1, -R3 ;  /* 0x0000000114149824 */ /* 0x000fe200078e0a03 */
[----:B------:R-:W-:Y:S01]  /*8220*/  ISETP.GE.AND P1, PT, R59, RZ, PT ;  /* 0x000000ff3b00720c */ /* 0x000fe20003f26270 */
[----:B------:R-:W-:-:S04]  /*8230*/  IMAD.HI.U32 R18, R4, R10, RZ ;  /* 0x0000000a04127227 */ /* 0x000fc800078e00ff */
[----:B------:R-:W-:Y:S02]  /*8240*/  IMAD.MOV.U32 R24, RZ, RZ, R19 ;  /* 0x000000ffff187224 */ /* 0x000fe400078e0013 */
[----:B------:R-:W-:Y:S02]  /*8250*/  IMAD.MOV.U32 R23, RZ, RZ, R16 ;  /* 0x000000ffff177224 */ /* 0x000fe400078e0010 */
[----:B------:R-:W-:Y:S02]  /*8260*/  IMAD.MOV.U32 R22, RZ, RZ, R17 ;  /* 0x000000ffff167224 */ /* 0x000fe400078e0011 */
[----:B------:R-:W-:Y:S02]  /*8270*/  IMAD.MOV R18, RZ, RZ, -R18 ;  /* 0x000000ffff127224 */ /* 0x000fe400078e0a12 */
[----:B------:R-:W-:Y:S02]  /*8280*/  @!P5 IMAD.MOV R24, RZ, RZ, -R24 ;  /* 0x000000ffff18d224 */ /* 0x000fe400078e0a18 */
[----:B------:R-:W-:-:S02]  /*8290*/  @!P6 IMAD.IADD R14, R14, 0x1, -R3 ;  /* 0x000000010e0ee824 */ /* 0x000fc400078e0a03 */
[----:B------:R-:W-:Y:S01]  /*82a0*/  @!P3 IMAD.MOV R23, RZ, RZ, -R23 ;  /* 0x000000ffff17b224 */ /* 0x000fe200078e0a17 */
[C---:B------:R-:W-:Y:S01]  /*82b0*/  ISETP.GT.U32.AND P3, PT, R3.reuse, R13, PT ;  /* 0x0000000d0300720c */ /* 0x040fe20003f64070 */
[----:B------:R-:W-:Y:S01]  /*82c0*/  @!P0 IMAD.MOV R22, RZ, RZ, -R22 ;  /* 0x000000ffff168224 */ /* 0x000fe200078e0a16 */
[C---:B------:R-:W-:Y:S01]  /*82d0*/  ISETP.GT.U32.AND P5, PT, R3.reuse, R15, PT ;  /* 0x0000000f0300720c */ /* 0x040fe20003fa4070 */
[C---:B------:R-:W-:Y:S01]  /*82e0*/  IMAD R10, R3.reuse, R18, R10 ;  /* 0x00000012030a7224 */ /* 0x040fe200078e020a */
[----:B------:R-:W-:Y:S01]  /*82f0*/  IABS R12, R65 ;  /* 0x00000041000c7213 */ /* 0x000fe20000000000 */
[----:B------:R-:W-:Y:S01]  /*8300*/  IMAD.MOV.U32 R16, RZ, RZ, R21 ;  /* 0x000000ffff107224 */ /* 0x000fe200078e0015 */
[----:B------:R-:W-:Y:S01]  /*8310*/  ISETP.GT.U32.AND P0, PT, R3, R20, PT ;  /* 0x000000140300720c */ /* 0x000fe20003f04070 */
[----:B------:R-:W-:Y:S01]  /*8320*/  @!P4 IMAD.IADD R11, R11, 0x1, -R3 ;  /* 0x000000010b0bc824 */ /* 0x000fe200078e0a03 */
[----:B------:R-:W-:Y:S01]  /*8330*/  STL [R1+0x41c], R24 ;  /* 0x00041c1801007387 */ /* 0x000fe20000100800 */
[----:B------:R-:W-:-:S02]  /*8340*/  IMAD.MOV.U32 R18, RZ, RZ, R14 ;  /* 0x000000ffff127224 */ /* 0x000fc400078e000e */
[----:B------:R-:W-:Y:S01]  /*8350*/  @!P2 IMAD.MOV R16, RZ, RZ, -R16 ;  /* 0x000000ffff10a224 */ /* 0x000fe200078e0a10 */
[----:B------:R-:W-:Y:S01]  /*8360*/  STL [R1+0x420], R23 ;  /* 0x0004201701007387 */ /* 0x000fe20000100800 */
[----:B------:R-:W-:Y:S01]  /*8370*/  @!P1 IMAD.MOV R18, RZ, RZ, -R18 ;  /* 0x000000ffff129224 */ /* 0x000fe200078e0a12 */
[C---:B------:R-:W-:Y:S02]  /*8380*/  ISETP.GT.U32.AND P6, PT, R3.reuse, R10, PT ;  /* 0x0000000a0300720c */ /* 0x040fe40003fc4070 */
[----:B------:R-:W-:Y:S01]  /*8390*/  STL [R1+0x424], R22 ;  /* 0x0004241601007387 */ /* 0x000fe20000100800 */
[----:B------:R-:W-:-:S03]  /*83a0*/  ISETP.GT.U32.AND P1, PT, R3, R11, PT ;  /* 0x0000000b0300720c */ /* 0x000fc60003f24070 */
[----:B------:R0:W-:Y:S01]  /*83b0*/  STL [R1+0x428], R9 ;  /* 0x0004280901007387 */ /* 0x0001e20000100800 */
[----:B------:R-:W-:-:S03]  /*83c0*/  ISETP.GE.AND P2, PT, R60, RZ, PT ;  /* 0x000000ff3c00720c */ /* 0x000fc60003f46270 */
[----:B------:R1:W-:Y:S01]  /*83d0*/  STL [R1+0x430], R16 ;  /* 0x0004301001007387 */ /* 0x0003e20000100800 */
[----:B0-----:R-:W-:-:S04]  /*83e0*/  IMAD.HI.U32 R9, R4, R12, RZ ;  /* 0x0000000c04097227 */ /* 0x001fc800078e00ff */
[----:B------:R-:W-:Y:S01]  /*83f0*/  IMAD.MOV R9, RZ, RZ, -R9 ;  /* 0x000000ffff097224 */ /* 0x000fe200078e0a09 */
[----:B-1----:R-:W-:Y:S01]  /*8400*/  IABS R16, R66 ;  /* 0x0000004200107213 */ /* 0x002fe20000000000 */
[--C-:B------:R-:W-:Y:S01]  /*8410*/  @!P3 IMAD.IADD R13, R13, 0x1, -R3.reuse ;  /* 0x000000010d0db824 */ /* 0x100fe200078e0a03 */
[----:B------:R-:W-:Y:S01]  /*8420*/  ISETP.GE.AND P3, PT, R61, RZ, PT ;  /* 0x000000ff3d00720c */ /* 0x000fe20003f66270 */
[--C-:B------:R-:W-:Y:S01]  /*8430*/  @!P5 IMAD.IADD R15, R15, 0x1, -R3.reuse ;  /* 0x000000010f0fd824 */ /* 0x100fe200078e0a03 */
[----:B------:R-:W-:Y:S01]  /*8440*/  ISETP.GE.AND P5, PT, R63, RZ, PT ;  /* 0x000000ff3f00720c */ /* 0x000fe20003fa6270 */
[----:B------:R-:W-:Y:S01]  /*8450*/  @!P0 IMAD.IADD R20, R20, 0x1, -R3 ;  /* 0x0000000114148824 */ /* 0x000fe200078e0a03 */
[----:B------:R-:W-:Y:S01]  /*8460*/  ISETP.GE.AND P0, PT, R62, RZ, PT ;  /* 0x000000ff3e00720c */ /* 0x000fe20003f06270 */
[----:B------:R-:W-:Y:S02]  /*8470*/  IMAD R9, R3, R9, R12 ;  /* 0x0000000903097224 */ /* 0x000fe400078e020c */
[----:B------:R-:W-:-:S04]  /*8480*/  IMAD.HI.U32 R12, R4, R16, RZ ;  /* 0x00000010040c7227 */ /* 0x000fc800078e00ff */
[--C-:B------:R-:W-:Y:S01]  /*8490*/  @!P6 IMAD.IADD R10, R10, 0x1, -R3.reuse ;  /* 0x000000010a0ae824 */ /* 0x100fe200078e0a03 */
[----:B------:R-:W-:Y:S01]  /*84a0*/  ISETP.GT.U32.AND P6, PT, R3, R9, PT ;  /* 0x000000090300720c */ /* 0x000fe20003fc4070 */
[----:B------:R-:W-:Y:S02]  /*84b0*/  IMAD.MOV R12, RZ, RZ, -R12 ;  /* 0x000000ffff0c7224 */ /* 0x000fe400078e0a0c */
[----:B------:R-:W-:Y:S02]  /*84c0*/  @!P1 IMAD.IADD R11, R11, 0x1, -R3 ;  /* 0x000000010b0b9824 */ /* 0x000fe400078e0a03 */
[----:B------:R-:W-:Y:S02]  /*84d0*/  IMAD.MOV.U32 R17, RZ, RZ, R13 ;  /* 0x000000ffff117224 */ /* 0x000fe400078e000d */
[----:B------:R-:W-:Y:S02]  /*84e0*/  IMAD.MOV.U32 R13, RZ, RZ, R15 ;  /* 0x000000ffff0d7224 */ /* 0x000fe400078e000f */
[----:B------:R-:W-:-:S02]  /*84f0*/  IMAD.MOV.U32 R14, RZ, RZ, R20 ;  /* 0x000000ffff0e7224 */ /* 0x000fc400078e0014 */
[C---:B------:R-:W-:Y:S02]  /*8500*/  IMAD R16, R3.reuse, R12, R16 ;  /* 0x0000000c03107224 */ /* 0x040fe400078e0210 */
[----:B------:R-:W-:Y:S02]  /*8510*/  IMAD.MOV.U32 R15, RZ, RZ, R11 ;  /* 0x000000ffff0f7224 */ /* 0x000fe400078e000b */
[----:B------:R-:W-:Y:S01]  /*8520*/  @!P2 IMAD.MOV R17, RZ, RZ, -R17 ;  /* 0x000000ffff11a224 */ /* 0x000fe200078e0a11 */
[C---:B------:R-:W-:Y:S01]  /*8530*/  ISETP.GT.U32.AND P2, PT, R3.reuse, R10, PT ;  /* 0x0000000a0300720c */ /* 0x040fe20003f44070 */
[----:B------:R-:W-:Y:S02]  /*8540*/  @!P3 IMAD.MOV R14, RZ, RZ, -R14 ;  /* 0x000000ffff0eb224 */ /* 0x000fe400078e0a0e */
[----:B------:R-:W-:Y:S01]  /*8550*/  @!P5 IMAD.MOV R15, RZ, RZ, -R15 ;  /* 0x000000ffff0fd224 */ /* 0x000fe200078e0a0f */
[----:B------:R-:W-:Y:S01]  /*8560*/  ISETP.GT.U32.AND P5, PT, R3, R16, PT ;  /* 0x000000100300720c */ /* 0x000fe20003fa4070 */
[----:B------:R-:W-:Y:S01]  /*8570*/  @!P0 IMAD.MOV R13, RZ, RZ, -R13 ;  /* 0x000000ffff0d8224 */ /* 0x000fe200078e0a0d */
[----:B------:R-:W-:Y:S01]  /*8580*/  STL [R1+0x434], R18 ;  /* 0x0004341201007387 */ /* 0x000fe20000100800 */
[----:B------:R-:W-:-:S03]  /*8590*/  @!P6 IMAD.IADD R9, R9, 0x1, -R3 ;  /* 0x000000010909e824 */ /* 0x000fc600078e0a03 */
[----:B------:R-:W-:Y:S04]  /*85a0*/  STL [R1+0x438], R17 ;  /* 0x0004381101007387 */ /* 0x000fe80000100800 */
[----:B------:R-:W-:Y:S04]  /*85b0*/  STL [R1+0x440], R14 ;  /* 0x0004400e01007387 */ /* 0x000fe80000100800 */
[----:B------:R0:W-:Y:S01]  /*85c0*/  STL [R1+0x444], R13 ;  /* 0x0004440d01007387 */ /* 0x0001e20000100800 */
[----:B------:R-:W-:Y:S01]  /*85d0*/  ISETP.GE.AND P4, PT, R64, RZ, PT ;  /* 0x000000ff4000720c */ /* 0x000fe20003f86270 */
[----:B------:R-:W-:Y:S01]  /*85e0*/  @!P2 IMAD.IADD R10, R10, 0x1, -R3 ;  /* 0x000000010a0aa824 */ /* 0x000fe200078e0a03 */
[----:B------:R-:W-:-:S02]  /*85f0*/  ISETP.GT.U32.AND P6, PT, R3, R9, PT ;  /* 0x000000090300720c */ /* 0x000fc40003fc4070 */
[----:B0-----:R-:W-:Y:S01]  /*8600*/  IABS R13, R67 ;  /* 0x00000043000d7213 */ /* 0x001fe20000000000 */
[----:B------:R0:W-:Y:S01]  /*8610*/  STL [R1+0x448], R15 ;  /* 0x0004480f01007387 */ /* 0x0001e20000100800 */
[----:B------:R-:W-:-:S03]  /*8620*/  @!P5 IMAD.IADD R16, R16, 0x1, -R3 ;  /* 0x000000011010d824 */ /* 0x000fc600078e0a03 */
[----:B------:R-:W-:Y:S01]  /*8630*/  IMAD.HI.U32 R14, R4, R13, RZ ;  /* 0x0000000d040e7227 */ /* 0x000fe200078e00ff */
[----:B------:R-:W-:-:S03]  /*8640*/  IABS R11, R68 ;  /* 0x00000044000b7213 */ /* 0x000fc60000000000 */
[----:B0-----:R-:W-:Y:S02]  /*8650*/  IMAD.MOV.U32 R15, RZ, RZ, R10 ;  /* 0x000000ffff0f7224 */ /* 0x001fe400078e000a */
[----:B------:R-:W-:Y:S01]  /*8660*/  IMAD.MOV R10, RZ, RZ, -R14 ;  /* 0x000000ffff0a7224 */ /* 0x000fe200078e0a0e */
[----:B------:R-:W-:Y:S01]  /*8670*/  ISETP.GT.U32.AND P5, PT, R3, R16, PT ;  /* 0x000000100300720c */ /* 0x000fe20003fa4070 */
[----:B------:R-:W-:Y:S01]  /*8680*/  IMAD.HI.U32 R18, R4, R11, RZ ;  /* 0x0000000b04127227 */ /* 0x000fe200078e00ff */
[----:B------:R-:W-:-:S03]  /*8690*/  IABS R14, R70 ;  /* 0x00000046000e7213 */ /* 0x000fc60000000000 */
[----:B------:R-:W-:Y:S01]  /*86a0*/  IMAD R10, R3, R10, R13 ;  /* 0x0000000a030a7224 */ /* 0x000fe200078e020d */
[----:B------:R-:W-:Y:S01]  /*86b0*/  IABS R12, R69 ;  /* 0x00000045000c7213 */ /* 0x000fe20000000000 */
[----:B------:R-:W-:Y:S02]  /*86c0*/  @!P4 IMAD.MOV R15, RZ, RZ, -R15 ;  /* 0x000000ffff0fc224 */ /* 0x000fe400078e0a0f */
[----:B------:R-:W-:Y:S01]  /*86d0*/  @!P6 IMAD.IADD R9, R9, 0x1, -R3 ;  /* 0x000000010909e824 */ /* 0x000fe200078e0a03 */
[----:B------:R-:W-:Y:S01]  /*86e0*/  ISETP.GT.U32.AND P6, PT, R3, R10, PT ;  /* 0x0000000a0300720c */ /* 0x000fe20003fc4070 */
[----:B------:R-:W-:Y:S02]  /*86f0*/  IMAD.MOV R18, RZ, RZ, -R18 ;  /* 0x000000ffff127224 */ /* 0x000fe400078e0a12 */
[----:B------:R-:W-:Y:S01]  /*8700*/  IMAD.MOV.U32 R13, RZ, RZ, R14 ;  /* 0x000000ffff0d7224 */ /* 0x000fe200078e000e */
[----:B------:R-:W-:Y:S01]  /*8710*/  ISETP.GE.AND P3, PT, R65, RZ, PT ;  /* 0x000000ff4100720c */ /* 0x000fe20003f66270 */
[----:B------:R-:W-:Y:S01]  /*8720*/  IMAD R11, R3, R18, R11 ;  /* 0x00000012030b7224 */ /* 0x000fe200078e020b */
[----:B------:R-:W-:Y:S01]  /*8730*/  ISETP.GE.AND P0, PT, R66, RZ, PT ;  /* 0x000000ff4200720c */ /* 0x000fe20003f06270 */
[----:B------:R0:W-:Y:S01]  /*8740*/  STL [R1+0x44c], R15 ;  /* 0x00044c0f01007387 */ /* 0x0001e20000100800 */
[----:B------:R-:W-:Y:S01]  /*8750*/  IABS R14, R71 ;  /* 0x00000047000e7213 */ /* 0x000fe20000000000 */
[----:B------:R-:W-:-:S04]  /*8760*/  IMAD.HI.U32 R17, R4, R13, RZ ;  /* 0x0000000d04117227 */ /* 0x000fc800078e00ff */
[----:B------:R-:W-:Y:S01]  /*8770*/  @!P5 IMAD.IADD R16, R16, 0x1, -R3 ;  /* 0x000000011010d824 */ /* 0x000fe200078e0a03 */
[----:B------:R-:W-:Y:S01]  /*8780*/  ISETP.GT.U32.AND P5, PT, R3, R11, PT ;  /* 0x0000000b0300720c */ /* 0x000fe20003fa4070 */
[----:B0-----:R-:W-:-:S04]  /*8790*/  IMAD.HI.U32 R15, R4, R12, RZ ;  /* 0x0000000c040f7227 */ /* 0x001fc800078e00ff */
[----:B------:R-:W-:Y:S02]  /*87a0*/  IMAD.MOV R15, RZ, RZ, -R15 ;  /* 0x000000ffff0f7224 */ /* 0x000fe400078e0a0f */
[----:B------:R-:W-:Y:S02]  /*87b0*/  IMAD.MOV R17, RZ, RZ, -R17 ;  /* 0x000000ffff117224 */ /* 0x000fe400078e0a11 */
[----:B------:R-:W-:-:S04]  /*87c0*/  IMAD.HI.U32 R19, R4, R14, RZ ;  /* 0x0000000e04137227 */ /* 0x000fc800078e00ff */
[----:B------:R-:W-:Y:S02]  /*87d0*/  @!P6 IMAD.IADD R10, R10, 0x1, -R3 ;  /* 0x000000010a0ae824 */ /* 0x000fe400078e0a03 */
[C---:B------:R-:W-:Y:S02]  /*87e0*/  IMAD R12, R3.reuse, R15, R12 ;  /* 0x0000000f030c7224 */ /* 0x040fe400078e020c */
[C---:B------:R-:W-:Y:S02]  /*87f0*/  IMAD R13, R3.reuse, R17, R13 ;  /* 0x00000011030d7224 */ /* 0x040fe400078e020d */
[----:B------:R-:W-:Y:S02]  /*8800*/  IMAD.MOV R19, RZ, RZ, -R19 ;  /* 0x000000ffff137224 */ /* 0x000fe400078e0a13 */
[----:B------:R-:W-:Y:S02]  /*8810*/  IMAD.MOV.U32 R21, RZ, RZ, R9 ;  /* 0x000000ffff157224 */ /* 0x000fe400078e0009 */
[----:B------:R-:W-:Y:S01]  /*8820*/  IMAD.MOV.U32 R20, RZ, RZ, R16 ;  /* 0x000000ffff147224 */ /* 0x000fe200078e0010 */
[----:B------:R-:W-:Y:S01]  /*8830*/  IABS R18, R72 ;  /* 0x0000004800127213 */ /* 0x000fe20000000000 */
[C---:B------:R-:W-:Y:S01]  /*8840*/  IMAD R14, R3.reuse, R19, R14 ;  /* 0x00000013030e7224 */ /* 0x040fe200078e020e */
[C---:B------:R-:W-:Y:S01]  /*8850*/  ISETP.GT.U32.AND P6, PT, R3.reuse, R10, PT ;  /* 0x0000000a0300720c */ /* 0x040fe20003fc4070 */
[----:B------:R-:W-:Y:S01]  /*8860*/  @!P3 IMAD.MOV R21, RZ, RZ, -R21 ;  /* 0x000000ffff15b224 */ /* 0x000fe200078e0a15 */
[C---:B------:R-:W-:Y:S01]  /*8870*/  ISETP.GT.U32.AND P3, PT, R3.reuse, R12, PT ;  /* 0x0000000c0300720c */ /* 0x040fe20003f64070 */
[----:B------:R-:W-:Y:S01]  /*8880*/  @!P0 IMAD.MOV R20, RZ, RZ, -R20 ;  /* 0x000000ffff148224 */ /* 0x000fe200078e0a14 */
[----:B------:R-:W-:Y:S01]  /*8890*/  ISETP.GT.U32.AND P0, PT, R3, R13, PT ;  /* 0x0000000d0300720c */ /* 0x000fe20003f04070 */
[----:B------:R-:W-:Y:S01]  /*88a0*/  @!P5 IMAD.IADD R11, R11, 0x1, -R3 ;  /* 0x000000010b0bd824 */ /* 0x000fe200078e0a03 */
[----:B------:R-:W-:Y:S01]  /*88b0*/  ISETP.GT.U32.AND P5, PT, R3, R14, PT ;  /* 0x0000000e0300720c */ /* 0x000fe20003fa4070 */
[----:B------:R-:W-:-:S04]  /*88c0*/  IMAD.HI.U32 R9, R4, R18, RZ ;  /* 0x0000001204097227 */ /* 0x000fc800078e00ff */
[----:B------:R-:W-:Y:S01]  /*88d0*/  IMAD.MOV R9, RZ, RZ, -R9 ;  /* 0x000000ffff097224 */ /* 0x000fe200078e0a09 */
[----:B------:R-:W-:Y:S01]  /*88e0*/  IABS R17, R74 ;  /* 0x0000004a00117213 */ /* 0x000fe20000000000 */
[--C-:B------:R-:W-:Y:S02]  /*88f0*/  @!P6 IMAD.IADD R10, R10, 0x1, -R3.reuse ;  /* 0x000000010a0ae824 */ /* 0x100fe400078e0a03 */
[C---:B------:R-:W-:Y:S01]  /*8900*/  IMAD R18, R3.reuse, R9, R18 ;  /* 0x0000000903127224 */ /* 0x040fe200078e0212 */
[----:B------:R-:W-:Y:S01]  /*8910*/  IABS R9, R73 ;  /* 0x0000004900097213 */ /* 0x000fe20000000000 */
[--C-:B------:R-:W-:Y:S01]  /*8920*/  @!P3 IMAD.IADD R12, R12, 0x1, -R3.reuse ;  /* 0x000000010c0cb824 */ /* 0x100fe200078e0a03 */
[----:B------:R-:W-:Y:S01]  /*8930*/  ISETP.GT.U32.AND P3, PT, R3, R11, PT ;  /* 0x0000000b0300720c */ /* 0x000fe20003f64070 */
[----:B------:R-:W-:Y:S01]  /*8940*/  @!P0 IMAD.IADD R13, R13, 0x1, -R3 ;  /* 0x000000010d0d8824 */ /* 0x000fe200078e0a03 */
[----:B------:R-:W-:Y:S01]  /*8950*/  ISETP.GE.AND P1, PT, R67, RZ, PT ;  /* 0x000000ff4300720c */ /* 0x000fe20003f26270 */
[----:B------:R-:W-:-:S02]  /*8960*/  IMAD.MOV.U32 R19, RZ, RZ, R10 ;  /* 0x000000ffff137224 */ /* 0x000fc400078e000a */
[----:B------:R-:W-:Y:S01]  /*8970*/  @!P5 IMAD.IADD R14, R14, 0x1, -R3 ;  /* 0x000000010e0ed824 */ /* 0x000fe200078e0a03 */
[----:B------:R-:W-:Y:S01]  /*8980*/  ISETP.GT.U32.AND P5, PT, R3, R13, PT ;  /* 0x0000000d0300720c */ /* 0x000fe20003fa4070 */
[----:B------:R-:W-:Y:S02]  /*8990*/  IMAD.MOV.U32 R10, RZ, RZ, R17 ;  /* 0x000000ffff0a7224 */ /* 0x000fe400078e0011 */
[----:B------:R-:W-:-:S04]  /*89a0*/  IMAD.HI.U32 R17, R4, R9, RZ ;  /* 0x0000000904117227 */ /* 0x000fc800078e00ff */
[----:B------:R-:W-:Y:S02]  /*89b0*/  IMAD.MOV R17, RZ, RZ, -R17 ;  /* 0x000000ffff117224 */ /* 0x000fe400078e0a11 */
[----:B------:R-:W-:Y:S01]  /*89c0*/  @!P3 IMAD.IADD R11, R11, 0x1, -R3 ;  /* 0x000000010b0bb824 */ /* 0x000fe200078e0a03 */
[C---:B------:R-:W-:Y:S01]  /*89d0*/  ISETP.GT.U32.AND P3, PT, R3.reuse, R18, PT ;  /* 0x000000120300720c */ /* 0x040fe20003f64070 */
[----:B------:R-:W-:Y:S01]  /*89e0*/  IMAD R9, R3, R17, R9 ;  /* 0x0000001103097224 */ /* 0x000fe200078e0209 */
[----:B------:R-:W-:Y:S01]  /*89f0*/  ISETP.GE.AND P2, PT, R68, RZ, PT ;  /* 0x000000ff4400720c */ /* 0x000fe20003f46270 */
[----:B------:R-:W-:Y:S01]  /*8a00*/  @!P1 IMAD.MOV R19, RZ, RZ, -R19 ;  /* 0x000000ffff139224 */ /* 0x000fe200078e0a13 */
[----:B------:R-:W-:Y:S01]  /*8a10*/  IABS R16, R75 ;  /* 0x0000004b00107213 */ /* 0x000fe20000000000 */
[----:B------:R-:W-:Y:S01]  /*8a20*/  @!P5 IMAD.IADD R13, R13, 0x1, -R3 ;  /* 0x000000010d0dd824 */ /* 0x000fe200078e0a03 */
[----:B------:R-:W-:Y:S01]  /*8a30*/  ISETP.GT.U32.AND P5, PT, R3, R9, PT ;  /* 0x000000090300720c */ /* 0x000fe20003fa4070 */
[----:B------:R-:W-:Y:S01]  /*8a40*/  IMAD.HI.U32 R17, R4, R10, RZ ;  /* 0x0000000a04117227 */ /* 0x000fe200078e00ff */
[----:B------:R-:W-:Y:S01]  /*8a50*/  STL [R1+0x450], R21 ;  /* 0x0004501501007387 */ /* 0x000fe20000100800 */
[----:B------:R-:W-:-:S03]  /*8a60*/  ISETP.GE.AND P6, PT, R70, RZ, PT ;  /* 0x000000ff4600720c */ /* 0x000fc60003fc6270 */
[----:B------:R-:W-:Y:S01]  /*8a70*/  STL [R1+0x454], R20 ;  /* 0x0004541401007387 */ /* 0x000fe20000100800 */
[----:B------:R-:W-:-:S03]  /*8a80*/  IMAD.MOV R17, RZ, RZ, -R17 ;  /* 0x000000ffff117224 */ /* 0x000fc600078e0a11 */
[----:B------:R0:W-:Y:S01]  /*8a90*/  STL [R1+0x458], R19 ;  /* 0x0004581301007387 */ /* 0x0001e20000100800 */
[C---:B------:R-:W-:Y:S01]  /*8aa0*/  ISETP.GT.U32.AND P0, PT, R3.reuse, R12, PT ;  /* 0x0000000c0300720c */ /* 0x040fe20003f04070 */
[----:B------:R-:W-:Y:S01]  /*8ab0*/  @!P3 IMAD.IADD R18, R18, 0x1, -R3 ;  /* 0x000000011212b824 */ /* 0x000fe200078e0a03 */
[----:B------:R-:W-:Y:S01]  /*8ac0*/  IABS R15, R76 ;  /* 0x0000004c000f7213 */ /* 0x000fe20000000000 */
[----:B------:R-:W-:Y:S02]  /*8ad0*/  IMAD R10, R3, R17, R10 ;  /* 0x00000011030a7224 */ /* 0x000fe400078e020a */
[----:B------:R-:W-:Y:S02]  /*8ae0*/  IMAD.MOV.U32 R22, RZ, RZ, R11 ;  /* 0x000000ffff167224 */ /* 0x000fe400078e000b */
[----:B0-----:R-:W-:-:S04]  /*8af0*/  IMAD.HI.U32 R19, R4, R16, RZ ;  /* 0x0000001004137227 */ /* 0x001fc800078e00ff */
[----:B------:R-:W-:Y:S02]  /*8b00*/  IMAD.MOV R19, RZ, RZ, -R19 ;  /* 0x000000ffff137224 */ /* 0x000fe400078e0a13 */
[----:B------:R-:W-:Y:S01]  /*8b10*/  @!P5 IMAD.IADD R9, R9, 0x1, -R3 ;  /* 0x000000010909d824 */ /* 0x000fe200078e0a03 */
[C---:B------:R-:W-:Y:S01]  /*8b20*/  ISETP.GT.U32.AND P5, PT, R3.reuse, R10, PT ;  /* 0x0000000a0300720c */ /* 0x040fe20003fa4070 */
[C---:B------:R-:W-:Y:S02]  /*8b30*/  IMAD R16, R3.reuse, R19, R16 ;  /* 0x0000001303107224 */ /* 0x040fe400078e0210 */
[----:B------:R-:W-:Y:S01]  /*8b40*/  @!P2 IMAD.MOV R22, RZ, RZ, -R22 ;  /* 0x000000ffff16a224 */ /* 0x000fe200078e0a16 */
[C---:B------:R-:W-:Y:S01]  /*8b50*/  ISETP.GT.U32.AND P2, PT, R3.reuse, R18, PT ;  /* 0x000000120300720c */ /* 0x040fe20003f44070 */
[----:B------:R-:W-:Y:S01]  /*8b60*/  IMAD.HI.U32 R20, R4, R15, RZ ;  /* 0x0000000f04147227 */ /* 0x000fe200078e00ff */
[----:B------:R-:W-:-:S03]  /*8b70*/  ISETP.GT.U32.AND P1, PT, R3, R14, PT ;  /* 0x0000000e0300720c */ /* 0x000fc60003f24070 */
[----:B------:R-:W-:Y:S01]  /*8b80*/  @!P6 IMAD.MOV R13, RZ, RZ, -R13 ;  /* 0x000000ffff0de224 */ /* 0x000fe200078e0a0d */
[----:B------:R-:W-:Y:S01]  /*8b90*/  ISETP.GT.U32.AND P6, PT, R3, R16, PT ;  /* 0x000000100300720c */ /* 0x000fe20003fc4070 */
[----:B------:R-:W-:Y:S01]  /*8ba0*/  IMAD.MOV R20, RZ, RZ, -R20 ;  /* 0x000000ffff147224 */ /* 0x000fe200078e0a14 */
[----:B------:R-:W-:Y:S01]  /*8bb0*/  ISETP.GE.AND P4, PT, R69, RZ, PT ;  /* 0x000000ff4500720c */ /* 0x000fe20003f86270 */
[----:B------:R-:W-:Y:S01]  /*8bc0*/  @!P0 IMAD.IADD R12, R12, 0x1, -R3 ;  /* 0x000000010c0c8824 */ /* 0x000fe200078e0a03 */
[----:B------:R-:W-:Y:S01]  /*8bd0*/  ISETP.GE.AND P0, PT, R71, RZ, PT ;  /* 0x000000ff4700720c */ /* 0x000fe20003f06270 */
[C---:B------:R-:W-:Y:S01]  /*8be0*/  IMAD R20, R3.reuse, R20, R15 ;  /* 0x0000001403147224 */ /* 0x040fe200078e020f */
[----:B------:R-:W-:Y:S01]  /*8bf0*/  IABS R15, R77 ;  /* 0x0000004d000f7213 */ /* 0x000fe20000000000 */
[--C-:B------:R-:W-:Y:S02]  /*8c00*/  @!P2 IMAD.IADD R18, R18, 0x1, -R3.reuse ;  /* 0x000000011212a824 */ /* 0x100fe400078e0a03 */
[----:B------:R-:W-:Y:S01]  /*8c10*/  @!P5 IMAD.IADD R10, R10, 0x1, -R3 ;  /* 0x000000010a0ad824 */ /* 0x000fe200078e0a03 */
[----:B------:R-:W-:Y:S01]  /*8c20*/  ISETP.GT.U32.AND P2, PT, R3, R20, PT ;  /* 0x000000140300720c */ /* 0x000fe20003f44070 */
[----:B------:R-:W-:-:S02]  /*8c30*/  IMAD.MOV.U32 R21, RZ, RZ, R12 ;  /* 0x000000ffff157224 */ /* 0x000fc400078e000c */
[--C-:B------:R-:W-:Y:S02]  /*8c40*/  @!P1 IMAD.IADD R14, R14, 0x1, -R3.reuse ;  /* 0x000000010e0e9824 */ /* 0x100fe400078e0a03 */
[----:B------:R-:W-:Y:S01]  /*8c50*/  @!P6 IMAD.IADD R16, R16, 0x1, -R3 ;  /* 0x000000011010e824 */ /* 0x000fe200078e0a03 */
[----:B------:R-:W-:Y:S01]  /*8c60*/  ISETP.GT.U32.AND P6, PT, R3, R10, PT ;  /* 0x0000000a0300720c */ /* 0x000fe20003fc4070 */
[----:B------:R-:W-:Y:S02]  /*8c70*/  @!P4 IMAD.MOV R21, RZ, RZ, -R21 ;  /* 0x000000ffff15c224 */ /* 0x000fe400078e0a15 */
[----:B------:R-:W-:Y:S01]  /*8c80*/  IMAD.HI.U32 R12, R4, R15, RZ ;  /* 0x0000000f040c7227 */ /* 0x000fe200078e00ff */
[----:B------:R-:W-:Y:S03]  /*8c90*/  STL [R1+0x45c], R22 ;  /* 0x00045c1601007387 */ /* 0x000fe60000100800 */
[----:B------:R-:W-:Y:S01]  /*8ca0*/  @!P0 IMAD.MOV R14, RZ, RZ, -R14 ;  /* 0x000000ffff0e8224 */ /* 0x000fe200078e0a0e */
[----:B------:R-:W-:Y:S01]  /*8cb0*/  ISETP.GE.AND P1, PT, R72, RZ, PT ;  /* 0x000000ff4800720c */ /* 0x000fe20003f26270 */
[----:B------:R-:W-:Y:S01]  /*8cc0*/  IMAD.MOV R12, RZ, RZ, -R12 ;  /* 0x000000ffff0c7224 */ /* 0x000fe200078e0a0c */
[----:B------:R-:W-:Y:S01]  /*8cd0*/  IABS R11, R78 ;  /* 0x0000004e000b7213 */ /* 0x000fe20000000000 */
[----:B------:R-:W-:Y:S01]  /*8ce0*/  STL [R1+0x464], R21 ;  /* 0x0004641501007387 */ /* 0x000fe20000100800 */
[----:B------:R-:W-:-:S03]  /*8cf0*/  @!P2 IMAD.IADD R20, R20, 0x1, -R3 ;  /* 0x000000011414a824 */ /* 0x000fc600078e0a03 */
[----:B------:R0:W-:Y:S01]  /*8d00*/  STL [R1+0x468], R13 ;  /* 0x0004680d01007387 */ /* 0x0001e20000100800 */
[C---:B------:R-:W-:Y:S01]  /*8d10*/  IMAD R15, R3.reuse, R12, R15 ;  /* 0x0000000c030f7224 */ /* 0x040fe200078e020f */
[C---:B------:R-:W-:Y:S02]  /*8d20*/  ISETP.GT.U32.AND P4, PT, R3.reuse, R9, PT ;  /* 0x000000090300720c */ /* 0x040fe40003f84070 */
[----:B------:R1:W-:Y:S01]  /*8d30*/  STL [R1+0x46c], R14 ;  /* 0x00046c0e01007387 */ /* 0x0003e20000100800 */
[----:B------:R-:W-:Y:S01]  /*8d40*/  ISETP.GT.U32.AND P2, PT, R3, R16, PT ;  /* 0x000000100300720c */ /* 0x000fe20003f44070 */
[----:B------:R-:W-:Y:S01]  /*8d50*/  @!P6 IMAD.IADD R10, R10, 0x1, -R3 ;  /* 0x000000010a0ae824 */ /* 0x000fe200078e0a03 */
[----:B------:R-:W-:Y:S01]  /*8d60*/  ISETP.GE.AND P3, PT, R73, RZ, PT ;  /* 0x000000ff4900720c */ /* 0x000fe20003f66270 */
[----:B0-----:R-:W-:-:S04]  /*8d70*/  IMAD.HI.U32 R13, R4, R11, RZ ;  /* 0x0000000b040d7227 */ /* 0x001fc800078e00ff */
[----:B-1----:R-:W-:Y:S01]  /*8d80*/  IMAD.MOV.U32 R14, RZ, RZ, R18 ;  /* 0x000000ffff0e7224 */ /* 0x002fe200078e0012 */
[----:B------:R-:W-:Y:S01]  /*8d90*/  IABS R18, R79 ;  /* 0x0000004f00127213 */ /* 0x000fe20000000000 */
[----:B------:R-:W-:Y:S01]  /*8da0*/  IMAD.MOV R13, RZ, RZ, -R13 ;  /* 0x000000ffff0d7224 */ /* 0x000fe200078e0a0d */
[----:B------:R-:W-:-:S03]  /*8db0*/  ISETP.GT.U32.AND P6, PT, R3, R15, PT ;  /* 0x0000000f0300720c */ /* 0x000fc60003fc4070 */
[----:B------:R-:W-:Y:S01]  /*8dc0*/  IMAD.HI.U32 R19, R4, R18, RZ ;  /* 0x0000001204137227 */ /* 0x000fe200078e00ff */
[----:B------:R-:W-:-:S03]  /*8dd0*/  IABS R17, R80 ;  /* 0x0000005000117213 */ /* 0x000fc60000000000 */
[----:B------:R-:W-:Y:S02]  /*8de0*/  @!P1 IMAD.MOV R14, RZ, RZ, -R14 ;  /* 0x000000ffff0e9224 */ /* 0x000fe400078e0a0e */
[----:B------:R-:W-:Y:S02]  /*8df0*/  IMAD R12, R3, R13, R11 ;  /* 0x0000000d030c7224 */ /* 0x000fe400078e020b */
[----:B------:R-:W-:Y:S01]  /*8e00*/  IMAD.MOV R19, RZ, RZ, -R19 ;  /* 0x000000ffff137224 */ /* 0x000fe200078e0a13 */
[----:B------:R0:W-:Y:S01]  /*8e10*/  STL [R1+0x470], R14 ;  /* 0x0004700e01007387 */ /* 0x0001e20000100800 */
[--C-:B------:R-:W-:Y:S01]  /*8e20*/  @!P4 IMAD.IADD R9, R9, 0x1, -R3.reuse ;  /* 0x000000010909c824 */ /* 0x100fe200078e0a03 */
[----:B------:R-:W-:Y:S01]  /*8e30*/  ISETP.GE.AND P4, PT, R75, RZ, PT ;  /* 0x000000ff4b00720c */ /* 0x000fe20003f86270 */
[----:B------:R-:W-:Y:S01]  /*8e40*/  @!P2 IMAD.IADD R16, R16, 0x1, -R3 ;  /* 0x000000011010a824 */ /* 0x000fe200078e0a03 */
[C---:B------:R-:W-:Y:S01]  /*8e50*/  ISETP.GT.U32.AND P1, PT, R3.reuse, R20, PT ;  /* 0x000000140300720c */ /* 0x040fe20003f24070 */
[----:B------:R-:W-:Y:S01]  /*8e60*/  IMAD R18, R3, R19, R18 ;  /* 0x0000001303127224 */ /* 0x000fe200078e0212 */
[----:B------:R-:W-:-:S02]  /*8e70*/  IABS R13, R81 ;  /* 0x00000051000d7213 */ /* 0x000fc40000000000 */
[----:B------:R-:W-:Y:S01]  /*8e80*/  ISETP.GT.U32.AND P2, PT, R3, R12, PT ;  /* 0x0000000c0300720c */ /* 0x000fe20003f44070 */
[----:B0-----:R-:W-:Y:S01]  /*8e90*/  IMAD.HI.U32 R14, R4, R17, RZ ;  /* 0x00000011040e7227 */ /* 0x001fe200078e00ff */
[----:B------:R-:W-:-:S03]  /*8ea0*/  ISETP.GE.AND P5, PT, R76, RZ, PT ;  /* 0x000000ff4c00720c */ /* 0x000fc60003fa6270 */
[----:B------:R-:W-:Y:S01]  /*8eb0*/  @!P6 IMAD.IADD R15, R15, 0x1, -R3 ;  /* 0x000000010f0fe824 */ /* 0x000fe200078e0a03 */
[----:B------:R-:W-:Y:S01]  /*8ec0*/  ISETP.GT.U32.AND P6, PT, R3, R18, PT ;  /* 0x000000120300720c */ /* 0x000fe20003fc4070 */
[----:B------:R-:W-:Y:S02]  /*8ed0*/  @!P3 IMAD.MOV R9, RZ, RZ, -R9 ;  /* 0x000000ffff09b224 */ /* 0x000fe400078e0a09 */
[----:B------:R-:W-:-:S04]  /*8ee0*/  IMAD.HI.U32 R21, R4, R13, RZ ;  /* 0x0000000d04157227 */ /* 0x000fc800078e00ff */
[----:B------:R-:W-:Y:S01]  /*8ef0*/  IMAD.MOV R14, RZ, RZ, -R14 ;  /* 0x000000ffff0e7224 */ /* 0x000fe200078e0a0e */
[----:B------:R0:W-:Y:S01]  /*8f00*/  STL [R1+0x474], R9 ;  /* 0x0004740901007387 */ /* 0x0001e20000100800 */
[----:B------:R-:W-:Y:S01]  /*8f10*/  IMAD.MOV R21, RZ, RZ, -R21 ;  /* 0x000000ffff157224 */ /* 0x000fe200078e0a15 */
[----:B------:R-:W-:Y:S01]  /*8f20*/  ISETP.GE.AND P0, PT, R74, RZ, PT ;  /* 0x000000ff4a00720c */ /* 0x000fe20003f06270 */
[C---:B------:R-:W-:Y:S01]  /*8f30*/  IMAD R14, R3.reuse, R14, R17 ;  /* 0x0000000e030e7224 */ /* 0x040fe200078e0211 */
[----:B------:R-:W-:Y:S01]  /*8f40*/  ISETP.GT.U32.AND P3, PT, R3, R15, PT ;  /* 0x0000000f0300720c */ /* 0x000fe20003f64070 */
[--C-:B------:R-:W-:Y:S02]  /*8f50*/  @!P1 IMAD.IADD R20, R20, 0x1, -R3.reuse ;  /* 0x0000000114149824 */ /* 0x100fe400078e0a03 */
[----:B0-----:R-:W-:Y:S01]  /*8f60*/  IMAD.MOV.U32 R9, RZ, RZ, R16 ;  /* 0x000000ffff097224 */ /* 0x001fe200078e0010 */
[----:B------:R-:W-:Y:S01]  /*8f70*/  IABS R11, R82 ;  /* 0x00000052000b7213 */ /* 0x000fe20000000000 */
[----:B------:R-:W-:-:S02]  /*8f80*/  @!P2 IMAD.IADD R12, R12, 0x1, -R3 ;  /* 0x000000010c0ca824 */ /* 0x000fc400078e0a03 */
[C---:B------:R-:W-:Y:S02]  /*8f90*/  IMAD R13, R3.reuse, R21, R13 ;  /* 0x00000015030d7224 */ /* 0x040fe400078e020d */
[----:B------:R-:W-:Y:S01]  /*8fa0*/  @!P4 IMAD.MOV R9, RZ, RZ, -R9 ;  /* 0x000000ffff09c224 */ /* 0x000fe200078e0a09 */
[C---:B------:R-:W-:Y:S01]  /*8fb0*/  ISETP.GT.U32.AND P4, PT, R3.reuse, R14, PT ;  /* 0x0000000e0300720c */ /* 0x040fe20003f84070 */
[----:B------:R-:W-:Y:S01]  /*8fc0*/  @!P6 IMAD.IADD R18, R18, 0x1, -R3 ;  /* 0x000000011212e824 */ /* 0x000fe200078e0a03 */
[C---:B------:R-:W-:Y:S01]  /*8fd0*/  ISETP.GT.U32.AND P6, PT, R3.reuse, R12, PT ;  /* 0x0000000c0300720c */ /* 0x040fe20003fc4070 */
[----:B------:R-:W-:Y:S01]  /*8fe0*/  @!P5 IMAD.MOV R20, RZ, RZ, -R20 ;  /* 0x000000ffff14d224 */ /* 0x000fe200078e0a14 */
[----:B------:R-:W-:Y:S01]  /*8ff0*/  ISETP.GT.U32.AND P5, PT, R3, R13, PT ;  /* 0x0000000d0300720c */ /* 0x000fe20003fa4070 */
[----:B------:R-:W-:Y:S01]  /*9000*/  IMAD.HI.U32 R19, R4, R11, RZ ;  /* 0x0000000b04137227 */ /* 0x000fe200078e00ff */
[----:B------:R-:W-:-:S03]  /*9010*/  ISETP.GE.AND P1, PT, R77, RZ, PT ;  /* 0x000000ff4d00720c */ /* 0x000fc60003f26270 */
[----:B------:R-:W-:Y:S02]  /*9020*/  IMAD.MOV.U32 R22, RZ, RZ, R10 ;  /* 0x000000ffff167224 */ /* 0x000fe400078e000a */
[----:B------:R-:W-:Y:S02]  /*9030*/  IMAD.MOV R19, RZ, RZ, -R19 ;  /* 0x000000ffff137224 */ /* 0x000fe400078e0a13 */
[----:B------:R-:W-:Y:S01]  /*9040*/  @!P0 IMAD.MOV R22, RZ, RZ, -R22 ;  /* 0x000000ffff168224 */ /* 0x000fe200078e0a16 */
[----:B------:R-:W-:Y:S01]  /*9050*/  ISETP.GT.U32.AND P0, PT, R3, R18, PT ;  /* 0x000000120300720c */ /* 0x000fe20003f04070 */
[----:B------:R-:W-:Y:S01]  /*9060*/  @!P3 IMAD.IADD R15, R15, 0x1, -R3 ;  /* 0x000000010f0fb824 */ /* 0x000fe200078e0a03 */
[----:B------:R-:W-:Y:S01]  /*9070*/  IABS R17, R83 ;  /* 0x0000005300117213 */ /* 0x000fe20000000000 */
[----:B------:R-:W-:Y:S01]  /*9080*/  IMAD R11, R3, R19, R11 ;  /* 0x00000013030b7224 */ /* 0x000fe200078e020b */
[----:B------:R-:W-:Y:S01]  /*9090*/  IABS R19, R84 ;  /* 0x0000005400137213 */ /* 0x000fe20000000000 */
[----:B------:R-:W-:Y:S01]  /*90a0*/  @!P4 IMAD.IADD R14, R14, 0x1, -R3 ;  /* 0x000000010e0ec824 */ /* 0x000fe200078e0a03 */
[----:B------:R-:W-:Y:S01]  /*90b0*/  STL [R1+0x478], R22 ;  /* 0x0004781601007387 */ /* 0x000fe20000100800 */
[----:B------:R-:W-:Y:S01]  /*90c0*/  IMAD.MOV.U32 R16, RZ, RZ, R15 ;  /* 0x000000ffff107224 */ /* 0x000fe200078e000f */
[----:B------:R-:W-:-:S02]  /*90d0*/  ISETP.GE.AND P2, PT, R78, RZ, PT ;  /* 0x000000ff4e00720c */ /* 0x000fc40003f46270 */
[----:B------:R0:W-:Y:S01]  /*90e0*/  STL [R1+0x47c], R9 ;  /* 0x00047c0901007387 */ /* 0x0001e20000100800 */
[--C-:B------:R-:W-:Y:S01]  /*90f0*/  @!P6 IMAD.IADD R12, R12, 0x1, -R3.reuse ;  /* 0x000000010c0ce824 */ /* 0x100fe200078e0a03 */
[----:B------:R-:W-:Y:S01]  /*9100*/  ISETP.GE.AND P6, PT, R79, RZ, PT ;  /* 0x000000ff4f00720c */ /* 0x000fe20003fc6270 */
[----:B------:R-:W-:Y:S01]  /*9110*/  @!P5 IMAD.IADD R13, R13, 0x1, -R3 ;  /* 0x000000010d0dd824 */ /* 0x000fe200078e0a03 */
[----:B------:R-:W-:Y:S01]  /*9120*/  ISETP.GT.U32.AND P5, PT, R3, R14, PT ;  /* 0x0000000e0300720c */ /* 0x000fe20003fa4070 */
[----:B------:R-:W-:Y:S02]  /*9130*/  @!P1 IMAD.MOV R16, RZ, RZ, -R16 ;  /* 0x000000ffff109224 */ /* 0x000fe400078e0a10 */
[----:B------:R-:W-:-:S04]  /*9140*/  IMAD.HI.U32 R10, R4, R19, RZ ;  /* 0x00000013040a7227 */ /* 0x000fc800078e00ff */
[----:B0-----:R-:W-:Y:S01]  /*9150*/  IMAD.HI.U32 R9, R4, R17, RZ ;  /* 0x0000001104097227 */ /* 0x001fe200078e00ff */
[----:B------:R-:W-:Y:S03]  /*9160*/  STL [R1+0x480], R20 ;  /* 0x0004801401007387 */ /* 0x000fe60000100800 */
[----:B------:R-:W-:Y:S01]  /*9170*/  IMAD.MOV R9, RZ, RZ, -R9 ;  /* 0x000000ffff097224 */ /* 0x000fe200078e0a09 */
[----:B------:R0:W-:Y:S01]  /*9180*/  STL [R1+0x484], R16 ;  /* 0x0004841001007387 */ /* 0x0001e20000100800 */
[----:B------:R-:W-:Y:S02]  /*9190*/  IMAD.MOV R10, RZ, RZ, -R10 ;  /* 0x000000ffff0a7224 */ /* 0x000fe400078e0a0a */
[----:B------:R-:W-:Y:S02]  /*91a0*/  @!P0 IMAD.IADD R18, R18, 0x1, -R3 ;  /* 0x0000000112128824 */ /* 0x000fe400078e0a03 */
[C---:B------:R-:W-:Y:S01]  /*91b0*/  IMAD R9, R3.reuse, R9, R17 ;  /* 0x0000000903097224 */ /* 0x040fe200078e0211 */
[C---:B------:R-:W-:Y:S01]  /*91c0*/  ISETP.GT.U32.AND P3, PT, R3.reuse, R11, PT ;  /* 0x0000000b0300720c */ /* 0x040fe20003f64070 */
[----:B------:R-:W-:-:S02]  /*91d0*/  IMAD R10, R3, R10, R19 ;  /* 0x0000000a030a7224 */ /* 0x000fc400078e0213 */
[----:B0-----:R-:W-:Y:S02]  /*91e0*/  IMAD.MOV.U32 R16, RZ, RZ, R12 ;  /* 0x000000ffff107224 */ /* 0x001fe400078e000c */
[----:B------:R-:W-:Y:S01]  /*91f0*/  IMAD.MOV.U32 R15, RZ, RZ, R18 ;  /* 0x000000ffff0f7224 */ /* 0x000fe200078e0012 */
[C---:B------:R-:W-:Y:S01]  /*9200*/  ISETP.GT.U32.AND P1, PT, R3.reuse, R13, PT ;  /* 0x0000000d0300720c */ /* 0x040fe20003f24070 */
[----:B------:R-:W-:Y:S01]  /*9210*/  @!P2 IMAD.MOV R16, RZ, RZ, -R16 ;  /* 0x000000ffff10a224 */ /* 0x000fe200078e0a10 */
[C---:B------:R-:W-:Y:S01]  /*9220*/  ISETP.GT.U32.AND P2, PT, R3.reuse, R9, PT ;  /* 0x000000090300720c */ /* 0x040fe20003f44070 */
[----:B------:R-:W-:Y:S01]  /*9230*/  @!P6 IMAD.MOV R15, RZ, RZ, -R15 ;  /* 0x000000ffff0fe224 */ /* 0x000fe200078e0a0f */
[----:B------:R-:W-:Y:S01]  /*9240*/  IABS R12, R85 ;  /* 0x00000055000c7213 */ /* 0x000fe20000000000 */
[----:B------:R-:W-:Y:S01]  /*9250*/  @!P5 IMAD.IADD R14, R14, 0x1, -R3 ;  /* 0x000000010e0ed824 */ /* 0x000fe200078e0a03 */
[----:B------:R-:W-:Y:S02]  /*9260*/  ISETP.GT.U32.AND P5, PT, R3, R10, PT ;  /* 0x0000000a0300720c */ /* 0x000fe40003fa4070 */
[----:B------:R-:W-:Y:S01]  /*9270*/  ISETP.GE.AND P0, PT, R80, RZ, PT ;  /* 0x000000ff5000720c */ /* 0x000fe20003f06270 */
[----:B------:R-:W-:Y:S01]  /*9280*/  STL [R1+0x488], R16 ;  /* 0x0004881001007387 */ /* 0x000fe20000100800 */
[----:B------:R-:W-:-:S03]  /*9290*/  ISETP.GE.AND P4, PT, R81, RZ, PT ;  /* 0x000000ff5100720c */ /* 0x000fc60003f86270 */
[----:B------:R0:W-:Y:S01]  /*92a0*/  STL [R1+0x48c], R15 ;  /* 0x00048c0f01007387 */ /* 0x0001e20000100800 */
[--C-:B------:R-:W-:Y:S02]  /*92b0*/  @!P3 IMAD.IADD R11, R11, 0x1, -R3.reuse ;  /* 0x000000010b0bb824 */ /* 0x100fe400078e0a03 */
[--C-:B------:R-:W-:Y:S02]  /*92c0*/  @!P1 IMAD.IADD R13, R13, 0x1, -R3.reuse ;  /* 0x000000010d0d9824 */ /* 0x100fe400078e0a03 */
[----:B------:R-:W-:Y:S02]  /*92d0*/  @!P2 IMAD.IADD R9, R9, 0x1, -R3 ;  /* 0x000000010909a824 */ /* 0x000fe400078e0a03 */
[----:B0-----:R-:W-:Y:S01]  /*92e0*/  IMAD.HI.U32 R15, R4, R12, RZ ;  /* 0x0000000c040f7227 */ /* 0x001fe200078e00ff */
[----:B------:R-:W-:-:S03]  /*92f0*/  ISETP.GT.U32.AND P3, PT, R3, R11, PT ;  /* 0x0000000b0300720c */ /* 0x000fc60003f64070 */
[----:B------:R-:W-:Y:S02]  /*9300*/  IMAD.MOV R15, RZ, RZ, -R15 ;  /* 0x000000ffff0f7224 */ /* 0x000fe400078e0a0f */
[----:B------:R-:W-:Y:S02]  /*9310*/  IMAD.MOV.U32 R17, RZ, RZ, R14 ;  /* 0x000000ffff117224 */ /* 0x000fe400078e000e */
[C---:B------:R-:W-:Y:S02]  /*9320*/  IMAD R12, R3.reuse, R15, R12 ;  /* 0x0000000f030c7224 */ /* 0x040fe400078e020c */
[----:B------:R-:W-:Y:S02]  /*9330*/  @!P5 IMAD.IADD R10, R10, 0x1, -R3 ;  /* 0x000000010a0ad824 */ /* 0x000fe400078e0a03 */
[----:B------:R-:W-:Y:S01]  /*9340*/  @!P0 IMAD.MOV R17, RZ, RZ, -R17 ;  /* 0x000000ffff118224 */ /* 0x000fe200078e0a11 */
[C---:B------:R-:W-:Y:S01]  /*9350*/  ISETP.GT.U32.AND P0, PT, R3.reuse, R9, PT ;  /* 0x000000090300720c */ /* 0x040fe20003f04070 */
[----:B------:R-:W-:Y:S01]  /*9360*/  IMAD.MOV.U32 R15, RZ, RZ, R13 ;  /* 0x000000ffff0f7224 */ /* 0x000fe200078e000d */
[----:B------:R-:W-:-:S02]  /*9370*/  ISETP.GT.U32.AND P5, PT, R3, R10, PT ;  /* 0x0000000a0300720c */ /* 0x000fc40003fa4070 */
[----:B------:R-:W-:Y:S01]  /*9380*/  IABS R16, R86 ;  /* 0x0000005600107213 */ /* 0x000fe20000000000 */
[----:B------:R-:W-:Y:S01]  /*9390*/  @!P4 IMAD.MOV R15, RZ, RZ, -R15 ;  /* 0x000000ffff0fc224 */ /* 0x000fe200078e0a0f */
[----:B------:R-:W-:Y:S02]  /*93a0*/  ISETP.GT.U32.AND P4, PT, R3, R12, PT ;  /* 0x0000000c0300720c */ /* 0x000fe40003f84070 */
[----:B------:R-:W-:Y:S01]  /*93b0*/  IABS R13, R87 ;  /* 0x00000057000d7213 */ /* 0x000fe20000000000 */
[----:B------:R-:W-:Y:S01]  /*93c0*/  IMAD.HI.U32 R14, R4, R16, RZ ;  /* 0x00000010040e7227 */ /* 0x000fe200078e00ff */
[----:B------:R-:W-:Y:S01]  /*93d0*/  ISETP.GE.AND P1, PT, R83, RZ, PT ;  /* 0x000000ff5300720c */ /* 0x000fe20003f26270 */
[----:B------:R-:W-:Y:S02]  /*93e0*/  STL [R1+0x490], R17 ;  /* 0x0004901101007387 */ /* 0x000fe40000100800 */
[----:B------:R-:W-:Y:S01]  /*93f0*/  @!P3 IMAD.IADD R11, R11, 0x1, -R3 ;  /* 0x000000010b0bb824 */ /* 0x000fe200078e0a03 */
[----:B------:R-:W-:Y:S01]  /*9400*/  ISETP.GE.AND P3, PT, R84, RZ, PT ;  /* 0x000000ff5400720c */ /* 0x000fe20003f66270 */
[----:B------:R0:W-:Y:S01]  /*9410*/  STL [R1+0x494], R15 ;  /* 0x0004940f01007387 */ /* 0x0001e20000100800 */
[----:B------:R-:W-:-:S02]  /*9420*/  IMAD.MOV R14, RZ, RZ, -R14 ;  /* 0x000000ffff0e7224 */ /* 0x000fc400078e0a0e */
[--C-:B------:R-:W-:Y:S02]  /*9430*/  @!P0 IMAD.IADD R9, R9, 0x1, -R3.reuse ;  /* 0x0000000109098824 */ /* 0x100fe400078e0a03 */
[----:B------:R-:W-:Y:S02]  /*9440*/  @!P5 IMAD.IADD R10, R10, 0x1, -R3 ;  /* 0x000000010a0ad824 */ /* 0x000fe400078e0a03 */
[----:B0-----:R-:W-:Y:S01]  /*9450*/  IMAD.HI.U32 R15, R4, R13, RZ ;  /* 0x0000000d040f7227 */ /* 0x001fe200078e00ff */
[----:B------:R-:W-:-:S03]  /*9460*/  ISETP.GE.AND P6, PT, R82, RZ, PT ;  /* 0x000000ff5200720c */ /* 0x000fc60003fc6270 */
[----:B------:R-:W-:Y:S02]  /*9470*/  IMAD.MOV R15, RZ, RZ, -R15 ;  /* 0x000000ffff0f7224 */ /* 0x000fe400078e0a0f */
[C---:B------:R-:W-:Y:S02]  /*9480*/  IMAD R14, R3.reuse, R14, R16 ;  /* 0x0000000e030e7224 */ /* 0x040fe400078e0210 */
[----:B------:R-:W-:Y:S02]  /*9490*/  IMAD.MOV.U32 R17, RZ, RZ, R9 ;  /* 0x000000ffff117224 */ /* 0x000fe400078e0009 */
[----:B------:R-:W-:Y:S02]  /*94a0*/  @!P4 IMAD.IADD R12, R12, 0x1, -R3 ;  /* 0x000000010c0cc824 */ /* 0x000fe400078e0a03 */
[C---:B------:R-:W-:Y:S02]  /*94b0*/  IMAD R13, R3.reuse, R15, R13 ;  /* 0x0000000f030d7224 */ /* 0x040fe400078e020d */
[----:B------:R-:W-:Y:S01]  /*94c0*/  IMAD.MOV.U32 R16, RZ, RZ, R10 ;  /* 0x000000ffff107224 */ /* 0x000fe200078e000a */
[C---:B------:R-:W-:Y:S01]  /*94d0*/  ISETP.GT.U32.AND P5, PT, R3.reuse, R14, PT ;  /* 0x0000000e0300720c */ /* 0x040fe20003fa4070 */
[----:B------:R-:W-:Y:S01]  /*94e0*/  @!P1 IMAD.MOV R17, RZ, RZ, -R17 ;  /* 0x000000ffff119224 */ /* 0x000fe200078e0a11 */
[C---:B------:R-:W-:Y:S01]  /*94f0*/  ISETP.GT.U32.AND P1, PT, R3.reuse, R12, PT ;  /* 0x0000000c0300720c */ /* 0x040fe20003f24070 */
[----:B------:R-:W-:Y:S01]  /*9500*/  @!P3 IMAD.MOV R16, RZ, RZ, -R16 ;  /* 0x000000ffff10b224 */ /* 0x000fe200078e0a10 */
[----:B------:R-:W-:-:S02]  /*9510*/  ISETP.GT.U32.AND P3, PT, R3, R13, PT ;  /* 0x0000000d0300720c */ /* 0x000fc40003f64070 */
[----:B------:R-:W-:Y:S02]  /*9520*/  IABS R9, R89 ;  /* 0x0000005900097213 */ /* 0x000fe40000000000 */
[----:B------:R-:W-:Y:S01]  /*9530*/  ISETP.GE.AND P2, PT, R85, RZ, PT ;  /* 0x000000ff5500720c */ /* 0x000fe20003f46270 */
[----:B------:R-:W-:Y:S02]  /*9540*/  @!P6 IMAD.MOV R11, RZ, RZ, -R11 ;  /* 0x000000ffff0be224 */ /* 0x000fe400078e0a0b */
[----:B------:R-:W-:-:S04]  /*9550*/  IMAD.HI.U32 R10, R4, R9, RZ ;  /* 0x00000009040a7227 */ /* 0x000fc800078e00ff */
[--C-:B------:R-:W-:Y:S02]  /*9560*/  @!P5 IMAD.IADD R14, R14, 0x1, -R3.reuse ;  /* 0x000000010e0ed824 */ /* 0x100fe400078e0a03 */
[----:B------:R-:W-:Y:S02]  /*9570*/  IMAD.MOV R10, RZ, RZ, -R10 ;  /* 0x000000ffff0a7224 */ /* 0x000fe400078e0a0a */
[--C-:B------:R-:W-:Y:S01]  /*9580*/  @!P1 IMAD.IADD R12, R12, 0x1, -R3.reuse ;  /* 0x000000010c0c9824 */ /* 0x100fe200078e0a03 */
[----:B------:R0:W-:Y:S01]  /*9590*/  STL [R1+0x498], R11 ;  /* 0x0004980b01007387 */ /* 0x0001e20000100800 */
[----:B------:R-:W-:Y:S01]  /*95a0*/  @!P3 IMAD.IADD R13, R13, 0x1, -R3 ;  /* 0x000000010d0db824 */ /* 0x000fe200078e0a03 */
[C---:B------:R-:W-:Y:S01]  /*95b0*/  ISETP.GT.U32.AND P5, PT, R3.reuse, R14, PT ;  /* 0x0000000e0300720c */ /* 0x040fe20003fa4070 */
[----:B------:R-:W-:Y:S02]  /*95c0*/  IMAD R9, R3, R10, R9 ;  /* 0x0000000a03097224 */ /* 0x000fe400078e0209 */
[----:B------:R-:W-:Y:S01]  /*95d0*/  IMAD.MOV.U32 R19, RZ, RZ, R12 ;  /* 0x000000ffff137224 */ /* 0x000fe200078e000c */
[----:B0-----:R-:W-:-:S03]  /*95e0*/  IABS R11, R88 ;  /* 0x00000058000b7213 */ /* 0x001fc60000000000 */
[----:B------:R-:W-:Y:S01]  /*95f0*/  @!P2 IMAD.MOV R19, RZ, RZ, -R19 ;  /* 0x000000ffff13a224 */ /* 0x000fe200078e0a13 */
[C---:B------:R-:W-:Y:S02]  /*9600*/  ISETP.GT.U32.AND P3, PT, R3.reuse, R13, PT ;  /* 0x0000000d0300720c */ /* 0x040fe40003f64070 */
[----:B------:R-:W-:Y:S01]  /*9610*/  ISETP.GT.U32.AND P2, PT, R3, R9, PT ;  /* 0x000000090300720c */ /* 0x000fe20003f44070 */
[----:B------:R-:W-:Y:S01]  /*9620*/  IMAD.HI.U32 R15, R4, R11, RZ ;  /* 0x0000000b040f7227 */ /* 0x000fe200078e00ff */
[----:B------:R0:W-:Y:S03]  /*9630*/  STL [R1+0x49c], R17 ;  /* 0x00049c1101007387 */ /* 0x0001e60000100800 */
[----:B------:R-:W-:Y:S01]  /*9640*/  IMAD.MOV R15, RZ, RZ, -R15 ;  /* 0x000000ffff0f7224 */ /* 0x000fe200078e0a0f */
[----:B------:R1:W-:Y:S01]  /*9650*/  STL [R1+0x4a0], R16 ;  /* 0x0004a01001007387 */ /* 0x0003e20000100800 */
[----:B------:R-:W-:-:S02]  /*9660*/  ISETP.GE.AND P0, PT, R87, RZ, PT ;  /* 0x000000ff5700720c */ /* 0x000fc40003f06270 */
[----:B0-----:R-:W-:Y:S01]  /*9670*/  IABS R17, R91 ;  /* 0x0000005b00117213 */ /* 0x001fe20000000000 */
[----:B------:R-:W-:Y:S01]  /*9680*/  IMAD R11, R3, R15, R11 ;  /* 0x0000000f030b7224 */ /* 0x000fe200078e020b */
[----:B-1----:R-:W-:-:S03]  /*9690*/  IABS R16, R90 ;  /* 0x0000005a00107213 */ /* 0x002fc60000000000 */
[----:B------:R-:W-:-:S04]  /*96a0*/  IMAD.HI.U32 R12, R4, R17, RZ ;  /* 0x00000011040c7227 */ /* 0x000fc800078e00ff */
[----:B------:R-:W-:Y:S02]  /*96b0*/  @!P5 IMAD.IADD R14, R14, 0x1, -R3 ;  /* 0x000000010e0ed824 */ /* 0x000fe400078e0a03 */
[----:B------:R-:W-:Y:S01]  /*96c0*/  IMAD.HI.U32 R10, R4, R16, RZ ;  /* 0x00000010040a7227 */ /* 0x000fe200078e00ff */
[----:B------:R-:W-:-:S03]  /*96d0*/  ISETP.GT.U32.AND P5, PT, R3, R11, PT ;  /* 0x0000000b0300720c */ /* 0x000fc60003fa4070 */
[----:B------:R-:W-:Y:S02]  /*96e0*/  IMAD.MOV R12, RZ, RZ, -R12 ;  /* 0x000000ffff0c7224 */ /* 0x000fe400078e0a0c */
[--C-:B------:R-:W-:Y:S02]  /*96f0*/  @!P3 IMAD.IADD R13, R13, 0x1, -R3.reuse ;  /* 0x000000010d0db824 */ /* 0x100fe400078e0a03 */
[----:B------:R-:W-:Y:S01]  /*9700*/  IMAD.MOV.U32 R18, RZ, RZ, R14 ;  /* 0x000000ffff127224 */ /* 0x000fe200078e000e */
[----:B------:R-:W-:Y:S01]  /*9710*/  IABS R14, R92 ;  /* 0x0000005c000e7213 */ /* 0x000fe20000000000 */
[----:B------:R-:W-:Y:S02]  /*9720*/  IMAD.MOV R10, RZ, RZ, -R10 ;  /* 0x000000ffff0a7224 */ /* 0x000fe400078e0a0a */
[----:B------:R-:W-:Y:S02]  /*9730*/  @!P2 IMAD.IADD R9, R9, 0x1, -R3 ;  /* 0x000000010909a824 */ /* 0x000fe400078e0a03 */
[----:B------:R-:W-:-:S02]  /*9740*/  IMAD R12, R3, R12, R17 ;  /* 0x0000000c030c7224 */ /* 0x000fc400078e0211 */
[----:B------:R-:W-:Y:S01]  /*9750*/  IMAD.MOV.U32 R15, RZ, RZ, R13 ;  /* 0x000000ffff0f7224 */ /* 0x000fe200078e000d */
[C---:B------:R-:W-:Y:S01]  /*9760*/  ISETP.GT.U32.AND P2, PT, R3.reuse, R9, PT ;  /* 0x000000090300720c */ /* 0x040fe20003f44070 */
[----:B------:R-:W-:Y:S02]  /*9770*/  IMAD R10, R3, R10, R16 ;  /* 0x0000000a030a7224 */ /* 0x000fe400078e0210 */
[----:B------:R-:W-:-:S04]  /*9780*/  IMAD.HI.U32 R16, R4, R14, RZ ;  /* 0x0000000e04107227 */ /* 0x000fc800078e00ff */
[----:B------:R-:W-:Y:S01]  /*9790*/  @!P0 IMAD.MOV R15, RZ, RZ, -R15 ;  /* 0x000000ffff0f8224 */ /* 0x000fe200078e0a0f */
[C---:B------:R-:W-:Y:S01]  /*97a0*/  ISETP.GT.U32.AND P0, PT, R3.reuse, R12, PT ;  /* 0x0000000c0300720c */ /* 0x040fe20003f04070 */
[----:B------:R-:W-:Y:S01]  /*97b0*/  IMAD.MOV R16, RZ, RZ, -R16 ;  /* 0x000000ffff107224 */ /* 0x000fe200078e0a10 */
[----:B------:R-:W-:Y:S01]  /*97c0*/  ISETP.GT.U32.AND P3, PT, R3, R10, PT ;  /* 0x0000000a0300720c */ /* 0x000fe20003f64070 */
[--C-:B------:R-:W-:Y:S01]  /*97d0*/  @!P5 IMAD.IADD R11, R11, 0x1, -R3.reuse ;  /* 0x000000010b0bd824 */ /* 0x100fe200078e0a03 */
[----:B------:R-:W-:Y:S01]  /*97e0*/  ISETP.GE.AND P6, PT, R86, RZ, PT ;  /* 0x000000ff5600720c */ /* 0x000fe20003fc6270 */
[----:B------:R-:W-:Y:S02]  /*97f0*/  IMAD R14, R3, R16, R14 ;  /* 0x00000010030e7224 */ /* 0x000fe400078e020e */
[----:B------:R-:W-:Y:S01]  /*9800*/  @!P2 IMAD.IADD R9, R9, 0x1, -R3 ;  /* 0x000000010909a824 */ /* 0x000fe200078e0a03 */
[C---:B------:R-:W-:Y:S02]  /*9810*/  ISETP.GT.U32.AND P5, PT, R3.reuse, R11, PT ;  /* 0x0000000b0300720c */ /* 0x040fe40003fa4070 */
[----:B------:R-:W-:-:S02]  /*9820*/  ISETP.GT.U32.AND P2, PT, R3, R14, PT ;  /* 0x0000000e0300720c */ /* 0x000fc40003f44070 */
[----:B------:R-:W-:Y:S01]  /*9830*/  IABS R13, R93 ;  /* 0x0000005d000d7213 */ /* 0x000fe20000000000 */
[--C-:B------:R-:W-:Y:S02]  /*9840*/  @!P0 IMAD.IADD R12, R12, 0x1, -R3.reuse ;  /* 0x000000010c0c8824 */ /* 0x100fe400078e0a03 */
[--C-:B------:R-:W-:Y:S01]  /*9850*/  @!P3 IMAD.IADD R10, R10, 0x1, -R3.reuse ;  /* 0x000000010a0ab824 */ /* 0x100fe200078e0a03 */
[----:B------:R-:W-:Y:S01]  /*9860*/  ISETP.GE.AND P4, PT, R88, RZ, PT ;  /* 0x000000ff5800720c */ /* 0x000fe20003f86270 */
[----:B------:R-:W-:Y:S01]  /*9870*/  IMAD.HI.U32 R16, R4, R13, RZ ;  /* 0x0000000d04107227 */ /* 0x000fe200078e00ff */
[C---:B------:R-:W-:Y:S02]  /*9880*/  ISETP.GT.U32.AND P0, PT, R3.reuse, R12, PT ;  /* 0x0000000c0300720c */ /* 0x040fe40003f04070 */
[----:B------:R-:W-:Y:S01]  /*9890*/  ISETP.GT.U32.AND P3, PT, R3, R10, PT ;  /* 0x0000000a0300720c */ /* 0x000fe20003f64070 */
[----:B------:R-:W-:Y:S02]  /*98a0*/  @!P6 IMAD.MOV R18, RZ, RZ, -R18 ;  /* 0x000000ffff12e224 */ /* 0x000fe400078e0a12 */
[----:B------:R-:W-:Y:S01]  /*98b0*/  @!P5 IMAD.IADD R11, R11, 0x1, -R3 ;  /* 0x000000010b0bd824 */ /* 0x000fe200078e0a03 */
[----:B------:R-:W-:Y:S01]  /*98c0*/  STL [R1+0x4a4], R19 ;  /* 0x0004a41301007387 */ /* 0x000fe20000100800 */
[----:B------:R-:W-:-:S02]  /*98d0*/  IMAD.MOV R16, RZ, RZ, -R16 ;  /* 0x000000ffff107224 */ /* 0x000fc400078e0a10 */
[----:B------:R-:W-:Y:S01]  /*98e0*/  @!P2 IMAD.IADD R14, R14, 0x1, -R3 ;  /* 0x000000010e0ea824 */ /* 0x000fe200078e0a03 */
[----:B------:R0:W-:Y:S01]  /*98f0*/  STL [R1+0x4a8], R18 ;  /* 0x0004a81201007387 */ /* 0x0001e20000100800 */
[----:B------:R-:W-:Y:S01]  /*9900*/  ISETP.GE.AND P1, PT, R89, RZ, PT ;  /* 0x000000ff5900720c */ /* 0x000fe20003f26270 */
[----:B------:R-:W-:Y:S01]  /*9910*/  IMAD.MOV.U32 R17, RZ, RZ, R9 ;  /* 0x000000ffff117224 */ /* 0x000fe200078e0009 */
[----:B------:R-:W-:Y:S01]  /*9920*/  ISETP.GE.AND P6, PT, R90, RZ, PT ;  /* 0x000000ff5a00720c */ /* 0x000fe20003fc6270 */
[C---:B------:R-:W-:Y:S01]  /*9930*/  IMAD R9, R3.reuse, R16, R13 ;  /* 0x0000001003097224 */ /* 0x040fe200078e020d */
[C---:B------:R-:W-:Y:S01]  /*9940*/  ISETP.GT.U32.AND P2, PT, R3.reuse, R14, PT ;  /* 0x0000000e0300720c */ /* 0x040fe20003f44070 */
[----:B0-----:R-:W-:Y:S02]  /*9950*/  IMAD.MOV.U32 R18, RZ, RZ, R11 ;  /* 0x000000ffff127224 */ /* 0x001fe400078e000b */
[--C-:B------:R-:W-:Y:S02]  /*9960*/  @!P0 IMAD.IADD R12, R12, 0x1, -R3.reuse ;  /* 0x000000010c0c8824 */ /* 0x100fe400078e0a03 */
[----:B------:R-:W-:Y:S01]  /*9970*/  @!P4 IMAD.MOV R18, RZ, RZ, -R18 ;  /* 0x000000ffff12c224 */ /* 0x000fe200078e0a12 */
[----:B------:R-:W-:Y:S01]  /*9980*/  ISETP.GT.U32.AND P0, PT, R3, R9, PT ;  /* 0x000000090300720c */ /* 0x000fe20003f04070 */
[----:B------:R-:W-:Y:S01]  /*9990*/  @!P3 IMAD.IADD R10, R10, 0x1, -R3 ;  /* 0x000000010a0ab824 */ /* 0x000fe200078e0a03 */
[----:B------:R-:W-:Y:S01]  /*99a0*/  IABS R16, R95 ;  /* 0x0000005f00107213 */ /* 0x000fe20000000000 */
[----:B------:R0:W-:Y:S01]  /*99b0*/  STL [R1+0x4ac], R15 ;  /* 0x0004ac0f01007387 */ /* 0x0001e20000100800 */
[----:B------:R-:W-:-:S03]  /*99c0*/  ISETP.GE.AND P4, PT, R92, RZ, PT ;  /* 0x000000ff5c00720c */ /* 0x000fc60003f86270 */
[----:B------:R1:W-:Y:S01]  /*99d0*/  STL [R1+0x4b0], R18 ;  /* 0x0004b01201007387 */ /* 0x0003e20000100800 */
[----:B------:R-:W-:Y:S01]  /*99e0*/  ISETP.GE.AND P5, PT, R91, RZ, PT ;  /* 0x000000ff5b00720c */ /* 0x000fe20003fa6270 */
[----:B------:R-:W-:Y:S01]  /*99f0*/  @!P1 IMAD.MOV R17, RZ, RZ, -R17 ;  /* 0x000000ffff119224 */ /* 0x000fe200078e0a11 */
[----:B0-----:R-:W-:Y:S01]  /*9a00*/  IABS R15, R94 ;  /* 0x0000005e000f7213 */ /* 0x001fe20000000000 */
[----:B-1----:R-:W-:Y:S02]  /*9a10*/  IMAD.MOV.U32 R18, RZ, RZ, R10 ;  /* 0x000000ffff127224 */ /* 0x002fe400078e000a */
[----:B------:R-:W-:-:S04]  /*9a20*/  IMAD.HI.U32 R10, R4, R16, RZ ;  /* 0x00000010040a7227 */ /* 0x000fc800078e00ff */
[----:B------:R-:W-:-:S04]  /*9a30*/  IMAD.HI.U32 R11, R4, R15, RZ ;  /* 0x0000000f040b7227 */ /* 0x000fc800078e00ff */
[----:B------:R-:W-:Y:S02]  /*9a40*/  @!P6 IMAD.MOV R18, RZ, RZ, -R18 ;  /* 0x000000ffff12e224 */ /* 0x000fe400078e0a12 */
[----:B------:R-:W-:Y:S02]  /*9a50*/  IMAD.MOV R10, RZ, RZ, -R10 ;  /* 0x000000ffff0a7224 */ /* 0x000fe400078e0a0a */
[----:B------:R-:W-:Y:S01]  /*9a60*/  @!P2 IMAD.IADD R14, R14, 0x1, -R3 ;  /* 0x000000010e0ea824 */ /* 0x000fe200078e0a03 */
[----:B------:R0:W-:Y:S01]  /*9a70*/  STL [R1+0x4b4], R17 ;  /* 0x0004b41101007387 */ /* 0x0001e20000100800 */
[----:B------:R-:W-:Y:S02]  /*9a80*/  IMAD.MOV R11, RZ, RZ, -R11 ;  /* 0x000000ffff0b7224 */ /* 0x000fe400078e0a0b */
[----:B------:R-:W-:Y:S01]  /*9a90*/  @!P0 IMAD.IADD R9, R9, 0x1, -R3 ;  /* 0x0000000109098824 */ /* 0x000fe200078e0a03 */
[----:B------:R1:W-:Y:S01]  /*9aa0*/  STL [R1+0x4b8], R18 ;  /* 0x0004b81201007387 */ /* 0x0003e20000100800 */
[----:B------:R-:W-:-:S02]  /*9ab0*/  IMAD R16, R3, R10, R16 ;  /* 0x0000000a03107224 */ /* 0x000fc400078e0210 */
[C---:B------:R-:W-:Y:S01]  /*9ac0*/  IMAD R15, R3.reuse, R11, R15 ;  /* 0x0000000b030f7224 */ /* 0x040fe200078e020f */
[C---:B------:R-:W-:Y:S01]  /*9ad0*/  ISETP.GT.U32.AND P0, PT, R3.reuse, R9, PT ;  /* 0x000000090300720c */ /* 0x040fe20003f04070 */
[----:B0-----:R-:W-:Y:S02]  /*9ae0*/  IMAD.MOV.U32 R17, RZ, RZ, R12 ;  /* 0x000000ffff117224 */ /* 0x001fe400078e000c */
[----:B-1----:R-:W-:Y:S01]  /*9af0*/  IMAD.MOV.U32 R18, RZ, RZ, R14 ;  /* 0x000000ffff127224 */ /* 0x002fe200078e000e */
[----:B------:R-:W-:Y:S01]  /*9b00*/  IABS R13, R96 ;  /* 0x00000060000d7213 */ /* 0x000fe20000000000 */
[----:B------:R-:W-:Y:S02]  /*9b10*/  @!P5 IMAD.MOV R17, RZ, RZ, -R17 ;  /* 0x000000ffff11d224 */ /* 0x000fe400078e0a11 */
[----:B------:R-:W-:Y:S01]  /*9b20*/  @!P4 IMAD.MOV R18, RZ, RZ, -R18 ;  /* 0x000000ffff12c224 */ /* 0x000fe200078e0a12 */
[C---:B------:R-:W-:Y:S02]  /*9b30*/  ISETP.GT.U32.AND P4, PT, R3.reuse, R16, PT ;  /* 0x000000100300720c */ /* 0x040fe40003f84070 */
[----:B------:R-:W-:Y:S01]  /*9b40*/  ISETP.GT.U32.AND P5, PT, R3, R15, PT ;  /* 0x0000000f0300720c */ /* 0x000fe20003fa4070 */
[----:B------:R0:W-:Y:S01]  /*9b50*/  STL [R1+0x4bc], R17 ;  /* 0x0004bc1101007387 */ /* 0x0001e20000100800 */
[----:B------:R-:W-:-:S02]  /*9b60*/  ISETP.GE.AND P1, PT, R93, RZ, PT ;  /* 0x000000ff5d00720c */ /* 0x000fc40003f26270 */
[----:B------:R-:W-:Y:S01]  /*9b70*/  IABS R11, R97 ;  /* 0x00000061000b7213 */ /* 0x000fe20000000000 */
[----:B------:R-:W-:Y:S02]  /*9b80*/  @!P0 IMAD.IADD R9, R9, 0x1, -R3 ;  /* 0x0000000109098824 */ /* 0x000fe400078e0a03 */
[----:B0-----:R-:W-:-:S04]  /*9b90*/  IMAD.HI.U32 R17, R4, R13, RZ ;  /* 0x0000000d04117227 */ /* 0x001fc800078e00ff */
[----:B------:R-:W-:Y:S02]  /*9ba0*/  IMAD.MOV R17, RZ, RZ, -R17 ;  /* 0x000000ffff117224 */ /* 0x000fe400078e0a11 */
[----:B------:R-:W-:Y:S01]  /*9bb0*/  IMAD.HI.U32 R10, R4, R11, RZ ;  /* 0x0000000b040a7227 */ /* 0x000fe200078e00ff */
[----:B------:R0:W-:Y:S03]  /*9bc0*/  STL [R1+0x460], R18 ;  /* 0x0004601201007387 */ /* 0x0001e60000100800 */
[--C-:B------:R-:W-:Y:S02]  /*9bd0*/  @!P4 IMAD.IADD R16, R16, 0x1, -R3.reuse ;  /* 0x000000011010c824 */ /* 0x100fe400078e0a03 */
[----:B------:R-:W-:Y:S02]  /*9be0*/  @!P5 IMAD.IADD R15, R15, 0x1, -R3 ;  /* 0x000000010f0fd824 */ /* 0x000fe400078e0a03 */
[----:B------:R-:W-:Y:S01]  /*9bf0*/  IMAD R13, R3, R17, R13 ;  /* 0x00000011030d7224 */ /* 0x000fe200078e020d */
[----:B------:R-:W-:Y:S01]  /*9c00*/  IABS R12, R98 ;  /* 0x00000062000c7213 */ /* 0x000fe20000000000 */
[----:B------:R-:W-:-:S02]  /*9c10*/  IMAD.MOV R10, RZ, RZ, -R10 ;  /* 0x000000ffff0a7224 */ /* 0x000fc400078e0a0a */
[----:B0-----:R-:W-:Y:S01]  /*9c20*/  IMAD.MOV.U32 R18, RZ, RZ, R9 ;  /* 0x000000ffff127224 */ /* 0x001fe200078e0009 */
[C---:B------:R-:W-:Y:S01]  /*9c30*/  ISETP.GT.U32.AND P4, PT, R3.reuse, R16, PT ;  /* 0x000000100300720c */ /* 0x040fe20003f84070 */
[C---:B------:R-:W-:Y:S01]  /*9c40*/  IMAD R11, R3.reuse, R10, R11 ;  /* 0x0000000a030b7224 */ /* 0x040fe200078e020b */
[C---:B------:R-:W-:Y:S01]  /*9c50*/  ISETP.GT.U32.AND P5, PT, R3.reuse, R15, PT ;  /* 0x0000000f0300720c */ /* 0x040fe20003fa4070 */
[----:B------:R-:W-:Y:S01]  /*9c60*/  @!P1 IMAD.MOV R18, RZ, RZ, -R18 ;  /* 0x000000ffff129224 */ /* 0x000fe200078e0a12 */
[----:B------:R-:W-:Y:S01]  /*9c70*/  ISETP.GT.U32.AND P0, PT, R3, R13, PT ;  /* 0x0000000d0300720c */ /* 0x000fe20003f04070 */
[----:B------:R-:W-:Y:S01]  /*9c80*/  IMAD.HI.U32 R14, R4, R12, RZ ;  /* 0x0000000c040e7227 */ /* 0x000fe200078e00ff */
[----:B------:R-:W-:Y:S02]  /*9c90*/  IABS R10, R99 ;  /* 0x00000063000a7213 */ /* 0x000fe40000000000 */
[----:B------:R-:W-:Y:S01]  /*9ca0*/  ISETP.GE.AND P3, PT, R94, RZ, PT ;  /* 0x000000ff5e00720c */ /* 0x000fe20003f66270 */
[----:B------:R0:W-:Y:S01]  /*9cb0*/  STL [R1+0x4c0], R18 ;  /* 0x0004c01201007387 */ /* 0x0001e20000100800 */
[----:B------:R-:W-:-:S03]  /*9cc0*/  ISETP.GE.AND P6, PT, R95, RZ, PT ;  /* 0x000000ff5f00720c */ /* 0x000fc60003fc6270 */
[----:B------:R-:W-:Y:S02]  /*9cd0*/  @!P4 IMAD.IADD R16, R16, 0x1, -R3 ;  /* 0x000000011010c824 */ /* 0x000fe400078e0a03 */
[----:B0-----:R-:W-:Y:S02]  /*9ce0*/  IMAD.MOV R18, RZ, RZ, -R14 ;  /* 0x000000ffff127224 */ /* 0x001fe400078e0a0e */
[----:B------:R-:W-:-:S04]  /*9cf0*/  IMAD.HI.U32 R14, R4, R10, RZ ;  /* 0x0000000a040e7227 */ /* 0x000fc800078e00ff */
[----:B------:R-:W-:Y:S02]  /*9d00*/  IMAD R12, R3, R18, R12 ;  /* 0x00000012030c7224 */ /* 0x000fe400078e020c */
[----:B------:R-:W-:Y:S02]  /*9d10*/  IMAD.MOV R14, RZ, RZ, -R14 ;  /* 0x000000ffff0e7224 */ /* 0x000fe400078e0a0e */
[--C-:B------:R-:W-:Y:S02]  /*9d20*/  @!P5 IMAD.IADD R15, R15, 0x1, -R3.reuse ;  /* 0x000000010f0fd824 */ /* 0x100fe400078e0a03 */
[----:B------:R-:W-:Y:S01]  /*9d30*/  @!P0 IMAD.IADD R13, R13, 0x1, -R3 ;  /* 0x000000010d0d8824 */ /* 0x000fe200078e0a03 */
[C---:B------:R-:W-:Y:S01]  /*9d40*/  ISETP.GT.U32.AND P4, PT, R3.reuse, R12, PT ;  /* 0x0000000c0300720c */ /* 0x040fe20003f84070 */
[C---:B------:R-:W-:Y:S02]  /*9d50*/  IMAD R10, R3.reuse, R14, R10 ;  /* 0x0000000e030a7224 */ /* 0x040fe400078e020a */
[----:B------:R-:W-:Y:S01]  /*9d60*/  IMAD.MOV.U32 R18, RZ, RZ, R16 ;  /* 0x000000ffff127224 */ /* 0x000fe200078e0010 */
[----:B------:R-:W-:Y:S01]  /*9d70*/  IABS R17, R100 ;  /* 0x0000006400117213 */ /* 0x000fe20000000000 */
[----:B------:R-:W-:Y:S01]  /*9d80*/  @!P3 IMAD.MOV R15, RZ, RZ, -R15 ;  /* 0x000000ffff0fb224 */ /* 0x000fe200078e0a0f */
[C---:B------:R-:W-:Y:S01]  /*9d90*/  ISETP.GT.U32.AND P3, PT, R3.reuse, R13, PT ;  /* 0x0000000d0300720c */ /* 0x040fe20003f64070 */
[----:B------:R-:W-:Y:S01]  /*9da0*/  @!P6 IMAD.MOV R18, RZ, RZ, -R18 ;  /* 0x000000ffff12e224 */ /* 0x000fe200078e0a12 */
[----:B------:R-:W-:Y:S01]  /*9db0*/  ISETP.GT.U32.AND P6, PT, R3, R10, PT ;  /* 0x0000000a0300720c */ /* 0x000fe20003fc4070 */
[----:B------:R-:W-:Y:S01]  /*9dc0*/  IMAD.MOV.U32 R9, RZ, RZ, R17 ;  /* 0x000000ffff097224 */ /* 0x000fe200078e0011 */
[----:B------:R-:W-:-:S03]  /*9dd0*/  ISETP.GE.AND P2, PT, R96, RZ, PT ;  /* 0x000000ff6000720c */ /* 0x000fc60003f46270 */
[----:B------:R-:W-:Y:S01]  /*9de0*/  IMAD.HI.U32 R17, R4, R9, RZ ;  /* 0x0000000904117227 */ /* 0x000fe200078e00ff */
[----:B------:R0:W-:Y:S03]  /*9df0*/  STL [R1+0x43c], R15 ;  /* 0x00043c0f01007387 */ /* 0x0001e60000100800 */
[----:B------:R-:W-:Y:S02]  /*9e00*/  @!P4 IMAD.IADD R12, R12, 0x1, -R3 ;  /* 0x000000010c0cc824 */ /* 0x000fe400078e0a03 */
[----:B------:R-:W-:Y:S02]  /*9e10*/  IMAD.MOV R17, RZ, RZ, -R17 ;  /* 0x000000ffff117224 */ /* 0x000fe400078e0a11 */
[--C-:B------:R-:W-:Y:S01]  /*9e20*/  @!P3 IMAD.IADD R13, R13, 0x1, -R3.reuse ;  /* 0x000000010d0db824 */ /* 0x100fe200078e0a03 */
[----:B0-----:R-:W-:Y:S01]  /*9e30*/  IABS R15, R101 ;  /* 0x00000065000f7213 */ /* 0x001fe20000000000 */
[----:B------:R-:W-:Y:S01]  /*9e40*/  @!P6 IMAD.IADD R10, R10, 0x1, -R3 ;  /* 0x000000010a0ae824 */ /* 0x000fe200078e0a03 */
[C---:B------:R-:W-:Y:S01]  /*9e50*/  ISETP.GT.U32.AND P5, PT, R3.reuse, R11, PT ;  /* 0x0000000b0300720c */ /* 0x040fe20003fa4070 */
[C---:B------:R-:W-:Y:S01]  /*9e60*/  IMAD R9, R3.reuse, R17, R9 ;  /* 0x0000001103097224 */ /* 0x040fe200078e0209 */
[----:B------:R-:W-:Y:S01]  /*9e70*/  ISETP.GT.U32.AND P6, PT, R3, R12, PT ;  /* 0x0000000c0300720c */ /* 0x000fe20003fc4070 */
[----:B------:R-:W-:Y:S01]  /*9e80*/  IMAD.HI.U32 R17, R4, R15, RZ ;  /* 0x0000000f04117227 */ /* 0x000fe200078e00ff */
[----:B------:R-:W-:-:S03]  /*9e90*/  IABS R14, R102 ;  /* 0x00000066000e7213 */ /* 0x000fc60000000000 */
[----:B------:R-:W-:Y:S01]  /*9ea0*/  IMAD.MOV.U32 R20, RZ, RZ, R13 ;  /* 0x000000ffff147224 */ /* 0x000fe200078e000d */
[----:B------:R0:W-:Y:S01]  /*9eb0*/  STL [R1+0x42c], R18 ;  /* 0x00042c1201007387 */ /* 0x0001e20000100800 */
[----:B------:R-:W-:Y:S02]  /*9ec0*/  IMAD.MOV R17, RZ, RZ, -R17 ;  /* 0x000000ffff117224 */ /* 0x000fe400078e0a11 */
[----:B------:R-:W-:Y:S01]  /*9ed0*/  @!P2 IMAD.MOV R20, RZ, RZ, -R20 ;  /* 0x000000ffff14a224 */ /* 0x000fe200078e0a14 */
[----:B------:R-:W-:Y:S01]  /*9ee0*/  ISETP.GT.U32.AND P2, PT, R3, R10, PT ;  /* 0x0000000a0300720c */ /* 0x000fe20003f44070 */
[----:B------:R-:W-:Y:S01]  /*9ef0*/  IMAD.HI.U32 R16, R4, R14, RZ ;  /* 0x0000000e04107227 */ /* 0x000fe200078e00ff */
[----:B0-----:R-:W-:-:S03]  /*9f00*/  IABS R18, R103 ;  /* 0x0000006700127213 */ /* 0x001fc60000000000 */
[----:B------:R-:W-:Y:S02]  /*9f10*/  IMAD R15, R3, R17, R15 ;  /* 0x00000011030f7224 */ /* 0x000fe400078e020f */
[----:B------:R-:W-:Y:S02]  /*9f20*/  IMAD.MOV R16, RZ, RZ, -R16 ;  /* 0x000000ffff107224 */ /* 0x000fe400078e0a10 */
[----:B------:R-:W-:Y:S02]  /*9f30*/  IMAD.MOV.U32 R13, RZ, RZ, R18 ;  /* 0x000000ffff0d7224 */ /* 0x000fe400078e0012 */
[--C-:B------:R-:W-:Y:S02]  /*9f40*/  @!P5 IMAD.IADD R11, R11, 0x1, -R3.reuse ;  /* 0x000000010b0bd824 */ /* 0x100fe400078e0a03 */
[----:B------:R-:W-:Y:S01]  /*9f50*/  @!P6 IMAD.IADD R12, R12, 0x1, -R3 ;  /* 0x000000010c0ce824 */ /* 0x000fe200078e0a03 */
[C---:B------:R-:W-:Y:S01]  /*9f60*/  ISETP.GT.U32.AND P6, PT, R3.reuse, R15, PT ;  /* 0x0000000f0300720c */ /* 0x040fe20003fc4070 */
[----:B------:R-:W-:-:S02]  /*9f70*/  IMAD R14, R3, R16, R14 ;  /* 0x00000010030e7224 */ /* 0x000fc400078e020e */
[----:B------:R-:W-:Y:S01]  /*9f80*/  IMAD.HI.U32 R16, R4, R13, RZ ;  /* 0x0000000d04107227 */ /* 0x000fe200078e00ff */
[----:B------:R-:W-:-:S03]  /*9f90*/  ISETP.GT.U32.AND P5, PT, R3, R11, PT ;  /* 0x0000000b0300720c */ /* 0x000fc60003fa4070 */
[----:B------:R-:W-:Y:S02]  /*9fa0*/  IMAD.MOV R16, RZ, RZ, -R16 ;  /* 0x000000ffff107224 */ /* 0x000fe400078e0a10 */
[----:B------:R-:W-:Y:S01]  /*9fb0*/  @!P2 IMAD.IADD R10, R10, 0x1, -R3 ;  /* 0x000000010a0aa824 */ /* 0x000fe200078e0a03 */
[C---:B------:R-:W-:Y:S01]  /*9fc0*/  ISETP.GT.U32.AND P2, PT, R3.reuse, R14, PT ;  /* 0x0000000e0300720c */ /* 0x040fe20003f44070 */
[----:B------:R-:W-:Y:S01]  /*9fd0*/  IMAD R13, R3, R16, R13 ;  /* 0x00000010030d7224 */ /* 0x000fe200078e020d */
[----:B------:R-:W-:Y:S01]  /*9fe0*/  ISETP.GE.AND P1, PT, R97, RZ, PT ;  /* 0x000000ff6100720c */ /* 0x000fe20003f26270 */
[--C-:B------:R-:W-:Y:S01]  /*9ff0*/  @!P6 IMAD.IADD R15, R15, 0x1, -R3.reuse ;  /* 0x000000010f0fe824 */ /* 0x100fe200078e0a03 */
[----:B------:R-:W-:Y:S02]  /*a000*/  ISETP.GE.AND P0, PT, R98, RZ, PT ;  /* 0x000000ff6200720c */ /* 0x000fe40003f06270 */
[C---:B------:R-:W-:Y:S02]  /*a010*/  ISETP.GT.U32.AND P3, PT, R3.reuse, R9, PT ;  /* 0x000000090300720c */ /* 0x040fe40003f64070 */
[----:B------:R-:W-:Y:S01]  /*a020*/  ISETP.GT.U32.AND P6, PT, R3, R13, PT ;  /* 0x0000000d0300720c */ /* 0x000fe20003fc4070 */
[--C-:B------:R-:W-:Y:S01]  /*a030*/  @!P5 IMAD.IADD R11, R11, 0x1, -R3.reuse ;  /* 0x000000010b0bd824 */ /* 0x100fe200078e0a03 */
[----:B------:R0:W-:Y:S03]  /*a040*/  STL [R1+0x3e8], R20 ;  /* 0x0003e81401007387 */ /* 0x0001e60000100800 */
[----:B------:R-:W-:Y:S01]  /*a050*/  @!P2 IMAD.IADD R14, R14, 0x1, -R3 ;  /* 0x000000010e0ea824 */ /* 0x000fe200078e0a03 */
[----:B------:R-:W-:Y:S01]  /*a060*/  ISETP.GT.U32.AND P2, PT, R3, R15, PT ;  /* 0x0000000f0300720c */ /* 0x000fe20003f44070 */
[----:B------:R-:W-:Y:S01]  /*a070*/  IMAD.MOV.U32 R19, RZ, RZ, R11 ;  /* 0x000000ffff137224 */ /* 0x000fe200078e000b */
[----:B------:R-:W-:Y:S01]  /*a080*/  IABS R11, R105 ;  /* 0x00000069000b7213 */ /* 0x000fe20000000000 */
[----:B0-----:R-:W-:-:S02]  /*a090*/  IMAD.MOV.U32 R20, RZ, RZ, R12 ;  /* 0x000000ffff147224 */ /* 0x001fc400078e000c */
[----:B------:R-:W-:Y:S02]  /*a0a0*/  @!P1 IMAD.MOV R19, RZ, RZ, -R19 ;  /* 0x000000ffff139224 */ /* 0x000fe400078e0a13 */
[----:B------:R-:W-:Y:S01]  /*a0b0*/  @!P0 IMAD.MOV R20, RZ, RZ, -R20 ;  /* 0x000000ffff148224 */ /* 0x000fe200078e0a14 */
[----:B------:R-:W-:Y:S01]  /*a0c0*/  IABS R16, R106 ;  /* 0x0000006a00107213 */ /* 0x000fe20000000000 */
[--C-:B------:R-:W-:Y:S01]  /*a0d0*/  @!P3 IMAD.IADD R9, R9, 0x1, -R3.reuse ;  /* 0x000000010909b824 */ /* 0x100fe200078e0a03 */
[----:B------:R-:W-:Y:S01]  /*a0e0*/  ISETP.GE.AND P3, PT, R101, RZ, PT ;  /* 0x000000ff6500720c */ /* 0x000fe20003f66270 */
[--C-:B------:R-:W-:Y:S02]  /*a0f0*/  @!P6 IMAD.IADD R13, R13, 0x1, -R3.reuse ;  /* 0x000000010d0de824 */ /* 0x100fe400078e0a03 */
[----:B------:R-:W-:Y:S01]  /*a100*/  IMAD.HI.U32 R18, R4, R11, RZ ;  /* 0x0000000b04127227 */ /* 0x000fe200078e00ff */
[----:B------:R-:W-:Y:S02]  /*a110*/  STL [R1+0x3dc], R19 ;  /* 0x0003dc1301007387 */ /* 0x000fe40000100800 */
[----:B------:R-:W-:Y:S01]  /*a120*/  ISETP.GT.U32.AND P6, PT, R3, R13, PT ;  /* 0x0000000d0300720c */ /* 0x000fe20003fc4070 */
[----:B------:R-:W-:Y:S01]  /*a130*/  IMAD.MOV R18, RZ, RZ, -R18 ;  /* 0x000000ffff127224 */ /* 0x000fe200078e0a12 */
[----:B------:R0:W-:Y:S01]  /*a140*/  STL [R1+0x3d0], R20 ;  /* 0x0003d01401007387 */ /* 0x0001e20000100800 */
[----:B------:R-:W-:-:S02]  /*a150*/  @!P2 IMAD.IADD R15, R15, 0x1, -R3 ;  /* 0x000000010f0fa824 */ /* 0x000fc400078e0a03 */
[C---:B------:R-:W-:Y:S01]  /*a160*/  IMAD R11, R3.reuse, R18, R11 ;  /* 0x00000012030b7224 */ /* 0x040fe200078e020b */
[----:B------:R-:W-:Y:S01]  /*a170*/  ISETP.GT.U32.AND P1, PT, R3, R9, PT ;  /* 0x000000090300720c */ /* 0x000fe20003f24070 */
[----:B------:R-:W-:Y:S02]  /*a180*/  IMAD.MOV.U32 R18, RZ, RZ, R15 ;  /* 0x000000ffff127224 */ /* 0x000fe400078e000f */
[----:B0-----:R-:W-:Y:S02]  /*a190*/  IMAD.MOV.U32 R20, RZ, RZ, R10 ;  /* 0x000000ffff147224 */ /* 0x001fe400078e000a */
[----:B------:R-:W-:-:S04]  /*a1a0*/  IMAD.HI.U32 R10, R4, R16, RZ ;  /* 0x00000010040a7227 */ /* 0x000fc800078e00ff */
[----:B------:R-:W-:Y:S01]  /*a1b0*/  IMAD.MOV R10, RZ, RZ, -R10 ;  /* 0x000000ffff0a7224 */ /* 0x000fe200078e0a0a */
[----:B------:R-:W-:Y:S01]  /*a1c0*/  ISETP.GE.AND P5, PT, R99, RZ, PT ;  /* 0x000000ff6300720c */ /* 0x000fe20003fa6270 */
[----:B------:R-:W-:Y:S01]  /*a1d0*/  @!P3 IMAD.MOV R18, RZ, RZ, -R18 ;  /* 0x000000ffff12b224 */ /* 0x000fe200078e0a12 */
[----:B------:R-:W-:Y:S01]  /*a1e0*/  ISETP.GE.AND P4, PT, R100, RZ, PT ;  /* 0x000000ff6400720c */ /* 0x000fe20003f86270 */
[C---:B------:R-:W-:Y:S01]  /*a1f0*/  IMAD R10, R3.reuse, R10, R16 ;  /* 0x0000000a030a7224 */ /* 0x040fe200078e0210 */
[----:B------:R-:W-:Y:S02]  /*a200*/  IABS R17, R104 ;  /* 0x0000006800117213 */ /* 0x000fe40000000000 */
[----:B------:R-:W-:Y:S01]  /*a210*/  ISETP.GT.U32.AND P3, PT, R3, R11, PT ;  /* 0x0000000b0300720c */ /* 0x000fe20003f64070 */
[----:B------:R-:W-:Y:S01]  /*a220*/  @!P6 IMAD.IADD R13, R13, 0x1, -R3 ;  /* 0x000000010d0de824 */ /* 0x000fe200078e0a03 */
[----:B------:R-:W-:Y:S01]  /*a230*/  ISETP.GT.U32.AND P6, PT, R3, R10, PT ;  /* 0x0000000a0300720c */ /* 0x000fe20003fc4070 */
[----:B------:R-:W-:-:S04]  /*a240*/  IMAD.HI.U32 R19, R4, R17, RZ ;  /* 0x0000001104137227 */ /* 0x000fc800078e00ff */
[----:B------:R-:W-:Y:S02]  /*a250*/  @!P1 IMAD.IADD R9, R9, 0x1, -R3 ;  /* 0x0000000109099824 */ /* 0x000fe400078e0a03 */
[----:B------:R-:W-:Y:S02]  /*a260*/  IMAD.MOV R19, RZ, RZ, -R19 ;  /* 0x000000ffff137224 */ /* 0x000fe400078e0a13 */
[----:B------:R-:W-:Y:S01]  /*a270*/  @!P5 IMAD.MOV R20, RZ, RZ, -R20 ;  /* 0x000000ffff14d224 */ /* 0x000fe200078e0a14 */
[----:B------:R-:W-:Y:S01]  /*a280*/  IABS R16, R108 ;  /* 0x0000006c00107213 */ /* 0x000fe20000000000 */
[----:B------:R-:W-:Y:S01]  /*a290*/  IMAD R12, R3, R19, R17 ;  /* 0x00000013030c7224 */ /* 0x000fe200078e0211 */
[----:B------:R-:W-:Y:S01]  /*a2a0*/  IABS R17, R107 ;  /* 0x0000006b00117213 */ /* 0x000fe20000000000 */
[----:B------:R-:W-:Y:S02]  /*a2b0*/  @!P4 IMAD.MOV R9, RZ, RZ, -R9 ;  /* 0x000000ffff09c224 */ /* 0x000fe400078e0a09 */
[--C-:B------:R-:W-:Y:S01]  /*a2c0*/  @!P3 IMAD.IADD R11, R11, 0x1, -R3.reuse ;  /* 0x000000010b0bb824 */ /* 0x100fe200078e0a03 */
[----:B------:R-:W-:Y:S01]  /*a2d0*/  STL [R1+0x3c8], R20 ;  /* 0x0003c81401007387 */ /* 0x000fe20000100800 */
[----:B------:R-:W-:Y:S01]  /*a2e0*/  @!P6 IMAD.IADD R10, R10, 0x1, -R3 ;  /* 0x000000010a0ae824 */ /* 0x000fe200078e0a03 */
[C---:B------:R-:W-:Y:S01]  /*a2f0*/  ISETP.GT.U32.AND P2, PT, R3.reuse, R12, PT ;  /* 0x0000000c0300720c */ /* 0x040fe20003f44070 */
[----:B------:R-:W-:Y:S01]  /*a300*/  IMAD.HI.U32 R19, R4, R16, RZ ;  /* 0x0000001004137227 */ /* 0x000fe200078e00ff */
[----:B------:R0:W-:Y:S01]  /*a310*/  STL [R1+0x3c4], R9 ;  /* 0x0003c40901007387 */ /* 0x0001e20000100800 */
[----:B------:R-:W-:-:S02]  /*a320*/  ISETP.GT.U32.AND P6, PT, R3, R11, PT ;  /* 0x0000000b0300720c */ /* 0x000fc40003fc4070 */
[----:B------:R-:W-:Y:S01]  /*a330*/  ISETP.GT.U32.AND P5, PT, R3, R14, PT ;  /* 0x0000000e0300720c */ /* 0x000fe20003fa4070 */
[----:B------:R-:W-:Y:S02]  /*a340*/  IMAD.MOV R19, RZ, RZ, -R19 ;  /* 0x000000ffff137224 */ /* 0x000fe400078e0a13 */
[----:B0-----:R-:W-:-:S04]  /*a350*/  IMAD.HI.U32 R9, R4, R17, RZ ;  /* 0x0000001104097227 */ /* 0x001fc800078e00ff */
[----:B------:R-:W-:Y:S01]  /*a360*/  IMAD.MOV R9, RZ, RZ, -R9 ;  /* 0x000000ffff097224 */ /* 0x000fe200078e0a09 */
[----:B------:R-:W-:Y:S01]  /*a370*/  ISETP.GE.AND P1, PT, R102, RZ, PT ;  /* 0x000000ff6600720c */ /* 0x000fe20003f26270 */
[----:B------:R-:W-:Y:S01]  /*a380*/  IMAD R16, R3, R19, R16 ;  /* 0x0000001303107224 */ /* 0x000fe200078e0210 */
[----:B------:R-:W-:Y:S01]  /*a390*/  ISETP.GE.AND P0, PT, R103, RZ, PT ;  /* 0x000000ff6700720c */ /* 0x000fe20003f06270 */
[----:B------:R-:W-:Y:S01]  /*a3a0*/  IMAD R9, R3, R9, R17 ;  /* 0x0000000903097224 */ /* 0x000fe200078e0211 */
[----:B------:R-:W-:Y:S01]  /*a3b0*/  IABS R17, R109 ;  /* 0x0000006d00117213 */ /* 0x000fe20000000000 */
[--C-:B------:R-:W-:Y:S02]  /*a3c0*/  @!P2 IMAD.IADD R12, R12, 0x1, -R3.reuse ;  /* 0x000000010c0ca824 */ /* 0x100fe400078e0a03 */
[--C-:B------:R-:W-:Y:S01]  /*a3d0*/  @!P6 IMAD.IADD R11, R11, 0x1, -R3.reuse ;  /* 0x000000010b0be824 */ /* 0x100fe200078e0a03 */
[----:B------:R-:W-:Y:S01]  /*a3e0*/  ISETP.GT.U32.AND P6, PT, R3, R16, PT ;  /* 0x000000100300720c */ /* 0x000fe20003fc4070 */
[----:B------:R-:W-:-:S02]  /*a3f0*/  @!P5 IMAD.IADD R14, R14, 0x1, -R3 ;  /* 0x000000010e0ed824 */ /* 0x000fc400078e0a03 */
[----:B------:R-:W-:Y:S01]  /*a400*/  IMAD.HI.U32 R19, R4, R17, RZ ;  /* 0x0000001104137227 */ /* 0x000fe200078e00ff */
[----:B------:R-:W-:-:S03]  /*a410*/  ISETP.GT.U32.AND P3, PT, R3, R12, PT ;  /* 0x0000000c0300720c */ /* 0x000fc60003f64070 */
[----:B------:R-:W-:Y:S02]  /*a420*/  IMAD.MOV.U32 R20, RZ, RZ, R14 ;  /* 0x000000ffff147224 */ /* 0x000fe400078e000e */
[----:B------:R-:W-:Y:S02]  /*a430*/  IMAD.MOV R19, RZ, RZ, -R19 ;  /* 0x000000ffff137224 */ /* 0x000fe400078e0a13 */
[----:B------:R-:W-:Y:S01]  /*a440*/  @!P1 IMAD.MOV R20, RZ, RZ, -R20 ;  /* 0x000000ffff149224 */ /* 0x000fe200078e0a14 */
[----:B------:R-:W-:Y:S01]  /*a450*/  IABS R15, R111 ;  /* 0x0000006f000f7213 */ /* 0x000fe20000000000 */
[----:B------:R-:W-:Y:S01]  /*a460*/  @!P0 IMAD.MOV R13, RZ, RZ, -R13 ;  /* 0x000000ffff0d8224 */ /* 0x000fe200078e0a0d */
[C---:B------:R-:W-:Y:S01]  /*a470*/  ISETP.GT.U32.AND P1, PT, R3.reuse, R10, PT ;  /* 0x0000000a0300720c */ /* 0x040fe20003f24070 */
[C---:B------:R-:W-:Y:S01]  /*a480*/  IMAD R17, R3.reuse, R19, R17 ;  /* 0x0000001303117224 */ /* 0x040fe200078e0211 */
[----:B------:R-:W-:Y:S01]  /*a490*/  ISETP.GT.U32.AND P0, PT, R3, R9, PT ;  /* 0x000000090300720c */ /* 0x000fe20003f04070 */
[----:B------:R0:W-:Y:S01]  /*a4a0*/  STL [R1+0x4d8], R18 ;  /* 0x0004d81201007387 */ /* 0x0001e20000100800 */
[----:B------:R-:W-:Y:S01]  /*a4b0*/  ISETP.GE.AND P4, PT, R104, RZ, PT ;  /* 0x000000ff6800720c */ /* 0x000fe20003f86270 */
[----:B------:R-:W-:Y:S01]  /*a4c0*/  @!P6 IMAD.IADD R16, R16, 0x1, -R3 ;  /* 0x000000011010e824 */ /* 0x000fe200078e0a03 */
[----:B------:R-:W-:Y:S01]  /*a4d0*/  ISETP.GE.AND P5, PT, R105, RZ, PT ;  /* 0x000000ff6900720c */ /* 0x000fe20003fa6270 */
[----:B------:R-:W-:Y:S01]  /*a4e0*/  STL [R1+0x3bc], R20 ;  /* 0x0003bc1401007387 */ /* 0x000fe20000100800 */
[----:B------:R-:W-:-:S02]  /*a4f0*/  ISETP.GE.AND P2, PT, R106, RZ, PT ;  /* 0x000000ff6a00720c */ /* 0x000fc40003f46270 */
[----:B------:R-:W-:Y:S01]  /*a500*/  ISETP.GT.U32.AND P6, PT, R3, R17, PT ;  /* 0x000000110300720c */ /* 0x000fe20003fc4070 */
[----:B------:R1:W-:Y:S01]  /*a510*/  STL [R1+0x3b8], R13 ;  /* 0x0003b80d01007387 */ /* 0x0003e20000100800 */
[----:B------:R-:W-:Y:S01]  /*a520*/  @!P3 IMAD.IADD R12, R12, 0x1, -R3 ;  /* 0x000000010c0cb824 */ /* 0x000fe200078e0a03 */
[----:B0-----:R-:W-:Y:S01]  /*a530*/  IABS R18, R110 ;  /* 0x0000006e00127213 */ /* 0x001fe20000000000 */
[----:B-1----:R-:W-:Y:S02]  /*a540*/  IMAD.MOV.U32 R13, RZ, RZ, R15 ;  /* 0x000000ffff0d7224 */ /* 0x002fe400078e000f */
[----:B------:R-:W-:Y:S02]  /*a550*/  IMAD.MOV.U32 R21, RZ, RZ, R12 ;  /* 0x000000ffff157224 */ /* 0x000fe400078e000c */
[----:B------:R-:W-:-:S04]  /*a560*/  IMAD.HI.U32 R15, R4, R13, RZ ;  /* 0x0000000d040f7227 */ /* 0x000fc800078e00ff */
[----:B------:R-:W-:Y:S02]  /*a570*/  IMAD.MOV.U32 R20, RZ, RZ, R11 ;  /* 0x000000ffff147224 */ /* 0x000fe400078e000b */
[----:B------:R-:W-:Y:S02]  /*a580*/  @!P1 IMAD.IADD R10, R10, 0x1, -R3 ;  /* 0x000000010a0a9824 */ /* 0x000fe400078e0a03 */
[----:B------:R-:W-:Y:S02]  /*a590*/  IMAD.MOV R15, RZ, RZ, -R15 ;  /* 0x000000ffff0f7224 */ /* 0x000fe400078e0a0f */
[----:B------:R-:W-:Y:S02]  /*a5a0*/  @!P0 IMAD.IADD R9, R9, 0x1, -R3 ;  /* 0x0000000109098824 */ /* 0x000fe400078e0a03 */
[----:B------:R-:W-:Y:S02]  /*a5b0*/  @!P4 IMAD.MOV R21, RZ, RZ, -R21 ;  /* 0x000000ffff15c224 */ /* 0x000fe400078e0a15 */
[----:B------:R-:W-:-:S02]  /*a5c0*/  IMAD.MOV.U32 R14, RZ, RZ, R18 ;  /* 0x000000ffff0e7224 */ /* 0x000fc400078e0012 */
[----:B------:R-:W-:Y:S02]  /*a5d0*/  @!P5 IMAD.MOV R20, RZ, RZ, -R20 ;  /* 0x000000ffff14d224 */ /* 0x000fe400078e0a14 */
[----:B------:R-:W-:Y:S01]  /*a5e0*/  IMAD R11, R3, R15, R13 ;  /* 0x0000000f030b7224 */ /* 0x000fe200078e020d */
[----:B------:R-:W-:Y:S01]  /*a5f0*/  IABS R15, R112 ;  /* 0x00000070000f7213 */ /* 0x000fe20000000000 */
[----:B------:R-:W-:Y:S02]  /*a600*/  @!P2 IMAD.MOV R10, RZ, RZ, -R10 ;  /* 0x000000ffff0aa224 */ /* 0x000fe400078e0a0a */
[----:B------:R-:W-:Y:S01]  /*a610*/  @!P6 IMAD.IADD R17, R17, 0x1, -R3 ;  /* 0x000000011111e824 */ /* 0x000fe200078e0a03 */
[C---:B------:R-:W-:Y:S01]  /*a620*/  ISETP.GT.U32.AND P4, PT, R3.reuse, R9, PT ;  /* 0x000000090300720c */ /* 0x040fe20003f84070 */
[----:B------:R-:W-:Y:S01]  /*a630*/  IMAD.HI.U32 R18, R4, R14, RZ ;  /* 0x0000000e04127227 */ /* 0x000fe200078e00ff */
[----:B------:R-:W-:Y:S02]  /*a640*/  STL [R1+0x3b4], R21 ;  /* 0x0003b41501007387 */ /* 0x000fe40000100800 */
[----:B------:R-:W-:-:S02]  /*a650*/  ISETP.GT.U32.AND P6, PT, R3, R17, PT ;  /* 0x000000110300720c */ /* 0x000fc40003fc4070 */
[----:B------:R-:W-:Y:S01]  /*a660*/  STL [R1+0x3ac], R20 ;  /* 0x0003ac1401007387 */ /* 0x000fe20000100800 */
[----:B------:R-:W-:-:S03]  /*a670*/  IMAD.MOV R18, RZ, RZ, -R18 ;  /* 0x000000ffff127224 */ /* 0x000fc600078e0a12 */
[----:B------:R0:W-:Y:S01]  /*a680*/  STL [R1+0x3a8], R10 ;  /* 0x0003a80a01007387 */ /* 0x0001e20000100800 */
[----:B------:R-:W-:Y:S02]  /*a690*/  IMAD R14, R3, R18, R14 ;  /* 0x00000012030e7224 */ /* 0x000fe400078e020e */
[----:B0-----:R-:W-:-:S04]  /*a6a0*/  IMAD.HI.U32 R10, R4, R15, RZ ;  /* 0x0000000f040a7227 */ /* 0x001fc800078e00ff */
[----:B------:R-:W-:Y:S01]  /*a6b0*/  IMAD.MOV R10, RZ, RZ, -R10 ;  /* 0x000000ffff0a7224 */ /* 0x000fe200078e0a0a */
[----:B------:R-:W-:Y:S01]  /*a6c0*/  IABS R18, R114 ;  /* 0x0000007200127213 */ /* 0x000fe20000000000 */
[----:B------:R-:W-:Y:S02]  /*a6d0*/  @!P4 IMAD.IADD R9, R9, 0x1, -R3 ;  /* 0x000000010909c824 */ /* 0x000fe400078e0a03 */
[C---:B------:R-:W-:Y:S01]  /*a6e0*/  IMAD R15, R3.reuse, R10, R15 ;  /* 0x0000000a030f7224 */ /* 0x040fe200078e020f */
[----:B------:R-:W-:Y:S01]  /*a6f0*/  ISETP.GT.U32.AND P2, PT, R3, R14, PT ;  /* 0x0000000e0300720c */ /* 0x000fe20003f44070 */
[----:B------:R-:W-:Y:S01]  /*a700*/  @!P6 IMAD.IADD R17, R17, 0x1, -R3 ;  /* 0x000000011111e824 */ /* 0x000fe200078e0a03 */
[C---:B------:R-:W-:Y:S01]  /*a710*/  ISETP.GT.U32.AND P4, PT, R3.reuse, R11, PT ;  /* 0x0000000b0300720c */ /* 0x040fe20003f84070 */
[----:B------:R-:W-:Y:S01]  /*a720*/  IMAD.MOV.U32 R19, RZ, RZ, R9 ;  /* 0x000000ffff137224 */ /* 0x000fe200078e0009 */
[----:B------:R-:W-:Y:S01]  /*a730*/  ISETP.GT.U32.AND P6, PT, R3, R15, PT ;  /* 0x0000000f0300720c */ /* 0x000fe20003fc4070 */
[----:B------:R-:W-:Y:S01]  /*a740*/  IMAD.HI.U32 R9, R4, R18, RZ ;  /* 0x0000001204097227 */ /* 0x000fe200078e00ff */
[----:B------:R-:W-:-:S02]  /*a750*/  ISETP.GE.AND P3, PT, R107, RZ, PT ;  /* 0x000000ff6b00720c */ /* 0x000fc40003f66270 */
[----:B------:R-:W-:Y:S01]  /*a760*/  IABS R12, R113 ;  /* 0x00000071000c7213 */ /* 0x000fe20000000000 */
[----:B------:R-:W-:Y:S01]  /*a770*/  IMAD.MOV R9, RZ, RZ, -R9 ;  /* 0x000000ffff097224 */ /* 0x000fe200078e0a09 */
[----:B------:R-:W-:-:S03]  /*a780*/  ISETP.GT.U32.AND P5, PT, R3, R16, PT ;  /* 0x000000100300720c */ /* 0x000fc60003fa4070 */
[----:B------:R-:W-:Y:S02]  /*a790*/  IMAD R9, R3, R9, R18 ;  /* 0x0000000903097224 */ /* 0x000fe400078e0212 */
[----:B------:R-:W-:-:S04]  /*a7a0*/  IMAD.HI.U32 R13, R4, R12, RZ ;  /* 0x0000000c040d7227 */ /* 0x000fc800078e00ff */
[--C-:B------:R-:W-:Y:S02]  /*a7b0*/  @!P2 IMAD.IADD R14, R14, 0x1, -R3.reuse ;  /* 0x000000010e0ea824 */ /* 0x100fe400078e0a03 */
        /* <DEDUP_REMOVED lines=8> */
[----:B------:R-:W-:Y:S01]  /*a840*/  ISETP.GE.AND P1, PT, R108, RZ, PT ;  /* 0x000000ff6c00720c */ /* 0x000fe20003f26270 */
[----:B------:R-:W-:Y:S01]  /*a850*/  @!P5 IMAD.IADD R16, R16, 0x1, -R3 ;  /* 0x000000011010d824 */ /* 0x000fe200078e0a03 */
[----:B------:R-:W-:-:S02]  /*a860*/  IABS R13, R115 ;  /* 0x00000073000d7213 */ /* 0x000fc40000000000 */
[----:B------:R-:W-:Y:S02]  /*a870*/  ISETP.GE.AND P0, PT, R109, RZ, PT ;  /* 0x000000ff6d00720c */ /* 0x000fe40003f06270 */
[----:B------:R-:W-:Y:S02]  /*a880*/  ISETP.GE.AND P5, PT, R110, RZ, PT ;  /* 0x000000ff6e00720c */ /* 0x000fe40003fa6270 */
[----:B------:R-:W-:Y:S01]  /*a890*/  ISETP.GE.AND P4, PT, R111, RZ, PT ;  /* 0x000000ff6f00720c */ /* 0x000fe20003f86270 */
[----:B------:R-:W-:Y:S01]  /*a8a0*/  IMAD.HI.U32 R20, R4, R13, RZ ;  /* 0x0000000d04147227 */ /* 0x000fe200078e00ff */
[----:B------:R0:W-:Y:S03]  /*a8b0*/  STL [R1+0x3a4], R19 ;  /* 0x0003a41301007387 */ /* 0x0001e60000100800 */
[--C-:B------:R-:W-:Y:S02]  /*a8c0*/  @!P6 IMAD.IADD R9, R9, 0x1, -R3.reuse ;  /* 0x000000010909e824 */ /* 0x100fe400078e0a03 */
[----:B------:R-:W-:Y:S01]  /*a8d0*/  @!P2 IMAD.IADD R14, R14, 0x1, -R3 ;  /* 0x000000010e0ea824 */ /* 0x000fe200078e0a03 */
[----:B------:R-:W-:Y:S01]  /*a8e0*/  ISETP.GT.U32.AND P2, PT, R3, R12, PT ;  /* 0x0000000c0300720c */ /* 0x000fe20003f44070 */
[----:B------:R-:W-:-:S02]  /*a8f0*/  IMAD.MOV R20, RZ, RZ, -R20 ;  /* 0x000000ffff147224 */ /* 0x000fc400078e0a14 */
[----:B------:R-:W-:Y:S01]  /*a900*/  IMAD.MOV.U32 R22, RZ, RZ, R16 ;  /* 0x000000ffff167224 */ /* 0x000fe200078e0010 */
[----:B0-----:R-:W-:Y:S01]  /*a910*/  IABS R19, R117 ;  /* 0x0000007500137213 */ /* 0x001fe20000000000 */
[----:B------:R-:W-:Y:S01]  /*a920*/  IMAD.MOV.U32 R21, RZ, RZ, R17 ;  /* 0x000000ffff157224 */ /* 0x000fe200078e0011 */
[----:B------:R-:W-:Y:S01]  /*a930*/  ISETP.GT.U32.AND P6, PT, R3, R9, PT ;  /* 0x000000090300720c */ /* 0x000fe20003fc4070 */
[----:B------:R-:W-:Y:S02]  /*a940*/  @!P3 IMAD.IADD R11, R11, 0x1, -R3 ;  /* 0x000000010b0bb824 */ /* 0x000fe400078e0a03 */
[C---:B------:R-:W-:Y:S02]  /*a950*/  IMAD R13, R3.reuse, R20, R13 ;  /* 0x00000014030d7224 */ /* 0x040fe400078e020d */
[----:B------:R-:W-:Y:S01]  /*a960*/  @!P1 IMAD.MOV R22, RZ, RZ, -R22 ;  /* 0x000000ffff169224 */ /* 0x000fe200078e0a16 */
[----:B------:R-:W-:Y:S01]  /*a970*/  ISETP.GT.U32.AND P1, PT, R3, R15, PT ;  /* 0x0000000f0300720c */ /* 0x000fe20003f24070 */
[----:B------:R-:W-:Y:S01]  /*a980*/  IMAD.HI.U32 R16, R4, R19, RZ ;  /* 0x0000001304107227 */ /* 0x000fe200078e00ff */
[----:B------:R-:W-:-:S03]  /*a990*/  IABS R10, R116 ;  /* 0x00000074000a7213 */ /* 0x000fc60000000000 */
[----:B------:R-:W-:Y:S02]  /*a9a0*/  @!P0 IMAD.MOV R21, RZ, RZ, -R21 ;  /* 0x000000ffff158224 */ /* 0x000fe400078e0a15 */
[----:B------:R-:W-:Y:S02]  /*a9b0*/  @!P5 IMAD.MOV R14, RZ, RZ, -R14 ;  /* 0x000000ffff0ed224 */ /* 0x000fe400078e0a0e */
[----:B------:R-:W-:Y:S01]  /*a9c0*/  @!P4 IMAD.MOV R11, RZ, RZ, -R11 ;  /* 0x000000ffff0bc224 */ /* 0x000fe200078e0a0b */
[----:B------:R-:W-:Y:S01]  /*a9d0*/  STL [R1+0x3a0], R22 ;  /* 0x0003a01601007387 */ /* 0x000fe20000100800 */
[----:B------:R-:W-:Y:S01]  /*a9e0*/  IMAD.MOV R16, RZ, RZ, -R16 ;  /* 0x000000ffff107224 */ /* 0x000fe200078e0a10 */
[----:B------:R-:W-:Y:S01]  /*a9f0*/  ISETP.GT.U32.AND P5, PT, R3, R13, PT ;  /* 0x0000000d0300720c */ /* 0x000fe20003fa4070 */
[----:B------:R-:W-:Y:S01]  /*aa00*/  IMAD.HI.U32 R18, R4, R10, RZ ;  /* 0x0000000a04127227 */ /* 0x000fe200078e00ff */
[----:B------:R-:W-:Y:S01]  /*aa10*/  STL [R1+0x39c], R21 ;  /* 0x00039c1501007387 */ /* 0x000fe20000100800 */
[----:B------:R-:W-:-:S03]  /*aa20*/  ISETP.GE.AND P3, PT, R112, RZ, PT ;  /* 0x000000ff7000720c */ /* 0x000fc60003f66270 */
[----:B------:R-:W-:Y:S01]  /*aa30*/  STL [R1+0x398], R14 ;  /* 0x0003980e01007387 */ /* 0x000fe20000100800 */
[----:B------:R-:W-:-:S03]  /*aa40*/  @!P2 IMAD.IADD R12, R12, 0x1, -R3 ;  /* 0x000000010c0ca824 */ /* 0x000fc600078e0a03 */
[----:B------:R0:W-:Y:S01]  /*aa50*/  STL [R1+0x394], R11 ;  /* 0x0003940b01007387 */ /* 0x0001e20000100800 */
[----:B------:R-:W-:Y:S02]  /*aa60*/  IMAD.MOV R18, RZ, RZ, -R18 ;  /* 0x000000ffff127224 */ /* 0x000fe400078e0a12 */
[--C-:B------:R-:W-:Y:S01]  /*aa70*/  @!P6 IMAD.IADD R9, R9, 0x1, -R3.reuse ;  /* 0x000000010909e824 */ /* 0x100fe200078e0a03 */
[----:B------:R-:W-:Y:S01]  /*aa80*/  ISETP.GT.U32.AND P0, PT, R3, R12, PT ;  /* 0x0000000c0300720c */ /* 0x000fe20003f04070 */
[----:B------:R-:W-:Y:S02]  /*aa90*/  @!P1 IMAD.IADD R15, R15, 0x1, -R3 ;  /* 0x000000010f0f9824 */ /* 0x000fe400078e0a03 */
[C---:B0-----:R-:W-:Y:S02]  /*aaa0*/  IMAD R11, R3.reuse, R16, R19 ;  /* 0x00000010030b7224 */ /* 0x041fe400078e0213 */
[----:B------:R-:W-:-:S03]  /*aab0*/  IMAD R10, R3, R18, R10 ;  /* 0x00000012030a7224 */ /* 0x000fc600078e020a */
[----:B------:R-:W-:Y:S01]  /*aac0*/  ISETP.GT.U32.AND P6, PT, R3, R11, PT ;  /* 0x0000000b0300720c */ /* 0x000fe20003fc4070 */
[----:B------:R-:W-:Y:S01]  /*aad0*/  IMAD.MOV.U32 R17, RZ, RZ, R15 ;  /* 0x000000ffff117224 */ /* 0x000fe200078e000f */
[----:B------:R-:W-:Y:S01]  /*aae0*/  IABS R18, R118 ;  /* 0x0000007600127213 */ /* 0x000fe20000000000 */
[----:B------:R-:W-:Y:S01]  /*aaf0*/  @!P5 IMAD.IADD R13, R13, 0x1, -R3 ;  /* 0x000000010d0dd824 */ /* 0x000fe200078e0a03 */
[----:B------:R-:W-:Y:S01]  /*ab00*/  ISETP.GT.U32.AND P1, PT, R3, R10, PT ;  /* 0x0000000a0300720c */ /* 0x000fe20003f24070 */
[----:B------:R-:W-:Y:S01]  /*ab10*/  @!P3 IMAD.MOV R17, RZ, RZ, -R17 ;  /* 0x000000ffff11b224 */ /* 0x000fe200078e0a11 */
[----:B------:R-:W-:Y:S01]  /*ab20*/  ISETP.GE.AND P2, PT, R113, RZ, PT ;  /* 0x000000ff7100720c */ /* 0x000fe20003f46270 */
[----:B------:R-:W-:Y:S01]  /*ab30*/  IMAD.HI.U32 R14, R4, R18, RZ ;  /* 0x00000012040e7227 */ /* 0x000fe200078e00ff */
[----:B------:R-:W-:Y:S02]  /*ab40*/  ISETP.GT.U32.AND P3, PT, R3, R13, PT ;  /* 0x0000000d0300720c */ /* 0x000fe40003f64070 */
[----:B------:R-:W-:Y:S01]  /*ab50*/  IABS R15, R119 ;  /* 0x00000077000f7213 */ /* 0x000fe20000000000 */
[----:B------:R-:W-:-:S02]  /*ab60*/  @!P0 IMAD.IADD R12, R12, 0x1, -R3 ;  /* 0x000000010c0c8824 */ /* 0x000fc400078e0a03 */
[--C-:B------:R-:W-:Y:S02]  /*ab70*/  @!P6 IMAD.IADD R11, R11, 0x1, -R3.reuse ;  /* 0x000000010b0be824 */ /* 0x100fe400078e0a03 */
[----:B------:R-:W-:Y:S01]  /*ab80*/  IMAD.MOV R14, RZ, RZ, -R14 ;  /* 0x000000ffff0e7224 */ /* 0x000fe200078e0a0e */
[----:B------:R0:W-:Y:S01]  /*ab90*/  STL [R1+0x390], R17 ;  /* 0x0003901101007387 */ /* 0x0001e20000100800 */
[--C-:B------:R-:W-:Y:S01]  /*aba0*/  @!P1 IMAD.IADD R10, R10, 0x1, -R3.reuse ;  /* 0x000000010a0a9824 */ /* 0x100fe200078e0a03 */
[C---:B------:R-:W-:Y:S01]  /*abb0*/  ISETP.GT.U32.AND P6, PT, R3.reuse, R11, PT ;  /* 0x0000000b0300720c */ /* 0x040fe20003fc4070 */
[----:B------:R-:W-:Y:S02]  /*abc0*/  IMAD R14, R3, R14, R18 ;  /* 0x0000000e030e7224 */ /* 0x000fe400078e0212 */
[----:B------:R-:W-:Y:S02]  /*abd0*/  @!P3 IMAD.IADD R13, R13, 0x1, -R3 ;  /* 0x000000010d0db824 */ /* 0x000fe400078e0a03 */
[----:B0-----:R-:W-:-:S02]  /*abe0*/  IMAD.MOV.U32 R17, RZ, RZ, R12 ;  /* 0x000000ffff117224 */ /* 0x001fc400078e000c */
[----:B------:R-:W-:Y:S01]  /*abf0*/  IMAD.HI.U32 R12, R4, R15, RZ ;  /* 0x0000000f040c7227 */ /* 0x000fe200078e00ff */
[----:B------:R-:W-:-:S03]  /*ac00*/  ISETP.GT.U32.AND P3, PT, R3, R14, PT ;  /* 0x0000000e0300720c */ /* 0x000fc60003f64070 */
[----:B------:R-:W-:Y:S02]  /*ac10*/  IMAD.MOV.U32 R18, RZ, RZ, R9 ;  /* 0x000000ffff127224 */ /* 0x000fe400078e0009 */
[----:B------:R-:W-:Y:S01]  /*ac20*/  @!P2 IMAD.MOV R17, RZ, RZ, -R17 ;  /* 0x000000ffff11a224 */ /* 0x000fe200078e0a11 */
[----:B------:R-:W-:Y:S01]  /*ac30*/  ISETP.GT.U32.AND P2, PT, R3, R10, PT ;  /* 0x0000000a0300720c */ /* 0x000fe20003f44070 */
[----:B------:R-:W-:Y:S01]  /*ac40*/  IMAD.MOV R9, RZ, RZ, -R12 ;  /* 0x000000ffff097224 */ /* 0x000fe200078e0a0c */
[----:B------:R-:W-:-:S03]  /*ac50*/  ISETP.GE.AND P4, PT, R114, RZ, PT ;  /* 0x000000ff7200720c */ /* 0x000fc60003f86270 */
[----:B------:R-:W-:Y:S01]  /*ac60*/  IMAD R9, R3, R9, R15 ;  /* 0x0000000903097224 */ /* 0x000fe200078e020f */
[----:B------:R-:W-:Y:S01]  /*ac70*/  IABS R16, R120 ;  /* 0x0000007800107213 */ /* 0x000fe20000000000 */
[--C-:B------:R-:W-:Y:S01]  /*ac80*/  @!P6 IMAD.IADD R11, R11, 0x1, -R3.reuse ;  /* 0x000000010b0be824 */ /* 0x100fe200078e0a03 */
[----:B------:R-:W-:Y:S02]  /*ac90*/  ISETP.GE.AND P0, PT, R115, RZ, PT ;  /* 0x000000ff7300720c */ /* 0x000fe40003f06270 */
[----:B------:R-:W-:Y:S02]  /*aca0*/  ISETP.GE.AND P5, PT, R116, RZ, PT ;  /* 0x000000ff7400720c */ /* 0x000fe40003fa6270 */
[----:B------:R-:W-:Y:S01]  /*acb0*/  ISETP.GT.U32.AND P6, PT, R3, R9, PT ;  /* 0x000000090300720c */ /* 0x000fe20003fc4070 */
[----:B------:R-:W-:Y:S01]  /*acc0*/  IMAD.HI.U32 R12, R4, R16, RZ ;  /* 0x00000010040c7227 */ /* 0x000fe200078e00ff */
[----:B------:R0:W-:Y:S03]  /*acd0*/  STL [R1+0x38c], R17 ;  /* 0x00038c1101007387 */ /* 0x0001e60000100800 */
[--C-:B------:R-:W-:Y:S01]  /*ace0*/  @!P3 IMAD.IADD R14, R14, 0x1, -R3.reuse ;  /* 0x000000010e0eb824 */ /* 0x100fe200078e0a03 */
[----:B------:R-:W-:Y:S01]  /*acf0*/  ISETP.GE.AND P3, PT, R121, RZ, PT ;  /* 0x000000ff7900720c */ /* 0x000fe20003f66270 */
[----:B------:R-:W-:Y:S01]  /*ad00*/  @!P2 IMAD.IADD R10, R10, 0x1, -R3 ;  /* 0x000000010a0aa824 */ /* 0x000fe200078e0a03 */
[----:B------:R-:W-:Y:S01]  /*ad10*/  IABS R121, R121 ;  /* 0x0000007900797213 */ /* 0x000fe20000000000 */
[----:B------:R-:W-:Y:S01]  /*ad20*/  IMAD.MOV R12, RZ, RZ, -R12 ;  /* 0x000000ffff0c7224 */ /* 0x000fe200078e0a0c */
[----:B------:R-:W-:Y:S01]  /*ad30*/  ISETP.GE.AND P1, PT, R117, RZ, PT ;  /* 0x000000ff7500720c */ /* 0x000fe20003f26270 */
[----:B------:R-:W-:-:S02]  /*ad40*/  @!P4 IMAD.MOV R18, RZ, RZ, -R18 ;  /* 0x000000ffff12c224 */ /* 0x000fc400078e0a12 */
[----:B0-----:R-:W-:Y:S02]  /*ad50*/  IMAD.MOV.U32 R17, RZ, RZ, R13 ;  /* 0x000000ffff117224 */ /* 0x001fe400078e000d */
[----:B------:R-:W-:Y:S02]  /*ad60*/  IMAD.MOV.U32 R19, RZ, RZ, R10 ;  /* 0x000000ffff137224 */ /* 0x000fe400078e000a */
[----:B------:R-:W-:Y:S02]  /*ad70*/  IMAD R15, R3, R12, R16 ;  /* 0x0000000c030f7224 */ /* 0x000fe400078e0210 */
[----:B------:R-:W-:Y:S02]  /*ad80*/  IMAD.MOV.U32 R16, RZ, RZ, R121 ;  /* 0x000000ffff107224 */ /* 0x000fe400078e0079 */
[----:B------:R-:W-:Y:S01]  /*ad90*/  @!P0 IMAD.MOV R17, RZ, RZ, -R17 ;  /* 0x000000ffff118224 */ /* 0x000fe200078e0a11 */
[----:B------:R0:W-:Y:S01]  /*ada0*/  STL [R1+0x388], R18 ;  /* 0x0003881201007387 */ /* 0x0001e20000100800 */
[----:B------:R-:W-:Y:S01]  /*adb0*/  @!P6 IMAD.IADD R9, R9, 0x1, -R3 ;  /* 0x000000010909e824 */ /* 0x000fe200078e0a03 */
[----:B------:R-:W-:Y:S01]  /*adc0*/  IABS R12, R122 ;  /* 0x0000007a000c7213 */ /* 0x000fe20000000000 */
[----:B------:R-:W-:Y:S01]  /*add0*/  @!P5 IMAD.MOV R19, RZ, RZ, -R19 ;  /* 0x000000ffff13d224 */ /* 0x000fe200078e0a13 */
[C---:B------:R-:W-:Y:S01]  /*ade0*/  ISETP.GT.U32.AND P5, PT, R3.reuse, R14, PT ;  /* 0x0000000e0300720c */ /* 0x040fe20003fa4070 */
[----:B------:R-:W-:Y:S01]  /*adf0*/  STL [R1+0x384], R17 ;  /* 0x0003841101007387 */ /* 0x000fe20000100800 */
[----:B------:R-:W-:Y:S01]  /*ae00*/  ISETP.GT.U32.AND P6, PT, R3, R9, PT ;  /* 0x000000090300720c */ /* 0x000fe20003fc4070 */
[----:B0-----:R-:W-:-:S02]  /*ae10*/  IMAD.HI.U32 R18, R4, R16, RZ ;  /* 0x0000001004127227 */ /* 0x001fc400078e00ff */
[----:B------:R0:W-:Y:S02]  /*ae20*/  STL [R1+0x380], R19 ;  /* 0x0003801301007387 */ /* 0x0001e40000100800 */
[----:B------:R-:W-:-:S04]  /*ae30*/  IMAD.HI.U32 R10, R4, R12, RZ ;  /* 0x0000000c040a7227 */ /* 0x000fc800078e00ff */
[----:B------:R-:W-:Y:S02]  /*ae40*/  IMAD.MOV R18, RZ, RZ, -R18 ;  /* 0x000000ffff127224 */ /* 0x000fe400078e0a12 */
[----:B0-----:R-:W-:Y:S02]  /*ae50*/  IMAD.MOV.U32 R19, RZ, RZ, R11 ;  /* 0x000000ffff137224 */ /* 0x001fe400078e000b */
        /* <DEDUP_REMOVED lines=8> */
[----:B------:R-:W-:Y:S02]  /*aee0*/  ISETP.GT.U32.AND P6, PT, R3, R10, PT ;  /* 0x0000000a0300720c */ /* 0x000fe40003fc4070 */
[----:B------:R-:W-:Y:S02]  /*aef0*/  IABS R13, R123 ;  /* 0x0000007b000d7213 */ /* 0x000fe40000000000 */
[----:B------:R-:W-:Y:S01]  /*af00*/  IABS R17, R130 ;  /* 0x0000008200117213 */ /* 0x000fe20000000000 */
[----:B------:R-:W-:Y:S02]  /*af10*/  @!P1 IMAD.IADD R15, R15, 0x1, -R3 ;  /* 0x000000010f0f9824 */ /* 0x000fe400078e0a03 */
[----:B------:R-:W-:Y:S01]  /*af20*/  IMAD.HI.U32 R18, R4, R13, RZ ;  /* 0x0000000d04127227 */ /* 0x000fe200078e00ff */
[----:B------:R-:W-:-:S03]  /*af30*/  IABS R12, R131 ;  /* 0x00000083000c7213 */ /* 0x000fc60000000000 */
[----:B------:R-:W-:Y:S02]  /*af40*/  IMAD.MOV.U32 R11, RZ, RZ, R17 ;  /* 0x000000ffff0b7224 */ /* 0x000fe400078e0011 */
[----:B------:R-:W-:Y:S01]  /*af50*/  @!P5 IMAD.IADD R16, R16, 0x1, -R3 ;  /* 0x000000011010d824 */ /* 0x000fe200078e0a03 */
[----:B------:R-:W-:Y:S01]  /*af60*/  ISETP.GT.U32.AND P5, PT, R3, R15, PT ;  /* 0x0000000f0300720c */ /* 0x000fe20003fa4070 */
[----:B------:R-:W-:Y:S01]  /*af70*/  IMAD.MOV R18, RZ, RZ, -R18 ;  /* 0x000000ffff127224 */ /* 0x000fe200078e0a12 */
[----:B------:R-:W-:Y:S01]  /*af80*/  ISETP.GE.AND P0, PT, R119, RZ, PT ;  /* 0x000000ff7700720c */ /* 0x000fe20003f06270 */
[----:B------:R-:W-:Y:S01]  /*af90*/  IMAD.HI.U32 R17, R4, R11, RZ ;  /* 0x0000000b04117227 */ /* 0x000fe200078e00ff */
[----:B------:R-:W-:-:S03]  /*afa0*/  ISETP.GE.AND P4, PT, R118, RZ, PT ;  /* 0x000000ff7600720c */ /* 0x000fc60003f86270 */
[----:B------:R-:W-:Y:S01]  /*afb0*/  @!P6 IMAD.IADD R10, R10, 0x1, -R3 ;  /* 0x000000010a0ae824 */ /* 0x000fe200078e0a03 */
[C---:B------:R-:W-:Y:S01]  /*afc0*/  ISETP.GT.U32.AND P6, PT, R3.reuse, R16, PT ;  /* 0x000000100300720c */ /* 0x040fe20003fc4070 */
[C---:B------:R-:W-:Y:S02]  /*afd0*/  IMAD R13, R3.reuse, R18, R13 ;  /* 0x00000012030d7224 */ /* 0x040fe400078e020d */
[----:B------:R-:W-:Y:S02]  /*afe0*/  IMAD.MOV R17, RZ, RZ, -R17 ;  /* 0x000000ffff117224 */ /* 0x000fe400078e0a11 */
[----:B------:R-:W-:Y:S01]  /*aff0*/  IMAD.HI.U32 R18, R4, R12, RZ ;  /* 0x0000000c04127227 */ /* 0x000fe200078e00ff */
[----:B------:R0:W-:Y:S03]  /*b000*/  STL [R1+0x37c], R19 ;  /* 0x00037c1301007387 */ /* 0x0001e60000100800 */
[----:B------:R-:W-:-:S02]  /*b010*/  IMAD R11, R3, R17, R11 ;  /* 0x00000011030b7224 */ /* 0x000fc400078e020b */
[----:B------:R-:W-:Y:S02]  /*b020*/  IMAD.MOV R18, RZ, RZ, -R18 ;  /* 0x000000ffff127224 */ /* 0x000fe400078e0a12 */
[----:B------:R-:W-:Y:S02]  /*b030*/  @!P5 IMAD.IADD R15, R15, 0x1, -R3 ;  /* 0x000000010f0fd824 */ /* 0x000fe400078e0a03 */
[----:B0-----:R-:W-:Y:S02]  /*b040*/  IMAD.MOV.U32 R19, RZ, RZ, R14 ;  /* 0x000000ffff137224 */ /* 0x001fe400078e000e */
[----:B------:R-:W-:Y:S01]  /*b050*/  IMAD.MOV.U32 R14, RZ, RZ, R9 ;  /* 0x000000ffff0e7224 */ /* 0x000fe200078e0009 */
[C---:B------:R-:W-:Y:S01]  /*b060*/  ISETP.GT.U32.AND P5, PT, R3.reuse, R11, PT ;  /* 0x0000000b0300720c */ /* 0x040fe20003fa4070 */
[C---:B------:R-:W-:Y:S01]  /*b070*/  IMAD R12, R3.reuse, R18, R12 ;  /* 0x00000012030c7224 */ /* 0x040fe200078e020c */
[----:B------:R-:W-:Y:S01]  /*b080*/  IABS R17, R132 ;  /* 0x0000008400117213 */ /* 0x000fe20000000000 */
[----:B------:R-:W-:Y:S01]  /*b090*/  @!P0 IMAD.MOV R14, RZ, RZ, -R14 ;  /* 0x000000ffff0e8224 */ /* 0x000fe200078e0a0e */
[C---:B------:R-:W-:Y:S01]  /*b0a0*/  ISETP.GT.U32.AND P0, PT, R3.reuse, R13, PT ;  /* 0x0000000d0300720c */ /* 0x040fe20003f04070 */
[----:B------:R-:W-:Y:S01]  /*b0b0*/  @!P4 IMAD.MOV R19, RZ, RZ, -R19 ;  /* 0x000000ffff13c224 */ /* 0x000fe200078e0a13 */
[C---:B------:R-:W-:Y:S01]  /*b0c0*/  ISETP.GT.U32.AND P4, PT, R3.reuse, R10, PT ;  /* 0x0000000a0300720c */ /* 0x040fe20003f84070 */
[----:B------:R-:W-:Y:S01]  /*b0d0*/  @!P6 IMAD.IADD R16, R16, 0x1, -R3 ;  /* 0x000000011010e824 */ /* 0x000fe200078e0a03 */
[----:B------:R-:W-:Y:S01]  /*b0e0*/  ISETP.GT.U32.AND P6, PT, R3, R12, PT ;  /* 0x0000000c0300720c */ /* 0x000fe20003fc4070 */
[----:B------:R-:W-:Y:S01]  /*b0f0*/  IMAD.MOV.U32 R9, RZ, RZ, R17 ;  /* 0x000000ffff097224 */ /* 0x000fe200078e0011 */
[----:B------:R-:W-:-:S02]  /*b100*/  ISETP.GE.AND P2, PT, R120, RZ, PT ;  /* 0x000000ff7800720c */ /* 0x000fc40003f46270 */
[----:B------:R-:W-:Y:S01]  /*b110*/  ISETP.GE.AND P1, PT, R122, RZ, PT ;  /* 0x000000ff7a00720c */ /* 0x000fe20003f26270 */
[----:B------:R-:W-:Y:S01]  /*b120*/  IMAD.HI.U32 R17, R4, R9, RZ ;  /* 0x0000000904117227 */ /* 0x000fe200078e00ff */
[----:B------:R0:W-:Y:S03]  /*b130*/  STL [R1+0x378], R19 ;  /* 0x0003781301007387 */ /* 0x0001e60000100800 */
[----:B------:R-:W-:Y:S01]  /*b140*/  @!P5 IMAD.IADD R11, R11, 0x1, -R3 ;  /* 0x000000010b0bd824 */ /* 0x000fe200078e0a03 */
[----:B------:R1:W-:Y:S01]  /*b150*/  STL [R1+0x374], R14 ;  /* 0x0003740e01007387 */ /* 0x0003e20000100800 */
[----:B------:R-:W-:Y:S02]  /*b160*/  IMAD.MOV R17, RZ, RZ, -R17 ;  /* 0x000000ffff117224 */ /* 0x000fe400078e0a11 */
[----:B------:R-:W-:Y:S02]  /*b170*/  @!P0 IMAD.IADD R13, R13, 0x1, -R3 ;  /* 0x000000010d0d8824 */ /* 0x000fe400078e0a03 */
[----:B------:R-:W-:-:S02]  /*b180*/  IMAD.MOV.U32 R20, RZ, RZ, R15 ;  /* 0x000000ffff147224 */ /* 0x000fc400078e000f */
[----:B0-----:R-:W-:Y:S01]  /*b190*/  IMAD.MOV.U32 R19, RZ, RZ, R16 ;  /* 0x000000ffff137224 */ /* 0x001fe200078e0010 */
[----:B-1----:R-:W-:Y:S01]  /*b1a0*/  IABS R14, R133 ;  /* 0x00000085000e7213 */ /* 0x002fe20000000000 */
[--C-:B------:R-:W-:Y:S02]  /*b1b0*/  @!P4 IMAD.IADD R10, R10, 0x1, -R3.reuse ;  /* 0x000000010a0ac824 */ /* 0x100fe400078e0a03 */
[----:B------:R-:W-:Y:S01]  /*b1c0*/  @!P6 IMAD.IADD R12, R12, 0x1, -R3 ;  /* 0x000000010c0ce824 */ /* 0x000fe200078e0a03 */
[C---:B------:R-:W-:Y:S01]  /*b1d0*/  ISETP.GT.U32.AND P6, PT, R3.reuse, R11, PT ;  /* 0x0000000b0300720c */ /* 0x040fe20003fc4070 */
[----:B------:R-:W-:Y:S01]  /*b1e0*/  IMAD.HI.U32 R18, R4, R14, RZ ;  /* 0x0000000e04127227 */ /* 0x000fe200078e00ff */
[----:B------:R-:W-:-:S03]  /*b1f0*/  ISETP.GT.U32.AND P5, PT, R3, R13, PT ;  /* 0x0000000d0300720c */ /* 0x000fc60003fa4070 */
[C---:B------:R-:W-:Y:S02]  /*b200*/  IMAD R9, R3.reuse, R17, R9 ;  /* 0x0000001103097224 */ /* 0x040fe400078e0209 */
[----:B------:R-:W-:Y:S02]  /*b210*/  @!P2 IMAD.MOV R20, RZ, RZ, -R20 ;  /* 0x000000ffff14a224 */ /* 0x000fe400078e0a14 */
[----:B------:R-:W-:Y:S02]  /*b220*/  @!P3 IMAD.MOV R19, RZ, RZ, -R19 ;  /* 0x000000ffff13b224 */ /* 0x000fe400078e0a13 */
[----:B------:R-:W-:Y:S01]  /*b230*/  @!P1 IMAD.MOV R10, RZ, RZ, -R10 ;  /* 0x000000ffff0a9224 */ /* 0x000fe200078e0a0a */
[----:B------:R-:W-:Y:S01]  /*b240*/  STL [R1+0x370], R20 ;  /* 0x0003701401007387 */ /* 0x000fe20000100800 */
[----:B------:R-:W-:Y:S01]  /*b250*/  IMAD.MOV R18, RZ, RZ, -R18 ;  /* 0x000000ffff127224 */ /* 0x000fe200078e0a12 */
[----:B------:R-:W-:Y:S02]  /*b260*/  ISETP.GT.U32.AND P1, PT, R3, R9, PT ;  /* 0x000000090300720c */ /* 0x000fe40003f24070 */
[----:B------:R-:W-:Y:S01]  /*b270*/  STL [R1+0x36c], R19 ;  /* 0x00036c1301007387 */ /* 0x000fe20000100800 */
[----:B------:R-:W-:-:S03]  /*b280*/  ISETP.GE.AND P4, PT, R123, RZ, PT ;  /* 0x000000ff7b00720c */ /* 0x000fc60003f86270 */
[----:B------:R0:W-:Y:S01]  /*b290*/  STL [R1+0x368], R10 ;  /* 0x0003680a01007387 */ /* 0x0001e20000100800 */
[----:B------:R-:W-:Y:S02]  /*b2a0*/  IABS R17, R134 ;  /* 0x0000008600117213 */ /* 0x000fe40000000000 */
[----:B------:R-:W-:Y:S01]  /*b2b0*/  ISETP.GT.U32.AND P2, PT, R3, R12, PT ;  /* 0x0000000c0300720c */ /* 0x000fe20003f44070 */
[--C-:B------:R-:W-:Y:S02]  /*b2c0*/  @!P6 IMAD.IADD R11, R11, 0x1, -R3.reuse ;  /* 0x000000010b0be824 */ /* 0x100fe400078e0a03 */
[----:B0-----:R-:W-:Y:S02]  /*b2d0*/  IMAD R10, R3, R18, R14 ;  /* 0x00000012030a7224 */ /* 0x001fe400078e020e */
[----:B------:R-:W-:Y:S02]  /*b2e0*/  @!P5 IMAD.IADD R13, R13, 0x1, -R3 ;  /* 0x000000010d0dd824 */ /* 0x000fe400078e0a03 */
[----:B------:R-:W-:Y:S01]  /*b2f0*/  IMAD.HI.U32 R14, R4, R17, RZ ;  /* 0x00000011040e7227 */ /* 0x000fe200078e00ff */
[----:B------:R-:W-:-:S02]  /*b300*/  ISETP.GT.U32.AND P6, PT, R3, R10, PT ;  /* 0x0000000a0300720c */ /* 0x000fc40003fc4070 */
[----:B------:R-:W-:Y:S01]  /*b310*/  ISETP.GE.AND P0, PT, R130, RZ, PT ;  /* 0x000000ff8200720c */ /* 0x000fe20003f06270 */
[----:B------:R-:W-:Y:S01]  /*b320*/  IMAD.MOV R14, RZ, RZ, -R14 ;  /* 0x000000ffff0e7224 */ /* 0x000fe200078e0a0e */
[----:B------:R-:W-:Y:S01]  /*b330*/  ISETP.GE.AND P3, PT, R131, RZ, PT ;  /* 0x000000ff8300720c */ /* 0x000fe20003f66270 */
[----:B------:R-:W-:Y:S01]  /*b340*/  @!P1 IMAD.IADD R9, R9, 0x1, -R3 ;  /* 0x0000000109099824 */ /* 0x000fe200078e0a03 */
[----:B------:R-:W-:Y:S01]  /*b350*/  IABS R16, R135 ;  /* 0x0000008700107213 */ /* 0x000fe20000000000 */
[----:B------:R-:W-:Y:S01]  /*b360*/  IMAD.MOV.U32 R21, RZ, RZ, R13 ;  /* 0x000000ffff157224 */ /* 0x000fe200078e000d */
[----:B------:R-:W-:Y:S01]  /*b370*/  IABS R15, R136 ;  /* 0x00000088000f7213 */ /* 0x000fe20000000000 */
[----:B------:R-:W-:Y:S02]  /*b380*/  @!P2 IMAD.IADD R12, R12, 0x1, -R3 ;  /* 0x000000010c0ca824 */ /* 0x000fe400078e0a03 */
[C---:B------:R-:W-:Y:S02]  /*b390*/  IMAD R14, R3.reuse, R14, R17 ;  /* 0x0000000e030e7224 */ /* 0x040fe400078e0211 */
[----:B------:R-:W-:Y:S01]  /*b3a0*/  @!P4 IMAD.MOV R21, RZ, RZ, -R21 ;  /* 0x000000ffff15c224 */ /* 0x000fe200078e0a15 */
[----:B------:R-:W-:Y:S01]  /*b3b0*/  ISETP.GT.U32.AND P4, PT, R3, R9, PT ;  /* 0x000000090300720c */ /* 0x000fe20003f84070 */
[----:B------:R-:W-:-:S04]  /*b3c0*/  IMAD.HI.U32 R19, R4, R16, RZ ;  /* 0x0000001004137227 */ /* 0x000fc800078e00ff */
[----:B------:R-:W-:Y:S02]  /*b3d0*/  IMAD.MOV.U32 R20, RZ, RZ, R11 ;  /* 0x000000ffff147224 */ /* 0x000fe400078e000b */
[----:B------:R-:W-:Y:S01]  /*b3e0*/  @!P6 IMAD.IADD R10, R10, 0x1, -R3 ;  /* 0x000000010a0ae824 */ /* 0x000fe200078e0a03 */
[----:B------:R-:W-:Y:S01]  /*b3f0*/  ISETP.GT.U32.AND P6, PT, R3, R14, PT ;  /* 0x0000000e0300720c */ /* 0x000fe20003fc4070 */
[----:B------:R-:W-:Y:S02]  /*b400*/  IMAD.MOV.U32 R11, RZ, RZ, R12 ;  /* 0x000000ffff0b7224 */ /* 0x000fe400078e000c */
[----:B------:R-:W-:-:S04]  /*b410*/  IMAD.HI.U32 R17, R4, R15, RZ ;  /* 0x0000000f04117227 */ /* 0x000fc800078e00ff */
[----:B------:R-:W-:Y:S02]  /*b420*/  IMAD.MOV R19, RZ, RZ, -R19 ;  /* 0x000000ffff137224 */ /* 0x000fe400078e0a13 */
[----:B------:R-:W-:Y:S02]  /*b430*/  @!P0 IMAD.MOV R20, RZ, RZ, -R20 ;  /* 0x000000ffff148224 */ /* 0x000fe400078e0a14 */
[----:B------:R-:W-:Y:S01]  /*b440*/  @!P3 IMAD.MOV R11, RZ, RZ, -R11 ;  /* 0x000000ffff0bb224 */ /* 0x000fe200078e0a0b */
[----:B------:R-:W-:Y:S01]  /*b450*/  STL [R1+0x364], R21 ;  /* 0x0003641501007387 */ /* 0x000fe20000100800 */
[----:B------:R-:W-:Y:S02]  /*b460*/  IMAD.MOV R17, RZ, RZ, -R17 ;  /* 0x000000ffff117224 */ /* 0x000fe400078e0a11 */
[----:B------:R-:W-:Y:S01]  /*b470*/  IMAD R12, R3, R19, R16 ;  /* 0x00000013030c7224 */ /* 0x000fe200078e0210 */
[----:B------:R-:W-:Y:S01]  /*b480*/  STL [R1+0x360], R20 ;  /* 0x0003601401007387 */ /* 0x000fe20000100800 */
[----:B------:R-:W-:Y:S01]  /*b490*/  IABS R18, R137 ;  /* 0x0000008900127213 */ /* 0x000fe20000000000 */
[----:B------:R-:W-:-:S02]  /*b4a0*/  @!P4 IMAD.IADD R9, R9, 0x1, -R3 ;  /* 0x000000010909c824 */ /* 0x000fc400078e0a03 */
[----:B------:R0:W-:Y:S01]  /*b4b0*/  STL [R1+0x35c], R11 ;  /* 0x00035c0b01007387 */ /* 0x0001e20000100800 */
[C---:B------:R-:W-:Y:S01]  /*b4c0*/  ISETP.GT.U32.AND P4, PT, R3.reuse, R12, PT ;  /* 0x0000000c0300720c */ /* 0x040fe20003f84070 */
[----:B------:R-:W-:Y:S01]  /*b4d0*/  IMAD.MOV.U32 R13, RZ, RZ, R18 ;  /* 0x000000ffff0d7224 */ /* 0x000fe200078e0012 */
[C---:B------:R-:W-:Y:S01]  /*b4e0*/  ISETP.GT.U32.AND P0, PT, R3.reuse, R10, PT ;  /* 0x0000000a0300720c */ /* 0x040fe20003f04070 */
[----:B------:R-:W-:Y:S02]  /*b4f0*/  @!P6 IMAD.IADD R14, R14, 0x1, -R3 ;  /* 0x000000010e0ee824 */ /* 0x000fe400078e0a03 */
[----:B0-----:R-:W-:Y:S01]  /*b500*/  IMAD R11, R3, R17, R15 ;  /* 0x00000011030b7224 */ /* 0x001fe200078e020f */
[----:B------:R-:W-:Y:S01]  /*b510*/  ISETP.GE.AND P2, PT, R133, RZ, PT ;  /* 0x000000ff8500720c */ /* 0x000fe20003f46270 */
[----:B------:R-:W-:-:S03]  /*b520*/  IMAD.HI.U32 R16, R4, R13, RZ ;  /* 0x0000000d04107227 */ /* 0x000fc600078e00ff */
[C---:B------:R-:W-:Y:S02]  /*b530*/  ISETP.GT.U32.AND P6, PT, R3.reuse, R11, PT ;  /* 0x0000000b0300720c */ /* 0x040fe40003fc4070 */
[----:B------:R-:W-:Y:S01]  /*b540*/  ISETP.GE.AND P5, PT, R132, RZ, PT ;  /* 0x000000ff8400720c */ /* 0x000fe20003fa6270 */
[----:B------:R-:W-:Y:S01]  /*b550*/  IMAD.MOV R16, RZ, RZ, -R16 ;  /* 0x000000ffff107224 */ /* 0x000fe200078e0a10 */
[----:B------:R-:W-:Y:S01]  /*b560*/  IABS R18, R138 ;  /* 0x0000008a00127213 */ /* 0x000fe20000000000 */
[--C-:B------:R-:W-:Y:S02]  /*b570*/  @!P4 IMAD.IADD R12, R12, 0x1, -R3.reuse ;  /* 0x000000010c0cc824 */ /* 0x100fe400078e0a03 */
[----:B------:R-:W-:Y:S02]  /*b580*/  @!P0 IMAD.IADD R10, R10, 0x1, -R3 ;  /* 0x000000010a0a8824 */ /* 0x000fe400078e0a03 */
[----:B------:R-:W-:Y:S02]  /*b590*/  IMAD R13, R3, R16, R13 ;  /* 0x00000010030d7224 */ /* 0x000fe400078e020d */
[----:B------:R-:W-:-:S02]  /*b5a0*/  IMAD.MOV.U32 R20, RZ, RZ, R9 ;  /* 0x000000ffff147224 */ /* 0x000fc400078e0009 */
[----:B------:R-:W-:Y:S01]  /*b5b0*/  @!P6 IMAD.IADD R11, R11, 0x1, -R3 ;  /* 0x000000010b0be824 */ /* 0x000fe200078e0a03 */
[----:B------:R-:W-:Y:S01]  /*b5c0*/  ISETP.GT.U32.AND P6, PT, R3, R12, PT ;  /* 0x0000000c0300720c */ /* 0x000fe20003fc4070 */
[----:B------:R-:W-:-:S04]  /*b5d0*/  IMAD.HI.U32 R19, R4, R18, RZ ;  /* 0x0000001204137227 */ /* 0x000fc800078e00ff */
[----:B------:R-:W-:Y:S01]  /*b5e0*/  @!P2 IMAD.MOV R10, RZ, RZ, -R10 ;  /* 0x000000ffff0aa224 */ /* 0x000fe200078e0a0a */
[----:B------:R-:W-:Y:S01]  /*b5f0*/  ISETP.GT.U32.AND P2, PT, R3, R13, PT ;  /* 0x0000000d0300720c */ /* 0x000fe20003f44070 */
[----:B------:R-:W-:Y:S02]  /*b600*/  @!P5 IMAD.MOV R20, RZ, RZ, -R20 ;  /* 0x000000ffff14d224 */ /* 0x000fe400078e0a14 */
[----:B------:R-:W-:-:S03]  /*b610*/  IMAD.MOV R19, RZ, RZ, -R19 ;  /* 0x000000ffff137224 */ /* 0x000fc600078e0a13 */
[----:B------:R-:W-:Y:S01]  /*b620*/  STL [R1+0x358], R20 ;  /* 0x0003581401007387 */ /* 0x000fe20000100800 */
[----:B------:R-:W-:-:S03]  /*b630*/  ISETP.GT.U32.AND P4, PT, R3, R14, PT ;  /* 0x0000000e0300720c */ /* 0x000fc60003f84070 */
[----:B------:R0:W-:Y:S01]  /*b640*/  STL [R1+0x354], R10 ;  /* 0x0003540a01007387 */ /* 0x0001e20000100800 */
[--C-:B------:R-:W-:Y:S01]  /*b650*/  @!P6 IMAD.IADD R12, R12, 0x1, -R3.reuse ;  /* 0x000000010c0ce824 */ /* 0x100fe200078e0a03 */
[----:B------:R-:W-:Y:S01]  /*b660*/  IABS R15, R139 ;  /* 0x0000008b000f7213 */ /* 0x000fe20000000000 */
[----:B------:R-:W-:Y:S02]  /*b670*/  @!P2 IMAD.IADD R13, R13, 0x1, -R3 ;  /* 0x000000010d0da824 */ /* 0x000fe400078e0a03 */
[----:B0-----:R-:W-:Y:S01]  /*b680*/  IMAD R10, R3, R19, R18 ;  /* 0x00000013030a7224 */ /* 0x001fe200078e0212 */
[----:B------:R-:W-:-:S04]  /*b690*/  ISETP.GE.AND P3, PT, R135, RZ, PT ;  /* 0x000000ff8700720c */ /* 0x000fc80003f66270 */
[C---:B------:R-:W-:Y:S01]  /*b6a0*/  ISETP.GT.U32.AND P6, PT, R3.reuse, R10, PT ;  /* 0x0000000a0300720c */ /* 0x040fe20003fc4070 */
[----:B------:R-:W-:Y:S01]  /*b6b0*/  IMAD.HI.U32 R9, R4, R15, RZ ;  /* 0x0000000f04097227 */ /* 0x000fe200078e00ff */
[C---:B------:R-:W-:Y:S02]  /*b6c0*/  ISETP.GT.U32.AND P5, PT, R3.reuse, R11, PT ;  /* 0x0000000b0300720c */ /* 0x040fe40003fa4070 */
[----:B------:R-:W-:Y:S01]  /*b6d0*/  ISETP.GT.U32.AND P2, PT, R3, R13, PT ;  /* 0x0000000d0300720c */ /* 0x000fe20003f44070 */
[----:B------:R-:W-:Y:S01]  /*b6e0*/  IMAD.MOV R9, RZ, RZ, -R9 ;  /* 0x000000ffff097224 */ /* 0x000fe200078e0a09 */
[----:B------:R-:W-:Y:S01]  /*b6f0*/  IABS R16, R141 ;  /* 0x0000008d00107213 */ /* 0x000fe20000000000 */
[----:B------:R-:W-:Y:S01]  /*b700*/  @!P4 IMAD.IADD R14, R14, 0x1, -R3 ;  /* 0x000000010e0ec824 */ /* 0x000fe200078e0a03 */
[----:B------:R-:W-:Y:S01]  /*b710*/  ISETP.GE.AND P4, PT, R137, RZ, PT ;  /* 0x000000ff8900720c */ /* 0x000fe20003f86270 */
[----:B------:R-:W-:Y:S02]  /*b720*/  IMAD R9, R3, R9, R15 ;  /* 0x0000000903097224 */ /* 0x000fe400078e020f */
[----:B------:R-:W-:Y:S01]  /*b730*/  IMAD.MOV.U32 R20, RZ, RZ, R14 ;  /* 0x000000ffff147224 */ /* 0x000fe200078e000e */
[----:B------:R-:W-:Y:S01]  /*b740*/  IABS R14, R142 ;  /* 0x0000008e000e7213 */ /* 0x000fe20000000000 */
[----:B------:R-:W-:-:S02]  /*b750*/  @!P6 IMAD.IADD R10, R10, 0x1, -R3 ;  /* 0x000000010a0ae824 */ /* 0x000fc400078e0a03 */
[----:B------:R-:W-:Y:S02]  /*b760*/  IMAD.MOV.U32 R19, RZ, RZ, R12 ;  /* 0x000000ffff137224 */ /* 0x000fe400078e000c */
[----:B------:R-:W-:Y:S01]  /*b770*/  IMAD.HI.U32 R15, R4, R16, RZ ;  /* 0x00000010040f7227 */ /* 0x000fe200078e00ff */
[----:B------:R-:W-:-:S03]  /*b780*/  IABS R17, R140 ;  /* 0x0000008c00117213 */ /* 0x000fc60000000000 */
[----:B------:R-:W-:Y:S01]  /*b790*/  @!P3 IMAD.MOV R19, RZ, RZ, -R19 ;  /* 0x000000ffff13b224 */ /* 0x000fe200078e0a13 */
[----:B------:R-:W-:Y:S01]  /*b7a0*/  ISETP.GT.U32.AND P3, PT, R3, R10, PT ;  /* 0x0000000a0300720c */ /* 0x000fe20003f64070 */
[----:B------:R-:W-:Y:S02]  /*b7b0*/  IMAD.MOV R15, RZ, RZ, -R15 ;  /* 0x000000ffff0f7224 */ /* 0x000fe400078e0a0f */
[----:B------:R-:W-:Y:S01]  /*b7c0*/  @!P5 IMAD.IADD R11, R11, 0x1, -R3 ;  /* 0x000000010b0bd824 */ /* 0x000fe200078e0a03 */
[----:B------:R-:W-:Y:S01]  /*b7d0*/  ISETP.GT.U32.AND P5, PT, R3, R9, PT ;  /* 0x000000090300720c */ /* 0x000fe20003fa4070 */
[----:B------:R-:W-:Y:S01]  /*b7e0*/  IMAD.HI.U32 R12, R4, R14, RZ ;  /* 0x0000000e040c7227 */ /* 0x000fe200078e00ff */
[----:B------:R-:W-:-:S03]  /*b7f0*/  ISETP.GE.AND P1, PT, R134, RZ, PT ;  /* 0x000000ff8600720c */ /* 0x000fc60003f26270 */
[----:B------:R-:W-:Y:S01]  /*b800*/  @!P2 IMAD.IADD R13, R13, 0x1, -R3 ;  /* 0x000000010d0da824 */ /* 0x000fe200078e0a03 */
[----:B------:R-:W-:Y:S01]  /*b810*/  ISETP.GE.AND P0, PT, R136, RZ, PT ;  /* 0x000000ff8800720c */ /* 0x000fe20003f06270 */
[----:B------:R-:W-:Y:S02]  /*b820*/  IMAD R16, R3, R15, R16 ;  /* 0x0000000f03107224 */ /* 0x000fe400078e0210 */
[----:B------:R-:W-:Y:S02]  /*b830*/  IMAD.MOV R12, RZ, RZ, -R12 ;  /* 0x000000ffff0c7224 */ /* 0x000fe400078e0a0c */
[----:B------:R-:W-:Y:S02]  /*b840*/  IMAD.MOV.U32 R15, RZ, RZ, R13 ;  /* 0x000000ffff0f7224 */ /* 0x000fe400078e000d */
[----:B------:R-:W-:-:S04]  /*b850*/  IMAD.HI.U32 R18, R4, R17, RZ ;  /* 0x0000001104127227 */ /* 0x000fc800078e00ff */
[C---:B------:R-:W-:Y:S02]  /*b860*/  IMAD R14, R3.reuse, R12, R14 ;  /* 0x0000000c030e7224 */ /* 0x040fe400078e020e */
[----:B------:R-:W-:Y:S01]  /*b870*/  @!P4 IMAD.MOV R15, RZ, RZ, -R15 ;  /* 0x000000ffff0fc224 */ /* 0x000fe200078e0a0f */
[C---:B------:R-:W-:Y:S01]  /*b880*/  ISETP.GT.U32.AND P4, PT, R3.reuse, R16, PT ;  /* 0x000000100300720c */ /* 0x040fe20003f84070 */
[----:B------:R-:W-:Y:S02]  /*b890*/  IMAD.MOV R18, RZ, RZ, -R18 ;  /* 0x000000ffff127224 */ /* 0x000fe400078e0a12 */
[----:B------:R-:W-:Y:S01]  /*b8a0*/  @!P3 IMAD.IADD R10, R10, 0x1, -R3 ;  /* 0x000000010a0ab824 */ /* 0x000fe200078e0a03 */
[C---:B------:R-:W-:Y:S01]  /*b8b0*/  ISETP.GT.U32.AND P3, PT, R3.reuse, R14, PT ;  /* 0x0000000e0300720c */ /* 0x040fe20003f64070 */
[----:B------:R-:W-:Y:S02]  /*b8c0*/  IMAD R17, R3, R18, R17 ;  /* 0x0000001203117224 */ /* 0x000fe400078e0211 */
[----:B------:R-:W-:-:S02]  /*b8d0*/  @!P5 IMAD.IADD R9, R9, 0x1, -R3 ;  /* 0x000000010909d824 */ /* 0x000fc400078e0a03 */
[----:B------:R-:W-:Y:S02]  /*b8e0*/  @!P1 IMAD.MOV R20, RZ, RZ, -R20 ;  /* 0x000000ffff149224 */ /* 0x000fe400078e0a14 */
[----:B------:R-:W-:Y:S01]  /*b8f0*/  @!P0 IMAD.MOV R11, RZ, RZ, -R11 ;  /* 0x000000ffff0b8224 */ /* 0x000fe200078e0a0b */
[C---:B------:R-:W-:Y:S02]  /*b900*/  ISETP.GT.U32.AND P5, PT, R3.reuse, R9, PT ;  /* 0x000000090300720c */ /* 0x040fe40003fa4070 */
[----:B------:R-:W-:Y:S01]  /*b910*/  ISETP.GT.U32.AND P2, PT, R3, R17, PT ;  /* 0x000000110300720c */ /* 0x000fe20003f44070 */
[----:B------:R-:W-:Y:S01]  /*b920*/  STL [R1+0x350], R20 ;  /* 0x0003501401007387 */ /* 0x000fe20000100800 */
[----:B------:R-:W-:-:S03]  /*b930*/  @!P4 IMAD.IADD R16, R16, 0x1, -R3 ;  /* 0x000000011010c824 */ /* 0x000fc600078e0a03 */
[----:B------:R-:W-:Y:S04]  /*b940*/  STL [R1+0x34c], R19 ;  /* 0x00034c1301007387 */ /* 0x000fe80000100800 */
[----:B------:R0:W-:Y:S01]  /*b950*/  STL [R1+0x348], R11 ;  /* 0x0003480b01007387 */ /* 0x0001e20000100800 */
[----:B------:R-:W-:Y:S01]  /*b960*/  ISETP.GE.AND P1, PT, R138, RZ, PT ;  /* 0x000000ff8a00720c */ /* 0x000fe20003f26270 */
[--C-:B------:R-:W-:Y:S01]  /*b970*/  @!P3 IMAD.IADD R14, R14, 0x1, -R3.reuse ;  /* 0x000000010e0eb824 */ /* 0x100fe200078e0a03 */
[----:B------:R-:W-:Y:S02]  /*b980*/  ISETP.GE.AND P6, PT, R139, RZ, PT ;  /* 0x000000ff8b00720c */ /* 0x000fe40003fc6270 */
[----:B------:R-:W-:Y:S02]  /*b990*/  ISETP.GT.U32.AND P3, PT, R3, R16, PT ;  /* 0x000000100300720c */ /* 0x000fe40003f64070 */
[----:B0-----:R-:W-:Y:S01]  /*b9a0*/  IABS R11, R143 ;  /* 0x0000008f000b7213 */ /* 0x001fe20000000000 */
[----:B------:R-:W-:-:S04]  /*b9b0*/  @!P5 IMAD.IADD R9, R9, 0x1, -R3 ;  /* 0x000000010909d824 */ /* 0x000fc800078e0a03 */
[----:B------:R-:W-:-:S04]  /*b9c0*/  IMAD.HI.U32 R13, R4, R11, RZ ;  /* 0x0000000b040d7227 */ /* 0x000fc800078e00ff */
[----:B------:R-:W-:Y:S02]  /*b9d0*/  @!P2 IMAD.IADD R17, R17, 0x1, -R3 ;  /* 0x000000011111a824 */ /* 0x000fe400078e0a03 */
[----:B------:R-:W-:Y:S02]  /*b9e0*/  IMAD.MOV R13, RZ, RZ, -R13 ;  /* 0x000000ffff0d7224 */ /* 0x000fe400078e0a0d */
[----:B------:R-:W-:Y:S01]  /*b9f0*/  IMAD.MOV.U32 R18, RZ, RZ, R10 ;  /* 0x000000ffff127224 */ /* 0x000fe200078e000a */
[C---:B------:R-:W-:Y:S01]  /*ba00*/  ISETP.GT.U32.AND P4, PT, R3.reuse, R17, PT ;  /* 0x000000110300720c */ /* 0x040fe20003f84070 */
[----:B------:R-:W-:Y:S02]  /*ba10*/  IMAD.MOV.U32 R10, RZ, RZ, R9 ;  /* 0x000000ffff0a7224 */ /* 0x000fe400078e0009 */
[----:B------:R-:W-:Y:S02]  /*ba20*/  IMAD R11, R3, R13, R11 ;  /* 0x0000000d030b7224 */ /* 0x000fe400078e020b */
[----:B------:R-:W-:Y:S01]  /*ba30*/  @!P1 IMAD.MOV R18, RZ, RZ, -R18 ;  /* 0x000000ffff129224 */ /* 0x000fe200078e0a12 */
[----:B------:R-:W-:Y:S01]  /*ba40*/  IABS R12, R144 ;  /* 0x00000090000c7213 */ /* 0x000fe20000000000 */
[----:B------:R-:W-:-:S02]  /*ba50*/  @!P6 IMAD.MOV R10, RZ, RZ, -R10 ;  /* 0x000000ffff0ae224 */ /* 0x000fc400078e0a0a */
[----:B------:R-:W-:Y:S01]  /*ba60*/  @!P3 IMAD.IADD R16, R16, 0x1, -R3 ;  /* 0x000000011010b824 */ /* 0x000fe200078e0a03 */
[----:B------:R-:W-:Y:S01]  /*ba70*/  ISETP.GT.U32.AND P3, PT, R3, R11, PT ;  /* 0x0000000b0300720c */ /* 0x000fe20003f64070 */
[----:B------:R0:W-:Y:S01]  /*ba80*/  STL [R1+0x344], R15 ;  /* 0x0003440f01007387 */ /* 0x0001e20000100800 */
[----:B------:R-:W-:-:S03]  /*ba90*/  ISETP.GE.AND P0, PT, R140, RZ, PT ;  /* 0x000000ff8c00720c */ /* 0x000fc60003f06270 */
[----:B------:R-:W-:Y:S04]  /*baa0*/  STL [R1+0x340], R18 ;  /* 0x0003401201007387 */ /* 0x000fe80000100800 */
[----:B------:R1:W-:Y:S01]  /*bab0*/  STL [R1+0x33c], R10 ;  /* 0x00033c0a01007387 */ /* 0x0003e20000100800 */
[----:B0-----:R-:W-:Y:S01]  /*bac0*/  IABS R15, R145 ;  /* 0x00000091000f7213 */ /* 0x001fe20000000000 */
[----:B------:R-:W-:Y:S01]  /*bad0*/  @!P4 IMAD.IADD R17, R17, 0x1, -R3 ;  /* 0x000000011111c824 */ /* 0x000fe200078e0a03 */
[----:B------:R-:W-:Y:S01]  /*bae0*/  ISETP.GE.AND P5, PT, R141, RZ, PT ;  /* 0x000000ff8d00720c */ /* 0x000fe20003fa6270 */
[----:B-1----:R-:W-:-:S04]  /*baf0*/  IMAD.HI.U32 R10, R4, R12, RZ ;  /* 0x0000000c040a7227 */ /* 0x002fc800078e00ff */
[----:B------:R-:W-:Y:S02]  /*bb00*/  IMAD.MOV.U32 R9, RZ, RZ, R15 ;  /* 0x000000ffff097224 */ /* 0x000fe400078e000f */
[----:B------:R-:W-:Y:S02]  /*bb10*/  IMAD.MOV R10, RZ, RZ, -R10 ;  /* 0x000000ffff0a7224 */ /* 0x000fe400078e0a0a */
[----:B------:R-:W-:-:S04]  /*bb20*/  IMAD.HI.U32 R15, R4, R9, RZ ;  /* 0x00000009040f7227 */ /* 0x000fc800078e00ff */
[----:B------:R-:W-:Y:S02]  /*bb30*/  IMAD R10, R3, R10, R12 ;  /* 0x0000000a030a7224 */ /* 0x000fe400078e020c */
[----:B------:R-:W-:Y:S02]  /*bb40*/  IMAD.MOV.U32 R20, RZ, RZ, R17 ;  /* 0x000000ffff147224 */ /* 0x000fe400078e0011 */
[----:B------:R-:W-:Y:S02]  /*bb50*/  @!P3 IMAD.IADD R11, R11, 0x1, -R3 ;  /* 0x000000010b0bb824 */ /* 0x000fe400078e0a03 */
[----:B------:R-:W-:Y:S02]  /*bb60*/  IMAD.MOV R15, RZ, RZ, -R15 ;  /* 0x000000ffff0f7224 */ /* 0x000fe400078e0a0f */
[----:B------:R-:W-:Y:S01]  /*bb70*/  @!P0 IMAD.MOV R20, RZ, RZ, -R20 ;  /* 0x000000ffff148224 */ /* 0x000fe200078e0a14 */
[C---:B------:R-:W-:Y:S02]  /*bb80*/  ISETP.GT.U32.AND P3, PT, R3.reuse, R11, PT ;  /* 0x0000000b0300720c */ /* 0x040fe40003f64070 */
[C---:B------:R-:W-:Y:S01]  /*bb90*/  ISETP.GT.U32.AND P0, PT, R3.reuse, R10, PT ;  /* 0x0000000a0300720c */ /* 0x040fe20003f04070 */
[C---:B------:R-:W-:Y:S01]  /*bba0*/  IMAD R9, R3.reuse, R15, R9 ;  /* 0x0000000f03097224 */ /* 0x040fe200078e0209 */
[----:B------:R-:W-:-:S02]  /*bbb0*/  ISETP.GT.U32.AND P1, PT, R3, R14, PT ;  /* 0x0000000e0300720c */ /* 0x000fc40003f24070 */
[----:B------:R-:W-:Y:S01]  /*bbc0*/  IABS R15, R147 ;  /* 0x00000093000f7213 */ /* 0x000fe20000000000 */
[----:B------:R-:W-:Y:S01]  /*bbd0*/  @!P5 IMAD.MOV R16, RZ, RZ, -R16 ;  /* 0x000000ffff10d224 */ /* 0x000fe200078e0a10 */
[----:B------:R-:W-:Y:S02]  /*bbe0*/  ISETP.GE.AND P2, PT, R142, RZ, PT ;  /* 0x000000ff8e00720c */ /* 0x000fe40003f46270 */
[----:B------:R-:W-:Y:S01]  /*bbf0*/  IABS R13, R149 ;  /* 0x00000095000d7213 */ /* 0x000fe20000000000 */
[----:B------:R-:W-:Y:S01]  /*bc00*/  IMAD.HI.U32 R17, R4, R15, RZ ;  /* 0x0000000f04117227 */ /* 0x000fe200078e00ff */
[----:B------:R-:W-:Y:S01]  /*bc10*/  ISETP.GE.AND P6, PT, R143, RZ, PT ;  /* 0x000000ff8f00720c */ /* 0x000fe20003fc6270 */
[----:B------:R-:W-:Y:S01]  /*bc20*/  STL [R1+0x338], R20 ;  /* 0x0003381401007387 */ /* 0x000fe20000100800 */
[----:B------:R-:W-:Y:S01]  /*bc30*/  IABS R18, R146 ;  /* 0x0000009200127213 */ /* 0x000fe20000000000 */
[--C-:B------:R-:W-:Y:S02]  /*bc40*/  @!P3 IMAD.IADD R11, R11, 0x1, -R3.reuse ;  /* 0x000000010b0bb824 */ /* 0x100fe400078e0a03 */
[----:B------:R0:W-:Y:S01]  /*bc50*/  STL [R1+0x334], R16 ;  /* 0x0003341001007387 */ /* 0x0001e20000100800 */
[--C-:B------:R-:W-:Y:S01]  /*bc60*/  @!P0 IMAD.IADD R10, R10, 0x1, -R3.reuse ;  /* 0x000000010a0a8824 */ /* 0x100fe200078e0a03 */
[----:B------:R-:W-:Y:S01]  /*bc70*/  ISETP.GT.U32.AND P5, PT, R3, R9, PT ;  /* 0x000000090300720c */ /* 0x000fe20003fa4070 */
[----:B------:R-:W-:-:S02]  /*bc80*/  @!P1 IMAD.IADD R14, R14, 0x1, -R3 ;  /* 0x000000010e0e9824 */ /* 0x000fc400078e0a03 */
[----:B0-----:R-:W-:Y:S02]  /*bc90*/  IMAD.MOV.U32 R16, RZ, RZ, R13 ;  /* 0x000000ffff107224 */ /* 0x001fe400078e000d */
[----:B------:R-:W-:Y:S01]  /*bca0*/  IMAD.MOV R13, RZ, RZ, -R17 ;  /* 0x000000ffff0d7224 */ /* 0x000fe200078e0a11 */
[C---:B------:R-:W-:Y:S01]  /*bcb0*/  ISETP.GT.U32.AND P0, PT, R3.reuse, R10, PT ;  /* 0x0000000a0300720c */ /* 0x040fe20003f04070 */
[----:B------:R-:W-:Y:S02]  /*bcc0*/  IMAD.MOV.U32 R20, RZ, RZ, R11 ;  /* 0x000000ffff147224 */ /* 0x000fe400078e000b */
[----:B------:R-:W-:Y:S02]  /*bcd0*/  IMAD R13, R3, R13, R15 ;  /* 0x0000000d030d7224 */ /* 0x000fe400078e020f */
[----:B------:R-:W-:Y:S01]  /*bce0*/  IMAD.HI.U32 R19, R4, R18, RZ ;  /* 0x0000001204137227 */ /* 0x000fe200078e00ff */
[----:B------:R-:W-:-:S03]  /*bcf0*/  IABS R12, R148 ;  /* 0x00000094000c7213 */ /* 0x000fc60000000000 */
[----:B------:R-:W-:Y:S02]  /*bd00*/  @!P2 IMAD.MOV R14, RZ, RZ, -R14 ;  /* 0x000000ffff0ea224 */ /* 0x000fe400078e0a0e */
[----:B------:R-:W-:Y:S01]  /*bd10*/  @!P6 IMAD.MOV R20, RZ, RZ, -R20 ;  /* 0x000000ffff14e224 */ /* 0x000fe200078e0a14 */
[----:B------:R-:W-:Y:S01]  /*bd20*/  ISETP.GT.U32.AND P6, PT, R3, R13, PT ;  /* 0x0000000d0300720c */ /* 0x000fe20003fc4070 */
[----:B------:R-:W-:Y:S01]  /*bd30*/  IMAD.MOV R19, RZ, RZ, -R19 ;  /* 0x000000ffff137224 */ /* 0x000fe200078e0a13 */
[----:B------:R0:W-:Y:S01]  /*bd40*/  STL [R1+0x330], R14 ;  /* 0x0003300e01007387 */ /* 0x0001e20000100800 */
[----:B------:R-:W-:Y:S01]  /*bd50*/  ISETP.GE.AND P4, PT, R144, RZ, PT ;  /* 0x000000ff9000720c */ /* 0x000fe20003f86270 */
[----:B------:R-:W-:-:S04]  /*bd60*/  IMAD.HI.U32 R17, R4, R12, RZ ;  /* 0x0000000c04117227 */ /* 0x000fc800078e00ff */
[----:B------:R-:W-:Y:S02]  /*bd70*/  @!P5 IMAD.IADD R9, R9, 0x1, -R3 ;  /* 0x000000010909d824 */ /* 0x000fe400078e0a03 */
[C---:B0-----:R-:W-:Y:S02]  /*bd80*/  IMAD R14, R3.reuse, R19, R18 ;  /* 0x00000013030e7224 */ /* 0x041fe400078e0212 */
[----:B------:R-:W-:Y:S01]  /*bd90*/  IMAD.MOV R17, RZ, RZ, -R17 ;  /* 0x000000ffff117224 */ /* 0x000fe200078e0a11 */
[C---:B------:R-:W-:Y:S01]  /*bda0*/  ISETP.GT.U32.AND P5, PT, R3.reuse, R9, PT ;  /* 0x000000090300720c */ /* 0x040fe20003fa4070 */
[----:B------:R-:W-:Y:S01]  /*bdb0*/  IMAD.HI.U32 R15, R4, R16, RZ ;  /* 0x00000010040f7227 */ /* 0x000fe200078e00ff */
[----:B------:R-:W-:-:S03]  /*bdc0*/  ISETP.GT.U32.AND P3, PT, R3, R14, PT ;  /* 0x0000000e0300720c */ /* 0x000fc60003f64070 */
[----:B------:R-:W-:Y:S02]  /*bdd0*/  @!P0 IMAD.IADD R10, R10, 0x1, -R3 ;  /* 0x000000010a0a8824 */ /* 0x000fe400078e0a03 */
[----:B------:R-:W-:Y:S02]  /*bde0*/  IMAD R12, R3, R17, R12 ;  /* 0x00000011030c7224 */ /* 0x000fe400078e020c */
[----:B------:R-:W-:Y:S02]  /*bdf0*/  IMAD.MOV R15, RZ, RZ, -R15 ;  /* 0x000000ffff0f7224 */ /* 0x000fe400078e0a0f */
[----:B------:R-:W-:Y:S02]  /*be00*/  IMAD.MOV.U32 R17, RZ, RZ, R10 ;  /* 0x000000ffff117224 */ /* 0x000fe400078e000a */
[----:B------:R-:W-:Y:S02]  /*be10*/  @!P6 IMAD.IADD R13, R13, 0x1, -R3 ;  /* 0x000000010d0de824 */ /* 0x000fe400078e0a03 */
[C---:B------:R-:W-:Y:S01]  /*be20*/  IMAD R11, R3.reuse, R15, R16 ;  /* 0x0000000f030b7224 */ /* 0x040fe200078e0210 */
[----:B------:R-:W-:Y:S01]  /*be30*/  IABS R16, R150 ;  /* 0x0000009600107213 */ /* 0x000fe20000000000 */
[----:B------:R-:W-:Y:S01]  /*be40*/  @!P4 IMAD.MOV R17, RZ, RZ, -R17 ;  /* 0x000000ffff11c224 */ /* 0x000fe200078e0a11 */
[----:B------:R-:W-:Y:S01]  /*be50*/  ISETP.GT.U32.AND P4, PT, R3, R13, PT ;  /* 0x0000000d0300720c */ /* 0x000fe20003f84070 */
[--C-:B------:R-:W-:Y:S01]  /*be60*/  @!P3 IMAD.IADD R14, R14, 0x1, -R3.reuse ;  /* 0x000000010e0eb824 */ /* 0x100fe200078e0a03 */
[----:B------:R-:W-:Y:S01]  /*be70*/  IABS R15, R151 ;  /* 0x00000097000f7213 */ /* 0x000fe20000000000 */
[----:B------:R-:W-:Y:S01]  /*be80*/  @!P5 IMAD.IADD R9, R9, 0x1, -R3 ;  /* 0x000000010909d824 */ /* 0x000fe200078e0a03 */
[C---:B------:R-:W-:Y:S01]  /*be90*/  ISETP.GT.U32.AND P0, PT, R3.reuse, R12, PT ;  /* 0x0000000c0300720c */ /* 0x040fe20003f04070 */
[----:B------:R-:W-:Y:S01]  /*bea0*/  IMAD.HI.U32 R10, R4, R16, RZ ;  /* 0x00000010040a7227 */ /* 0x000fe200078e00ff */
[----:B------:R-:W-:Y:S01]  /*beb0*/  ISETP.GT.U32.AND P5, PT, R3, R11, PT ;  /* 0x0000000b0300720c */ /* 0x000fe20003fa4070 */
[----:B------:R-:W-:Y:S01]  /*bec0*/  STL [R1+0x32c], R20 ;  /* 0x00032c1401007387 */ /* 0x000fe20000100800 */
[----:B------:R-:W-:Y:S01]  /*bed0*/  ISETP.GE.AND P6, PT, R147, RZ, PT ;  /* 0x000000ff9300720c */ /* 0x000fe20003fc6270 */
[----:B------:R-:W-:Y:S01]  /*bee0*/  IMAD.MOV R10, RZ, RZ, -R10 ;  /* 0x000000ffff0a7224 */ /* 0x000fe200078e0a0a */
[----:B------:R-:W-:Y:S01]  /*bef0*/  ISETP.GE.AND P1, PT, R145, RZ, PT ;  /* 0x000000ff9100720c */ /* 0x000fe20003f26270 */
[----:B------:R0:W-:Y:S01]  /*bf00*/  STL [R1+0x324], R17 ;  /* 0x0003241101007387 */ /* 0x0001e20000100800 */
[C---:B------:R-:W-:Y:S01]  /*bf10*/  ISETP.GT.U32.AND P3, PT, R3.reuse, R14, PT ;  /* 0x0000000e0300720c */ /* 0x040fe20003f64070 */
[----:B------:R-:W-:-:S02]  /*bf20*/  IMAD R10, R3, R10, R16 ;  /* 0x0000000a030a7224 */ /* 0x000fc400078e0210 */
[----:B------:R-:W-:Y:S02]  /*bf30*/  @!P4 IMAD.IADD R13, R13, 0x1, -R3 ;  /* 0x000000010d0dc824 */ /* 0x000fe400078e0a03 */
[----:B0-----:R-:W-:-:S04]  /*bf40*/  IMAD.HI.U32 R17, R4, R15, RZ ;  /* 0x0000000f04117227 */ /* 0x001fc800078e00ff */
[----:B------:R-:W-:Y:S01]  /*bf50*/  IMAD.MOV R17, RZ, RZ, -R17 ;  /* 0x000000ffff117224 */ /* 0x000fe200078e0a11 */
[----:B------:R-:W-:Y:S01]  /*bf60*/  ISETP.GE.AND P2, PT, R146, RZ, PT ;  /* 0x000000ff9200720c */ /* 0x000fe20003f46270 */
[----:B------:R-:W-:Y:S01]  /*bf70*/  IMAD.MOV.U32 R18, RZ, RZ, R9 ;  /* 0x000000ffff127224 */ /* 0x000fe200078e0009 */
[C---:B------:R-:W-:Y:S01]  /*bf80*/  ISETP.GT.U32.AND P4, PT, R3.reuse, R10, PT ;  /* 0x0000000a0300720c */ /* 0x040fe20003f84070 */
[----:B------:R-:W-:Y:S02]  /*bf90*/  IMAD R9, R3, R17, R15 ;  /* 0x0000001103097224 */ /* 0x000fe400078e020f */
[----:B------:R-:W-:Y:S02]  /*bfa0*/  IMAD.MOV.U32 R16, RZ, RZ, R13 ;  /* 0x000000ffff107224 */ /* 0x000fe400078e000d */
[--C-:B------:R-:W-:Y:S02]  /*bfb0*/  @!P0 IMAD.IADD R12, R12, 0x1, -R3.reuse ;  /* 0x000000010c0c8824 */ /* 0x100fe400078e0a03 */
[----:B------:R-:W-:-:S02]  /*bfc0*/  @!P5 IMAD.IADD R11, R11, 0x1, -R3 ;  /* 0x000000010b0bd824 */ /* 0x000fc400078e0a03 */
[----:B------:R-:W-:Y:S01]  /*bfd0*/  @!P6 IMAD.MOV R16, RZ, RZ, -R16 ;  /* 0x000000ffff10e224 */ /* 0x000fe200078e0a10 */
[C---:B------:R-:W-:Y:S01]  /*bfe0*/  ISETP.GT.U32.AND P6, PT, R3.reuse, R9, PT ;  /* 0x000000090300720c */ /* 0x040fe20003fc4070 */
[--C-:B------:R-:W-:Y:S02]  /*bff0*/  @!P3 IMAD.IADD R14, R14, 0x1, -R3.reuse ;  /* 0x000000010e0eb824 */ /* 0x100fe400078e0a03 */
[----:B------:R-:W-:Y:S01]  /*c000*/  @!P1 IMAD.MOV R18, RZ, RZ, -R18 ;  /* 0x000000ffff129224 */ /* 0x000fe200078e0a12 */
[C---:B------:R-:W-:Y:S02]  /*c010*/  ISETP.GT.U32.AND P1, PT, R3.reuse, R12, PT ;  /* 0x0000000c0300720c */ /* 0x040fe40003f24070 */
[----:B------:R-:W-:Y:S01]  /*c020*/  ISETP.GT.U32.AND P5, PT, R3, R11, PT ;  /* 0x0000000b0300720c */ /* 0x000fe20003fa4070 */
[----:B------:R-:W-:Y:S01]  /*c030*/  IMAD.MOV.U32 R15, RZ, RZ, R14 ;  /* 0x000000ffff0f7224 */ /* 0x000fe200078e000e */
[----:B------:R-:W-:Y:S01]  /*c040*/  IABS R14, R152 ;  /* 0x00000098000e7213 */ /* 0x000fe20000000000 */
[----:B------:R-:W-:Y:S01]  /*c050*/  @!P4 IMAD.IADD R10, R10, 0x1, -R3 ;  /* 0x000000010a0ac824 */ /* 0x000fe200078e0a03 */
[----:B------:R-:W-:Y:S01]  /*c060*/  ISETP.GE.AND P3, PT, R148, RZ, PT ;  /* 0x000000ff9400720c */ /* 0x000fe20003f66270 */
[----:B------:R-:W-:Y:S01]  /*c070*/  @!P2 IMAD.MOV R15, RZ, RZ, -R15 ;  /* 0x000000ffff0fa224 */ /* 0x000fe200078e0a0f */
[----:B------:R-:W-:Y:S01]  /*c080*/  ISETP.GE.AND P0, PT, R149, RZ, PT ;  /* 0x000000ff9500720c */ /* 0x000fe20003f06270 */
[----:B------:R-:W-:Y:S01]  /*c090*/  IMAD.MOV.U32 R13, RZ, RZ, R14 ;  /* 0x000000ffff0d7224 */ /* 0x000fe200078e000e */
[----:B------:R-:W-:Y:S01]  /*c0a0*/  STL [R1+0x31c], R18 ;  /* 0x00031c1201007387 */ /* 0x000fe20000100800 */
[--C-:B------:R-:W-:Y:S01]  /*c0b0*/  @!P6 IMAD.IADD R9, R9, 0x1, -R3.reuse ;  /* 0x000000010909e824 */ /* 0x100fe200078e0a03 */
[----:B------:R-:W-:Y:S01]  /*c0c0*/  ISETP.GT.U32.AND P6, PT, R3, R10, PT ;  /* 0x0000000a0300720c */ /* 0x000fe20003fc4070 */
[--C-:B------:R-:W-:Y:S01]  /*c0d0*/  @!P1 IMAD.IADD R12, R12, 0x1, -R3.reuse ;  /* 0x000000010c0c9824 */ /* 0x100fe200078e0a03 */
[----:B------:R0:W-:Y:S01]  /*c0e0*/  STL [R1+0x318], R15 ;  /* 0x0003180f01007387 */ /* 0x0001e20000100800 */
[----:B------:R-:W-:-:S02]  /*c0f0*/  @!P5 IMAD.IADD R11, R11, 0x1, -R3 ;  /* 0x000000010b0bd824 */ /* 0x000fc400078e0a03 */
[----:B------:R-:W-:Y:S01]  /*c100*/  IMAD.HI.U32 R17, R4, R13, RZ ;  /* 0x0000000d04117227 */ /* 0x000fe200078e00ff */
[----:B0-----:R-:W-:-:S03]  /*c110*/  IABS R15, R153 ;  /* 0x00000099000f7213 */ /* 0x001fc60000000000 */
[----:B------:R-:W-:Y:S02]  /*c120*/  IMAD.MOV.U32 R19, RZ, RZ, R12 ;  /* 0x000000ffff137224 */ /* 0x000fe400078e000c */
[----:B------:R-:W-:Y:S02]  /*c130*/  IMAD.MOV R17, RZ, RZ, -R17 ;  /* 0x000000ffff117224 */ /* 0x000fe400078e0a11 */
[----:B------:R-:W-:Y:S01]  /*c140*/  IMAD.MOV.U32 R14, RZ, RZ, R15 ;  /* 0x000000ffff0e7224 */ /* 0x000fe200078e000f */
[----:B------:R-:W-:Y:S01]  /*c150*/  IABS R15, R154 ;  /* 0x0000009a000f7213 */ /* 0x000fe20000000000 */
[----:B------:R-:W-:Y:S02]  /*c160*/  IMAD.MOV.U32 R18, RZ, RZ, R11 ;  /* 0x000000ffff127224 */ /* 0x000fe400078e000b */
[----:B------:R-:W-:Y:S02]  /*c170*/  @!P3 IMAD.MOV R19, RZ, RZ, -R19 ;  /* 0x000000ffff13b224 */ /* 0x000fe400078e0a13 */
[----:B------:R-:W-:-:S02]  /*c180*/  @!P0 IMAD.MOV R18, RZ, RZ, -R18 ;  /* 0x000000ffff128224 */ /* 0x000fc400078e0a12 */
[C---:B------:R-:W-:Y:S01]  /*c190*/  IMAD R13, R3.reuse, R17, R13 ;  /* 0x00000011030d7224 */ /* 0x040fe200078e020d */
[----:B------:R0:W-:Y:S01]  /*c1a0*/  STL [R1+0x310], R16 ;  /* 0x0003101001007387 */ /* 0x0001e20000100800 */
[----:B------:R-:W-:Y:S02]  /*c1b0*/  IMAD.MOV.U32 R11, RZ, RZ, R15 ;  /* 0x000000ffff0b7224 */ /* 0x000fe400078e000f */
[----:B------:R-:W-:Y:S01]  /*c1c0*/  @!P6 IMAD.IADD R10, R10, 0x1, -R3 ;  /* 0x000000010a0ae824 */ /* 0x000fe200078e0a03 */
[----:B------:R-:W-:Y:S01]  /*c1d0*/  STL [R1+0x30c], R19 ;  /* 0x00030c1301007387 */ /* 0x000fe20000100800 */
[----:B------:R-:W-:-:S03]  /*c1e0*/  ISETP.GT.U32.AND P6, PT, R3, R13, PT ;  /* 0x0000000d0300720c */ /* 0x000fc60003fc4070 */
[----:B------:R1:W-:Y:S01]  /*c1f0*/  STL [R1+0x308], R18 ;  /* 0x0003081201007387 */ /* 0x0003e20000100800 */
[----:B------:R-:W-:Y:S01]  /*c200*/  ISETP.GE.AND P2, PT, R150, RZ, PT ;  /* 0x000000ff9600720c */ /* 0x000fe20003f46270 */
[----:B0-----:R-:W-:Y:S01]  /*c210*/  IMAD.HI.U32 R16, R4, R14, RZ ;  /* 0x0000000e04107227 */ /* 0x001fe200078e00ff */
[----:B------:R-:W-:-:S03]  /*c220*/  ISETP.GT.U32.AND P3, PT, R3, R9, PT ;  /* 0x000000090300720c */ /* 0x000fc60003f64070 */
[----:B-1----:R-:W-:-:S04]  /*c230*/  IMAD.HI.U32 R18, R4, R11, RZ ;  /* 0x0000000b04127227 */ /* 0x002fc800078e00ff */
[----:B------:R-:W-:Y:S02]  /*c240*/  IMAD.MOV R18, RZ, RZ, -R18 ;  /* 0x000000ffff127224 */ /* 0x000fe400078e0a12 */
[----:B------:R-:W-:Y:S02]  /*c250*/  IMAD.MOV R16, RZ, RZ, -R16 ;  /* 0x000000ffff107224 */ /* 0x000fe400078e0a10 */
[----:B------:R-:W-:Y:S02]  /*c260*/  IMAD R11, R3, R18, R11 ;  /* 0x00000012030b7224 */ /* 0x000fe400078e020b */
[--C-:B------:R-:W-:Y:S02]  /*c270*/  @!P6 IMAD.IADD R13, R13, 0x1, -R3.reuse ;  /* 0x000000010d0de824 */ /* 0x100fe400078e0a03 */
[C---:B------:R-:W-:Y:S01]  /*c280*/  IMAD R12, R3.reuse, R16, R14 ;  /* 0x00000010030c7224 */ /* 0x040fe200078e020e */
[----:B------:R-:W-:Y:S01]  /*c290*/  ISETP.GT.U32.AND P6, PT, R3, R11, PT ;  /* 0x0000000b0300720c */ /* 0x000fe20003fc4070 */
[----:B------:R-:W-:Y:S01]  /*c2a0*/  IMAD.MOV.U32 R23, RZ, RZ, R10 ;  /* 0x000000ffff177224 */ /* 0x000fe200078e000a */
[----:B------:R-:W-:Y:S01]  /*c2b0*/  ISETP.GE.AND P1, PT, R151, RZ, PT ;  /* 0x000000ff9700720c */ /* 0x000fe20003f26270 */
[----:B------:R-:W-:Y:S01]  /*c2c0*/  @!P3 IMAD.IADD R9, R9, 0x1, -R3 ;  /* 0x000000010909b824 */ /* 0x000fe200078e0a03 */
[C---:B------:R-:W-:Y:S01]  /*c2d0*/  ISETP.GT.U32.AND P3, PT, R3.reuse, R12, PT ;  /* 0x0000000c0300720c */ /* 0x040fe20003f64070 */
[----:B------:R-:W-:Y:S01]  /*c2e0*/  @!P2 IMAD.MOV R23, RZ, RZ, -R23 ;  /* 0x000000ffff17a224 */ /* 0x000fe200078e0a17 */
[----:B------:R-:W-:-:S02]  /*c2f0*/  ISETP.GT.U32.AND P2, PT, R3, R13, PT ;  /* 0x0000000d0300720c */ /* 0x000fc40003f44070 */
[----:B------:R-:W-:Y:S01]  /*c300*/  IABS R16, R157 ;  /* 0x0000009d00107213 */ /* 0x000fe20000000000 */
[----:B------:R-:W-:Y:S01]  /*c310*/  IMAD.MOV.U32 R22, RZ, RZ, R9 ;  /* 0x000000ffff167224 */ /* 0x000fe200078e0009 */
[----:B------:R-:W-:Y:S02]  /*c320*/  ISETP.GE.AND P5, PT, R152, RZ, PT ;  /* 0x000000ff9800720c */ /* 0x000fe40003fa6270 */
[----:B------:R-:W-:Y:S01]  /*c330*/  IABS R14, R158 ;  /* 0x0000009e000e7213 */ /* 0x000fe20000000000 */
[----:B------:R-:W-:Y:S02]  /*c340*/  @!P6 IMAD.IADD R11, R11, 0x1, -R3 ;  /* 0x000000010b0be824 */ /* 0x000fe400078e0a03 */
[----:B------:R-:W-:Y:S01]  /*c350*/  IMAD.HI.U32 R19, R4, R16, RZ ;  /* 0x0000001004137227 */ /* 0x000fe200078e00ff */
[----:B------:R-:W-:Y:S02]  /*c360*/  IABS R15, R156 ;  /* 0x0000009c000f7213 */ /* 0x000fe40000000000 */
[----:B------:R-:W-:Y:S01]  /*c370*/  ISETP.GT.U32.AND P6, PT, R3, R11, PT ;  /* 0x0000000b0300720c */ /* 0x000fe20003fc4070 */
[----:B------:R-:W-:-:S02]  /*c380*/  @!P1 IMAD.MOV R22, RZ, RZ, -R22 ;  /* 0x000000ffff169224 */ /* 0x000fc400078e0a16 */
[----:B------:R-:W-:Y:S01]  /*c390*/  IMAD.HI.U32 R18, R4, R14, RZ ;  /* 0x0000000e04127227 */ /* 0x000fe200078e00ff */
[----:B------:R-:W-:Y:S03]  /*c3a0*/  STL [R1+0x304], R23 ;  /* 0x0003041701007387 */ /* 0x000fe60000100800 */
[----:B------:R-:W-:Y:S02]  /*c3b0*/  @!P3 IMAD.IADD R12, R12, 0x1, -R3 ;  /* 0x000000010c0cb824 */ /* 0x000fe400078e0a03 */
[----:B------:R-:W-:Y:S02]  /*c3c0*/  IMAD.MOV R19, RZ, RZ, -R19 ;  /* 0x000000ffff137224 */ /* 0x000fe400078e0a13 */
[----:B------:R-:W-:Y:S01]  /*c3d0*/  @!P2 IMAD.IADD R13, R13, 0x1, -R3 ;  /* 0x000000010d0da824 */ /* 0x000fe200078e0a03 */
[----:B------:R0:W-:Y:S01]  /*c3e0*/  STL [R1+0x300], R22 ;  /* 0x0003001601007387 */ /* 0x0001e20000100800 */
[----:B------:R-:W-:Y:S01]  /*c3f0*/  IMAD.MOV R18, RZ, RZ, -R18 ;  /* 0x000000ffff127224 */ /* 0x000fe200078e0a12 */
[C---:B------:R-:W-:Y:S01]  /*c400*/  ISETP.GT.U32.AND P3, PT, R3.reuse, R12, PT ;  /* 0x0000000c0300720c */ /* 0x040fe20003f64070 */
[----:B------:R-:W-:-:S02]  /*c410*/  IMAD R16, R3, R19, R16 ;  /* 0x0000001303107224 */ /* 0x000fc400078e0210 */
[----:B------:R-:W-:-:S04]  /*c420*/  IMAD.HI.U32 R20, R4, R15, RZ ;  /* 0x0000000f04147227 */ /* 0x000fc800078e00ff */
[----:B0-----:R-:W-:Y:S02]  /*c430*/  IMAD.MOV.U32 R22, RZ, RZ, R13 ;  /* 0x000000ffff167224 */ /* 0x001fe400078e000d */
[C---:B------:R-:W-:Y:S02]  /*c440*/  IMAD R14, R3.reuse, R18, R14 ;  /* 0x00000012030e7224 */ /* 0x040fe400078e020e */
[----:B------:R-:W-:Y:S01]  /*c450*/  @!P5 IMAD.MOV R22, RZ, RZ, -R22 ;  /* 0x000000ffff16d224 */ /* 0x000fe200078e0a16 */
[----:B------:R-:W-:Y:S01]  /*c460*/  ISETP.GT.U32.AND P5, PT, R3, R16, PT ;  /* 0x000000100300720c */ /* 0x000fe20003fa4070 */
[----:B------:R-:W-:Y:S01]  /*c470*/  IMAD.MOV R20, RZ, RZ, -R20 ;  /* 0x000000ffff147224 */ /* 0x000fe200078e0a14 */
[----:B------:R-:W-:Y:S01]  /*c480*/  IABS R17, R155 ;  /* 0x0000009b00117213 */ /* 0x000fe20000000000 */
[----:B------:R-:W-:Y:S01]  /*c490*/  @!P6 IMAD.IADD R11, R11, 0x1, -R3 ;  /* 0x000000010b0be824 */ /* 0x000fe200078e0a03 */
[C---:B------:R-:W-:Y:S01]  /*c4a0*/  ISETP.GT.U32.AND P6, PT, R3.reuse, R14, PT ;  /* 0x0000000e0300720c */ /* 0x040fe20003fc4070 */
[----:B------:R-:W-:-:S02]  /*c4b0*/  IMAD R15, R3, R20, R15 ;  /* 0x00000014030f7224 */ /* 0x000fc400078e020f */
[----:B------:R-:W-:-:S04]  /*c4c0*/  IMAD.HI.U32 R21, R4, R17, RZ ;  /* 0x0000001104157227 */ /* 0x000fc800078e00ff */
[----:B------:R-:W-:Y:S01]  /*c4d0*/  @!P3 IMAD.IADD R12, R12, 0x1, -R3 ;  /* 0x000000010c0cb824 */ /* 0x000fe200078e0a03 */
[C---:B------:R-:W-:Y:S01]  /*c4e0*/  ISETP.GT.U32.AND P3, PT, R3.reuse, R15, PT ;  /* 0x0000000f0300720c */ /* 0x040fe20003f64070 */
[----:B------:R-:W-:Y:S01]  /*c4f0*/  IMAD.MOV R10, RZ, RZ, -R21 ;  /* 0x000000ffff0a7224 */ /* 0x000fe200078e0a15 */
[----:B------:R-:W-:Y:S01]  /*c500*/  IABS R13, R160 ;  /* 0x000000a0000d7213 */ /* 0x000fe20000000000 */
[----:B------:R-:W-:Y:S02]  /*c510*/  @!P5 IMAD.IADD R16, R16, 0x1, -R3 ;  /* 0x000000011010d824 */ /* 0x000fe400078e0a03 */
[C---:B------:R-:W-:Y:S02]  /*c520*/  IMAD R10, R3.reuse, R10, R17 ;  /* 0x0000000a030a7224 */ /* 0x040fe400078e0211 */
[----:B------:R-:W-:Y:S01]  /*c530*/  @!P6 IMAD.IADD R14, R14, 0x1, -R3 ;  /* 0x000000010e0ee824 */ /* 0x000fe200078e0a03 */
[C---:B------:R-:W-:Y:S01]  /*c540*/  ISETP.GT.U32.AND P6, PT, R3.reuse, R16, PT ;  /* 0x000000100300720c */ /* 0x040fe20003fc4070 */
[----:B------:R-:W-:Y:S01]  /*c550*/  IMAD.MOV.U32 R17, RZ, RZ, R11 ;  /* 0x000000ffff117224 */ /* 0x000fe200078e000b */
[----:B------:R-:W-:Y:S01]  /*c560*/  ISETP.GT.U32.AND P2, PT, R3, R10, PT ;  /* 0x0000000a0300720c */ /* 0x000fe20003f44070 */
[----:B------:R-:W-:Y:S01]  /*c570*/  IMAD.HI.U32 R11, R4, R13, RZ ;  /* 0x0000000d040b7227 */ /* 0x000fe200078e00ff */
[----:B------:R-:W-:-:S03]  /*c580*/  IABS R9, R159 ;  /* 0x0000009f00097213 */ /* 0x000fc60000000000 */
[----:B------:R-:W-:Y:S02]  /*c590*/  @!P3 IMAD.IADD R15, R15, 0x1, -R3 ;  /* 0x000000010f0fb824 */ /* 0x000fe400078e0a03 */
[----:B------:R-:W-:Y:S01]  /*c5a0*/  IMAD.MOV R11, RZ, RZ, -R11 ;  /* 0x000000ffff0b7224 */ /* 0x000fe200078e0a0b */
[----:B------:R-:W-:Y:S01]  /*c5b0*/  ISETP.GE.AND P4, PT, R153, RZ, PT ;  /* 0x000000ff9900720c */ /* 0x000fe20003f86270 */
[----:B------:R-:W-:Y:S01]  /*c5c0*/  IMAD.MOV.U32 R21, RZ, RZ, R12 ;  /* 0x000000ffff157224 */ /* 0x000fe200078e000c */
[----:B------:R-:W-:Y:S01]  /*c5d0*/  ISETP.GE.AND P0, PT, R154, RZ, PT ;  /* 0x000000ff9a00720c */ /* 0x000fe20003f06270 */
[C---:B------:R-:W-:Y:S01]  /*c5e0*/  IMAD R11, R3.reuse, R11, R13 ;  /* 0x0000000b030b7224 */ /* 0x040fe200078e020d */
[----:B------:R-:W-:Y:S01]  /*c5f0*/  ISETP.GT.U32.AND P5, PT, R3, R15, PT ;  /* 0x0000000f0300720c */ /* 0x000fe20003fa4070 */
[----:B------:R-:W-:-:S04]  /*c600*/  IMAD.HI.U32 R12, R4, R9, RZ ;  /* 0x00000009040c7227 */ /* 0x000fc800078e00ff */
[--C-:B------:R-:W-:Y:S01]  /*c610*/  @!P6 IMAD.IADD R16, R16, 0x1, -R3.reuse ;  /* 0x000000011010e824 */ /* 0x100fe200078e0a03 */
[----:B------:R-:W-:Y:S01]  /*c620*/  ISETP.GT.U32.AND P6, PT, R3, R11, PT ;  /* 0x0000000b0300720c */ /* 0x000fe20003fc4070 */
[----:B------:R-:W-:Y:S02]  /*c630*/  @!P2 IMAD.IADD R10, R10, 0x1, -R3 ;  /* 0x000000010a0aa824 */ /* 0x000fe400078e0a03 */
[----:B------:R-:W-:-:S03]  /*c640*/  IMAD.MOV R12, RZ, RZ, -R12 ;  /* 0x000000ffff0c7224 */ /* 0x000fc600078e0a0c */
[C---:B------:R-:W-:Y:S01]  /*c650*/  ISETP.GT.U32.AND P3, PT, R3.reuse, R10, PT ;  /* 0x0000000a0300720c */ /* 0x040fe20003f64070 */
[----:B------:R-:W-:Y:S02]  /*c660*/  IMAD R12, R3, R12, R9 ;  /* 0x0000000c030c7224 */ /* 0x000fe400078e0209 */
[----:B------:R-:W-:Y:S02]  /*c670*/  @!P4 IMAD.MOV R21, RZ, RZ, -R21 ;  /* 0x000000ffff15c224 */ /* 0x000fe400078e0a15 */
[----:B------:R-:W-:Y:S01]  /*c680*/  @!P0 IMAD.MOV R17, RZ, RZ, -R17 ;  /* 0x000000ffff118224 */ /* 0x000fe200078e0a11 */
[----:B------:R-:W-:Y:S01]  /*c690*/  IABS R9, R161 ;  /* 0x000000a100097213 */ /* 0x000fe20000000000 */
[--C-:B------:R-:W-:Y:S01]  /*c6a0*/  @!P5 IMAD.IADD R15, R15, 0x1, -R3.reuse ;  /* 0x000000010f0fd824 */ /* 0x100fe200078e0a03 */
[----:B------:R-:W-:Y:S01]  /*c6b0*/  ISETP.GT.U32.AND P5, PT, R3, R12, PT ;  /* 0x0000000c0300720c */ /* 0x000fe20003fa4070 */
[----:B------:R-:W-:Y:S01]  /*c6c0*/  STL [R1+0x2fc], R22 ;  /* 0x0002fc1601007387 */ /* 0x000fe20000100800 */
[----:B------:R-:W-:Y:S01]  /*c6d0*/  @!P6 IMAD.IADD R11, R11, 0x1, -R3 ;  /* 0x000000010b0be824 */ /* 0x000fe200078e0a03 */
[----:B------:R-:W-:-:S02]  /*c6e0*/  ISETP.GE.AND P1, PT, R155, RZ, PT ;  /* 0x000000ff9b00720c */ /* 0x000fc40003f26270 */
[----:B------:R-:W-:Y:S01]  /*c6f0*/  STL [R1+0x2f8], R21 ;  /* 0x0002f81501007387 */ /* 0x000fe20000100800 */
[----:B------:R-:W-:Y:S01]  /*c700*/  ISETP.GE.AND P4, PT, R156, RZ, PT ;  /* 0x000000ff9c00720c */ /* 0x000fe20003f86270 */
[----:B------:R-:W-:Y:S02]  /*c710*/  IMAD.HI.U32 R18, R4, R9, RZ ;  /* 0x0000000904127227 */ /* 0x000fe400078e00ff */
[----:B------:R0:W-:Y:S01]  /*c720*/  STL [R1+0x2f4], R17 ;  /* 0x0002f41101007387 */ /* 0x0001e20000100800 */
[----:B------:R-:W-:Y:S01]  /*c730*/  ISETP.GT.U32.AND P6, PT, R3, R11, PT ;  /* 0x0000000b0300720c */ /* 0x000fe20003fc4070 */
[----:B------:R-:W-:Y:S02]  /*c740*/  @!P3 IMAD.IADD R10, R10, 0x1, -R3 ;  /* 0x000000010a0ab824 */ /* 0x000fe400078e0a03 */
[----:B------:R-:W-:Y:S01]  /*c750*/  IMAD.MOV R18, RZ, RZ, -R18 ;  /* 0x000000ffff127224 */ /* 0x000fe200078e0a12 */
[----:B0-----:R-:W-:Y:S01]  /*c760*/  IABS R17, R162 ;  /* 0x000000a200117213 */ /* 0x001fe20000000000 */
[----:B------:R-:W-:-:S04]  /*c770*/  IMAD.MOV.U32 R20, RZ, RZ, R10 ;  /* 0x000000ffff147224 */ /* 0x000fc800078e000a */
[----:B------:R-:W-:Y:S01]  /*c780*/  IMAD.HI.U32 R19, R4, R17, RZ ;  /* 0x0000001104137227 */ /* 0x000fe200078e00ff */
[----:B------:R-:W-:-:S03]  /*c790*/  ISETP.GE.AND P2, PT, R157, RZ, PT ;  /* 0x000000ff9d00720c */ /* 0x000fc60003f46270 */
[----:B------:R-:W-:Y:S02]  /*c7a0*/  @!P5 IMAD.IADD R12, R12, 0x1, -R3 ;  /* 0x000000010c0cd824 */ /* 0x000fe400078e0a03 */
[C---:B------:R-:W-:Y:S02]  /*c7b0*/  IMAD R9, R3.reuse, R18, R9 ;  /* 0x0000001203097224 */ /* 0x040fe400078e0209 */
[----:B------:R-:W-:Y:S02]  /*c7c0*/  IMAD.MOV R10, RZ, RZ, -R19 ;  /* 0x000000ffff0a7224 */ /* 0x000fe400078e0a13 */
[----:B------:R-:W-:Y:S01]  /*c7d0*/  @!P1 IMAD.MOV R20, RZ, RZ, -R20 ;  /* 0x000000ffff149224 */ /* 0x000fe200078e0a14 */
[C---:B------:R-:W-:Y:S01]  /*c7e0*/  ISETP.GT.U32.AND P1, PT, R3.reuse, R12, PT ;  /* 0x0000000c0300720c */ /* 0x040fe20003f24070 */
[----:B------:R-:W-:Y:S01]  /*c7f0*/  @!P4 IMAD.MOV R15, RZ, RZ, -R15 ;  /* 0x000000ffff0fc224 */ /* 0x000fe200078e0a0f */
[C---:B------:R-:W-:Y:S01]  /*c800*/  ISETP.GT.U32.AND P4, PT, R3.reuse, R9, PT ;  /* 0x000000090300720c */ /* 0x040fe20003f84070 */
[C---:B------:R-:W-:Y:S01]  /*c810*/  IMAD R10, R3.reuse, R10, R17 ;  /* 0x0000000a030a7224 */ /* 0x040fe200078e0211 */
[----:B------:R-:W-:Y:S01]  /*c820*/  ISETP.GT.U32.AND P0, PT, R3, R14, PT ;  /* 0x0000000e0300720c */ /* 0x000fe20003f04070 */
[----:B------:R-:W-:-:S03]  /*c830*/  @!P6 IMAD.IADD R11, R11, 0x1, -R3 ;  /* 0x000000010b0be824 */ /* 0x000fc600078e0a03 */
[----:B------:R-:W-:Y:S02]  /*c840*/  ISETP.GT.U32.AND P6, PT, R3, R10, PT ;  /* 0x0000000a0300720c */ /* 0x000fe40003fc4070 */
[----:B------:R-:W-:Y:S01]  /*c850*/  ISETP.GE.AND P3, PT, R158, RZ, PT ;  /* 0x000000ff9e00720c */ /* 0x000fe20003f66270 */
[----:B------:R-:W-:Y:S01]  /*c860*/  @!P2 IMAD.MOV R16, RZ, RZ, -R16 ;  /* 0x000000ffff10a224 */ /* 0x000fe200078e0a10 */
[----:B------:R-:W-:Y:S01]  /*c870*/  IABS R13, R163 ;  /* 0x000000a3000d7213 */ /* 0x000fe20000000000 */
[--C-:B------:R-:W-:Y:S01]  /*c880*/  @!P1 IMAD.IADD R12, R12, 0x1, -R3.reuse ;  /* 0x000000010c0c9824 */ /* 0x100fe200078e0a03 */
[----:B------:R-:W-:Y:S01]  /*c890*/  STL [R1+0x2ec], R20 ;  /* 0x0002ec1401007387 */ /* 0x000fe20000100800 */
[----:B------:R-:W-:-:S03]  /*c8a0*/  @!P4 IMAD.IADD R9, R9, 0x1, -R3 ;  /* 0x000000010909c824 */ /* 0x000fc600078e0a03 */
[----:B------:R-:W-:Y:S01]  /*c8b0*/  STL [R1+0x2e0], R15 ;  /* 0x0002e00f01007387 */ /* 0x000fe20000100800 */
[--C-:B------:R-:W-:Y:S01]  /*c8c0*/  @!P0 IMAD.IADD R14, R14, 0x1, -R3.reuse ;  /* 0x000000010e0e8824 */ /* 0x100fe200078e0a03 */
[----:B------:R-:W-:Y:S01]  /*c8d0*/  ISETP.GT.U32.AND P4, PT, R3, R9, PT ;  /* 0x000000090300720c */ /* 0x000fe20003f84070 */
[----:B------:R-:W-:Y:S01]  /*c8e0*/  @!P6 IMAD.IADD R10, R10, 0x1, -R3 ;  /* 0x000000010a0ae824 */ /* 0x000fe200078e0a03 */
[----:B------:R0:W-:Y:S01]  /*c8f0*/  STL [R1+0x2dc], R16 ;  /* 0x0002dc1001007387 */ /* 0x0001e20000100800 */
[----:B------:R-:W-:-:S03]  /*c900*/  IMAD.HI.U32 R18, R4, R13, RZ ;  /* 0x0000000d04127227 */ /* 0x000fc600078e00ff */
[----:B------:R-:W-:Y:S01]  /*c910*/  ISETP.GT.U32.AND P6, PT, R3, R10, PT ;  /* 0x0000000a0300720c */ /* 0x000fe20003fc4070 */
[----:B------:R-:W-:Y:S02]  /*c920*/  @!P3 IMAD.MOV R14, RZ, RZ, -R14 ;  /* 0x000000ffff0eb224 */ /* 0x000fe400078e0a0e */
[----:B0-----:R-:W-:Y:S01]  /*c930*/  IMAD.MOV.U32 R16, RZ, RZ, R12 ;  /* 0x000000ffff107224 */ /* 0x001fe200078e000c */
[----:B------:R-:W-:Y:S01]  /*c940*/  IABS R12, R164 ;  /* 0x000000a4000c7213 */ /* 0x000fe20000000000 */
[----:B------:R-:W-:Y:S02]  /*c950*/  IMAD.MOV.U32 R15, RZ, RZ, R11 ;  /* 0x000000ffff0f7224 */ /* 0x000fe400078e000b */
[----:B------:R-:W-:Y:S02]  /*c960*/  IMAD.MOV R18, RZ, RZ, -R18 ;  /* 0x000000ffff127224 */ /* 0x000fe400078e0a12 */
[----:B------:R-:W-:Y:S01]  /*c970*/  IMAD.HI.U32 R11, R4, R12, RZ ;  /* 0x0000000c040b7227 */ /* 0x000fe200078e00ff */
[----:B------:R0:W-:Y:S01]  /*c980*/  STL [R1+0x2d4], R14 ;  /* 0x0002d40e01007387 */ /* 0x0001e20000100800 */
[----:B------:R-:W-:-:S02]  /*c990*/  ISETP.GE.AND P0, PT, R159, RZ, PT ;  /* 0x000000ff9f00720c */ /* 0x000fc40003f06270 */
[----:B------:R-:W-:Y:S02]  /*c9a0*/  IMAD.MOV R11, RZ, RZ, -R11 ;  /* 0x000000ffff0b7224 */ /* 0x000fe400078e0a0b */
[----:B------:R-:W-:Y:S02]  /*c9b0*/  @!P4 IMAD.IADD R9, R9, 0x1, -R3 ;  /* 0x000000010909c824 */ /* 0x000fe400078e0a03 */
[C---:B0-----:R-:W-:Y:S02]  /*c9c0*/  IMAD R14, R3.reuse, R18, R13 ;  /* 0x00000012030e7224 */ /* 0x041fe400078e020d */
[----:B------:R-:W-:-:S03]  /*c9d0*/  IMAD R12, R3, R11, R12 ;  /* 0x0000000b030c7224 */ /* 0x000fc600078e020c */
[C---:B------:R-:W-:Y:S01]  /*c9e0*/  ISETP.GT.U32.AND P4, PT, R3.reuse, R14, PT ;  /* 0x0000000e0300720c */ /* 0x040fe20003f84070 */
[--C-:B------:R-:W-:Y:S01]  /*c9f0*/  @!P6 IMAD.IADD R10, R10, 0x1, -R3.reuse ;  /* 0x000000010a0ae824 */ /* 0x100fe200078e0a03 */
[----:B------:R-:W-:Y:S02]  /*ca00*/  ISETP.GT.U32.AND P6, PT, R3, R12, PT ;  /* 0x0000000c0300720c */ /* 0x000fe40003fc4070 */
[----:B------:R-:W-:Y:S01]  /*ca10*/  ISETP.GE.AND P5, PT, R160, RZ, PT ;  /* 0x000000ffa000720c */ /* 0x000fe20003fa6270 */
[----:B------:R-:W-:Y:S01]  /*ca20*/  @!P0 IMAD.MOV R16, RZ, RZ, -R16 ;  /* 0x000000ffff108224 */ /* 0x000fe200078e0a10 */
[----:B------:R-:W-:Y:S02]  /*ca30*/  ISETP.GE.AND P2, PT, R161, RZ, PT ;  /* 0x000000ffa100720c */ /* 0x000fe40003f46270 */
[----:B------:R-:W-:Y:S02]  /*ca40*/  IABS R17, R165 ;  /* 0x000000a500117213 */ /* 0x000fe40000000000 */
[----:B------:R-:W-:Y:S01]  /*ca50*/  ISETP.GE.AND P3, PT, R162, RZ, PT ;  /* 0x000000ffa200720c */ /* 0x000fe20003f66270 */
[----:B------:R0:W-:Y:S01]  /*ca60*/  STL [R1+0x2d0], R16 ;  /* 0x0002d01001007387 */ /* 0x0001e20000100800 */
[----:B------:R-:W-:Y:S01]  /*ca70*/  IABS R18, R166 ;  /* 0x000000a600127213 */ /* 0x000fe20000000000 */
[----:B------:R-:W-:-:S02]  /*ca80*/  @!P4 IMAD.IADD R14, R14, 0x1, -R3 ;  /* 0x000000010e0ec824 */ /* 0x000fc400078e0a03 */
[----:B------:R-:W-:Y:S01]  /*ca90*/  IMAD.HI.U32 R20, R4, R17, RZ ;  /* 0x0000001104147227 */ /* 0x000fe200078e00ff */
[----:B0-----:R-:W-:-:S03]  /*caa0*/  IABS R16, R167 ;  /* 0x000000a700107213 */ /* 0x001fc60000000000 */
[----:B------:R-:W-:Y:S01]  /*cab0*/  @!P6 IMAD.IADD R12, R12, 0x1, -R3 ;  /* 0x000000010c0ce824 */ /* 0x000fe200078e0a03 */
[----:B------:R-:W-:Y:S01]  /*cac0*/  ISETP.GT.U32.AND P6, PT, R3, R14, PT ;  /* 0x0000000e0300720c */ /* 0x000fe20003fc4070 */
[----:B------:R-:W-:Y:S02]  /*cad0*/  @!P5 IMAD.MOV R15, RZ, RZ, -R15 ;  /* 0x000000ffff0fd224 */ /* 0x000fe400078e0a0f */
[----:B------:R-:W-:-:S04]  /*cae0*/  IMAD.HI.U32 R19, R4, R18, RZ ;  /* 0x0000001204137227 */ /* 0x000fc800078e00ff */
[----:B------:R-:W-:-:S04]  /*caf0*/  IMAD.HI.U32 R13, R4, R16, RZ ;  /* 0x00000010040d7227 */ /* 0x000fc800078e00ff */
[----:B------:R-:W-:Y:S02]  /*cb00*/  IMAD.MOV R20, RZ, RZ, -R20 ;  /* 0x000000ffff147224 */ /* 0x000fe400078e0a14 */
[----:B------:R-:W-:Y:S01]  /*cb10*/  IMAD.MOV.U32 R21, RZ, RZ, R9 ;  /* 0x000000ffff157224 */ /* 0x000fe200078e0009 */
[----:B------:R0:W-:Y:S01]  /*cb20*/  STL [R1+0x2c4], R15 ;  /* 0x0002c40f01007387 */ /* 0x0001e20000100800 */
[----:B------:R-:W-:Y:S02]  /*cb30*/  IMAD.MOV R19, RZ, RZ, -R19 ;  /* 0x000000ffff137224 */ /* 0x000fe400078e0a13 */
[----:B------:R-:W-:Y:S02]  /*cb40*/  IMAD.MOV R13, RZ, RZ, -R13 ;  /* 0x000000ffff0d7224 */ /* 0x000fe400078e0a0d */
[C---:B------:R-:W-:Y:S02]  /*cb50*/  IMAD R17, R3.reuse, R20, R17 ;  /* 0x0000001403117224 */ /* 0x040fe400078e0211 */
[----:B------:R-:W-:Y:S01]  /*cb60*/  @!P2 IMAD.MOV R21, RZ, RZ, -R21 ;  /* 0x000000ffff15a224 */ /* 0x000fe200078e0a15 */
[----:B------:R-:W-:-:S02]  /*cb70*/  ISETP.GT.U32.AND P2, PT, R3, R12, PT ;  /* 0x0000000c0300720c */ /* 0x000fc40003f44070 */
[----:B0-----:R-:W-:Y:S01]  /*cb80*/  IABS R15, R168 ;  /* 0x000000a8000f7213 */ /* 0x001fe20000000000 */
[C---:B------:R-:W-:Y:S01]  /*cb90*/  IMAD R18, R3.reuse, R19, R18 ;  /* 0x0000001303127224 */ /* 0x040fe200078e0212 */
[----:B------:R-:W-:Y:S01]  /*cba0*/  IABS R19, R171 ;  /* 0x000000ab00137213 */ /* 0x000fe20000000000 */
[----:B------:R-:W-:Y:S01]  /*cbb0*/  @!P3 IMAD.MOV R10, RZ, RZ, -R10 ;  /* 0x000000ffff0ab224 */ /* 0x000fe200078e0a0a */
[C---:B------:R-:W-:Y:S01]  /*cbc0*/  ISETP.GT.U32.AND P3, PT, R3.reuse, R17, PT ;  /* 0x000000110300720c */ /* 0x040fe20003f64070 */
[C---:B------:R-:W-:Y:S01]  /*cbd0*/  IMAD R16, R3.reuse, R13, R16 ;  /* 0x0000000d03107224 */ /* 0x040fe200078e0210 */
[----:B------:R-:W-:Y:S01]  /*cbe0*/  IABS R13, R169 ;  /* 0x000000a9000d7213 */ /* 0x000fe20000000000 */
[----:B------:R-:W-:Y:S01]  /*cbf0*/  IMAD.HI.U32 R11, R4, R15, RZ ;  /* 0x0000000f040b7227 */ /* 0x000fe200078e00ff */
[----:B------:R-:W-:Y:S03]  /*cc00*/  STL [R1+0x2b4], R21 ;  /* 0x0002b41501007387 */ /* 0x000fe60000100800 */
[----:B------:R-:W-:Y:S01]  /*cc10*/  @!P6 IMAD.IADD R14, R14, 0x1, -R3 ;  /* 0x000000010e0ee824 */ /* 0x000fe200078e0a03 */
[----:B------:R0:W-:Y:S01]  /*cc20*/  STL [R1+0x2b0], R10 ;  /* 0x0002b00a01007387 */ /* 0x0001e20000100800 */
[----:B------:R-:W-:Y:S01]  /*cc30*/  ISETP.GT.U32.AND P6, PT, R3, R18, PT ;  /* 0x000000120300720c */ /* 0x000fe20003fc4070 */
[----:B------:R-:W-:-:S02]  /*cc40*/  IMAD.MOV R11, RZ, RZ, -R11 ;  /* 0x000000ffff0b7224 */ /* 0x000fc400078e0a0b */
[----:B------:R-:W-:Y:S02]  /*cc50*/  @!P2 IMAD.IADD R12, R12, 0x1, -R3 ;  /* 0x000000010c0ca824 */ /* 0x000fe400078e0a03 */
[----:B0-----:R-:W-:Y:S02]  /*cc60*/  IMAD.MOV.U32 R10, RZ, RZ, R19 ;  /* 0x000000ffff0a7224 */ /* 0x001fe400078e0013 */
[----:B------:R-:W-:Y:S01]  /*cc70*/  IMAD.HI.U32 R19, R4, R13, RZ ;  /* 0x0000000d04137227 */ /* 0x000fe200078e00ff */
[----:B------:R-:W-:-:S03]  /*cc80*/  ISETP.GT.U32.AND P2, PT, R3, R16, PT ;  /* 0x000000100300720c */ /* 0x000fc60003f44070 */
[----:B------:R-:W-:Y:S02]  /*cc90*/  IMAD R15, R3, R11, R15 ;  /* 0x0000000b030f7224 */ /* 0x000fe400078e020f */
[----:B------:R-:W-:Y:S02]  /*cca0*/  IMAD.MOV R19, RZ, RZ, -R19 ;  /* 0x000000ffff137224 */ /* 0x000fe400078e0a13 */
[----:B------:R-:W-:Y:S01]  /*ccb0*/  @!P3 IMAD.IADD R17, R17, 0x1, -R3 ;  /* 0x000000011111b824 */ /* 0x000fe200078e0a03 */
[C---:B------:R-:W-:Y:S01]  /*ccc0*/  ISETP.GT.U32.AND P3, PT, R3.reuse, R15, PT ;  /* 0x0000000f0300720c */ /* 0x040fe20003f64070 */
[----:B------:R-:W-:Y:S02]  /*ccd0*/  IMAD R13, R3, R19, R13 ;  /* 0x00000013030d7224 */ /* 0x000fe400078e020d */
[----:B------:R-:W-:Y:S01]  /*cce0*/  @!P6 IMAD.IADD R18, R18, 0x1, -R3 ;  /* 0x000000011212e824 */ /* 0x000fe200078e0a03 */
[----:B------:R-:W-:Y:S02]  /*ccf0*/  ISETP.GE.AND P1, PT, R163, RZ, PT ;  /* 0x000000ffa300720c */ /* 0x000fe40003f26270 */
[----:B------:R-:W-:-:S02]  /*cd00*/  ISETP.GT.U32.AND P6, PT, R3, R13, PT ;  /* 0x0000000d0300720c */ /* 0x000fc40003fc4070 */
[----:B------:R-:W-:Y:S01]  /*cd10*/  IABS R11, R170 ;  /* 0x000000aa000b7213 */ /* 0x000fe20000000000 */
[----:B------:R-:W-:Y:S01]  /*cd20*/  @!P2 IMAD.IADD R16, R16, 0x1, -R3 ;  /* 0x000000011010a824 */ /* 0x000fe200078e0a03 */
[----:B------:R-:W-:-:S03]  /*cd30*/  ISETP.GT.U32.AND P2, PT, R3, R17, PT ;  /* 0x000000110300720c */ /* 0x000fc60003f44070 */
[----:B------:R-:W-:Y:S01]  /*cd40*/  IMAD.HI.U32 R21, R4, R11, RZ ;  /* 0x0000000b04157227 */ /* 0x000fe200078e00ff */
[----:B------:R-:W-:-:S03]  /*cd50*/  IABS R9, R172 ;  /* 0x000000ac00097213 */ /* 0x000fc60000000000 */
[----:B------:R-:W-:Y:S01]  /*cd60*/  @!P3 IMAD.IADD R15, R15, 0x1, -R3 ;  /* 0x000000010f0fb824 */ /* 0x000fe200078e0a03 */
[----:B------:R-:W-:Y:S01]  /*cd70*/  ISETP.GE.AND P0, PT, R164, RZ, PT ;  /* 0x000000ffa400720c */ /* 0x000fe20003f06270 */
[----:B------:R-:W-:Y:S02]  /*cd80*/  IMAD.MOV.U32 R22, RZ, RZ, R14 ;  /* 0x000000ffff167224 */ /* 0x000fe400078e000e */
[----:B------:R-:W-:Y:S02]  /*cd90*/  IMAD.MOV R21, RZ, RZ, -R21 ;  /* 0x000000ffff157224 */ /* 0x000fe400078e0a15 */
[----:B------:R-:W-:Y:S01]  /*cda0*/  @!P6 IMAD.IADD R13, R13, 0x1, -R3 ;  /* 0x000000010d0de824 */ /* 0x000fe200078e0a03 */
[C---:B------:R-:W-:Y:S01]  /*cdb0*/  ISETP.GT.U32.AND P6, PT, R3.reuse, R15, PT ;  /* 0x0000000f0300720c */ /* 0x040fe20003fc4070 */
[----:B------:R-:W-:Y:S01]  /*cdc0*/  @!P1 IMAD.MOV R22, RZ, RZ, -R22 ;  /* 0x000000ffff169224 */ /* 0x000fe200078e0a16 */
[----:B------:R-:W-:Y:S01]  /*cdd0*/  ISETP.GT.U32.AND P1, PT, R3, R18, PT ;  /* 0x000000120300720c */ /* 0x000fe20003f24070 */
[----:B------:R-:W-:-:S04]  /*cde0*/  IMAD.HI.U32 R19, R4, R9, RZ ;  /* 0x0000000904137227 */ /* 0x000fc800078e00ff */
[C---:B------:R-:W-:Y:S02]  /*cdf0*/  IMAD R11, R3.reuse, R21, R11 ;  /* 0x00000015030b7224 */ /* 0x040fe400078e020b */
[----:B------:R-:W-:Y:S01]  /*ce00*/  IMAD.HI.U32 R20, R4, R10, RZ ;  /* 0x0000000a04147227 */ /* 0x000fe200078e00ff */
[----:B------:R-:W-:-:S03]  /*ce10*/  ISETP.GT.U32.AND P3, PT, R3, R16, PT ;  /* 0x000000100300720c */ /* 0x000fc60003f64070 */
[----:B------:R-:W-:Y:S02]  /*ce20*/  IMAD.MOV R19, RZ, RZ, -R19 ;  /* 0x000000ffff137224 */ /* 0x000fe400078e0a13 */
[----:B------:R-:W-:Y:S01]  /*ce30*/  @!P2 IMAD.IADD R17, R17, 0x1, -R3 ;  /* 0x000000011111a824 */ /* 0x000fe200078e0a03 */
[C---:B------:R-:W-:Y:S01]  /*ce40*/  ISETP.GT.U32.AND P2, PT, R3.reuse, R11, PT ;  /* 0x0000000b0300720c */ /* 0x040fe20003f44070 */
[----:B------:R-:W-:Y:S02]  /*ce50*/  IMAD.MOV R20, RZ, RZ, -R20 ;  /* 0x000000ffff147224 */ /* 0x000fe400078e0a14 */
[C---:B------:R-:W-:Y:S02]  /*ce60*/  IMAD R9, R3.reuse, R19, R9 ;  /* 0x0000001303097224 */ /* 0x040fe400078e0209 */
[----:B------:R-:W-:Y:S02]  /*ce70*/  IMAD R10, R3, R20, R10 ;  /* 0x00000014030a7224 */ /* 0x000fe400078e020a */
[----:B------:R-:W-:Y:S01]  /*ce80*/  @!P0 IMAD.MOV R12, RZ, RZ, -R12 ;  /* 0x000000ffff0c8224 */ /* 0x000fe200078e0a0c */
[----:B------:R-:W-:Y:S01]  /*ce90*/  IABS R14, R173 ;  /* 0x000000ad000e7213 */ /* 0x000fe20000000000 */
[--C-:B------:R-:W-:Y:S01]  /*cea0*/  @!P6 IMAD.IADD R15, R15, 0x1, -R3.reuse ;  /* 0x000000010f0fe824 */ /* 0x100fe200078e0a03 */
[C---:B------:R-:W-:Y:S01]  /*ceb0*/  ISETP.GT.U32.AND P0, PT, R3.reuse, R13, PT ;  /* 0x0000000d0300720c */ /* 0x040fe20003f04070 */
[----:B------:R-:W-:Y:S01]  /*cec0*/  STL [R1+0x298], R22 ;  /* 0x0002981601007387 */ /* 0x000fe20000100800 */
[----:B------:R-:W-:Y:S01]  /*ced0*/  @!P1 IMAD.IADD R18, R18, 0x1, -R3 ;  /* 0x0000000112129824 */ /* 0x000fe200078e0a03 */
[----:B------:R-:W-:-:S02]  /*cee0*/  ISETP.GT.U32.AND P6, PT, R3, R9, PT ;  /* 0x000000090300720c */ /* 0x000fc40003fc4070 */
[----:B------:R0:W-:Y:S01]  /*cef0*/  STL [R1+0x294], R12 ;  /* 0x0002940c01007387 */ /* 0x0001e20000100800 */
[----:B------:R-:W-:Y:S01]  /*cf00*/  ISETP.GT.U32.AND P1, PT, R3, R10, PT ;  /* 0x0000000a0300720c */ /* 0x000fe20003f24070 */
[----:B------:R-:W-:Y:S01]  /*cf10*/  IMAD.HI.U32 R20, R4, R14, RZ ;  /* 0x0000000e04147227 */ /* 0x000fe200078e00ff */
[----:B------:R-:W-:Y:S02]  /*cf20*/  ISETP.GE.AND P4, PT, R166, RZ, PT ;  /* 0x000000ffa600720c */ /* 0x000fe40003f86270 */
[----:B------:R-:W-:Y:S01]  /*cf30*/  ISETP.GE.AND P5, PT, R165, RZ, PT ;  /* 0x000000ffa500720c */ /* 0x000fe20003fa6270 */
[--C-:B------:R-:W-:Y:S01]  /*cf40*/  @!P3 IMAD.IADD R16, R16, 0x1, -R3.reuse ;  /* 0x000000011010b824 */ /* 0x100fe200078e0a03 */
[----:B0-----:R-:W-:Y:S01]  /*cf50*/  IABS R12, R174 ;  /* 0x000000ae000c7213 */ /* 0x001fe20000000000 */
[----:B------:R-:W-:Y:S01]  /*cf60*/  @!P2 IMAD.IADD R11, R11, 0x1, -R3 ;  /* 0x000000010b0ba824 */ /* 0x000fe200078e0a03 */
[----:B------:R-:W-:Y:S01]  /*cf70*/  ISETP.GE.AND P3, PT, R167, RZ, PT ;  /* 0x000000ffa700720c */ /* 0x000fe20003f66270 */
[----:B------:R-:W-:Y:S01]  /*cf80*/  IMAD.MOV R20, RZ, RZ, -R20 ;  /* 0x000000ffff147224 */ /* 0x000fe200078e0a14 */
[----:B------:R-:W-:Y:S01]  /*cf90*/  ISETP.GE.AND P2, PT, R169, RZ, PT ;  /* 0x000000ffa900720c */ /* 0x000fe20003f46270 */
[----:B------:R-:W-:-:S04]  /*cfa0*/  IMAD.HI.U32 R19, R4, R12, RZ ;  /* 0x0000000c04137227 */ /* 0x000fc800078e00ff */
[----:B------:R-:W-:Y:S02]  /*cfb0*/  @!P0 IMAD.IADD R13, R13, 0x1, -R3 ;  /* 0x000000010d0d8824 */ /* 0x000fe400078e0a03 */
[----:B------:R-:W-:Y:S02]  /*cfc0*/  IMAD.MOV R21, RZ, RZ, -R19 ;  /* 0x000000ffff157224 */ /* 0x000fe400078e0a13 */
[----:B------:R-:W-:Y:S02]  /*cfd0*/  IMAD R14, R3, R20, R14 ;  /* 0x00000014030e7224 */ /* 0x000fe400078e020e */
[----:B------:R-:W-:Y:S02]  /*cfe0*/  IMAD.MOV.U32 R22, RZ, RZ, R18 ;  /* 0x000000ffff167224 */ /* 0x000fe400078e0012 */
[----:B------:R-:W-:Y:S01]  /*cff0*/  @!P6 IMAD.IADD R9, R9, 0x1, -R3 ;  /* 0x000000010909e824 */ /* 0x000fe200078e0a03 */
[----:B------:R-:W-:Y:S01]  /*d000*/  ISETP.GT.U32.AND P6, PT, R3, R11, PT ;  /* 0x0000000b0300720c */ /* 0x000fe20003fc4070 */
[----:B------:R-:W-:-:S02]  /*d010*/  IMAD.MOV.U32 R18, RZ, RZ, R16 ;  /* 0x000000ffff127224 */ /* 0x000fc400078e0010 */
[----:B------:R-:W-:Y:S02]  /*d020*/  @!P1 IMAD.IADD R10, R10, 0x1, -R3 ;  /* 0x000000010a0a9824 */ /* 0x000fe400078e0a03 */
[----:B------:R-:W-:Y:S02]  /*d030*/  IMAD.MOV.U32 R23, RZ, RZ, R17 ;  /* 0x000000ffff177224 */ /* 0x000fe400078e0011 */
[----:B------:R-:W-:Y:S01]  /*d040*/  IMAD.MOV.U32 R16, RZ, RZ, R15 ;  /* 0x000000ffff107224 */ /* 0x000fe200078e000f */
[----:B------:R-:W-:Y:S01]  /*d050*/  ISETP.GE.AND P0, PT, R168, RZ, PT ;  /* 0x000000ffa800720c */ /* 0x000fe20003f06270 */
[C---:B------:R-:W-:Y:S02]  /*d060*/  IMAD R12, R3.reuse, R21, R12 ;  /* 0x00000015030c7224 */ /* 0x040fe400078e020c */
[----:B------:R-:W-:Y:S01]  /*d070*/  @!P4 IMAD.MOV R22, RZ, RZ, -R22 ;  /* 0x000000ffff16c224 */ /* 0x000fe200078e0a16 */
[C---:B------:R-:W-:Y:S01]  /*d080*/  ISETP.GT.U32.AND P4, PT, R3.reuse, R14, PT ;  /* 0x0000000e0300720c */ /* 0x040fe20003f84070 */
[----:B------:R-:W-:Y:S01]  /*d090*/  IMAD.MOV.U32 R15, RZ, RZ, R13 ;  /* 0x000000ffff0f7224 */ /* 0x000fe200078e000d */
[----:B------:R-:W-:Y:S01]  /*d0a0*/  IABS R19, R175 ;  /* 0x000000af00137213 */ /* 0x000fe20000000000 */
[----:B------:R-:W-:Y:S01]  /*d0b0*/  @!P5 IMAD.MOV R23, RZ, RZ, -R23 ;  /* 0x000000ffff17d224 */ /* 0x000fe200078e0a17 */
[C---:B------:R-:W-:Y:S01]  /*d0c0*/  ISETP.GT.U32.AND P5, PT, R3.reuse, R10, PT ;  /* 0x0000000a0300720c */ /* 0x040fe20003fa4070 */
[----:B------:R-:W-:Y:S01]  /*d0d0*/  @!P3 IMAD.MOV R18, RZ, RZ, -R18 ;  /* 0x000000ffff12b224 */ /* 0x000fe200078e0a12 */
[C---:B------:R-:W-:Y:S01]  /*d0e0*/  ISETP.GT.U32.AND P3, PT, R3.reuse, R9, PT ;  /* 0x000000090300720c */ /* 0x040fe20003f64070 */
[----:B------:R-:W-:Y:S01]  /*d0f0*/  @!P2 IMAD.MOV R15, RZ, RZ, -R15 ;  /* 0x000000ffff0fa224 */ /* 0x000fe200078e0a0f */
[----:B------:R-:W-:Y:S01]  /*d100*/  ISETP.GT.U32.AND P2, PT, R3, R12, PT ;  /* 0x0000000c0300720c */ /* 0x000fe20003f44070 */
[----:B------:R-:W-:-:S02]  /*d110*/  IMAD.MOV.U32 R17, RZ, RZ, R19 ;  /* 0x000000ffff117224 */ /* 0x000fc400078e0013 */
[--C-:B------:R-:W-:Y:S01]  /*d120*/  @!P6 IMAD.IADD R11, R11, 0x1, -R3.reuse ;  /* 0x000000010b0be824 */ /* 0x100fe200078e0a03 */
[----:B------:R-:W-:Y:S01]  /*d130*/  ISETP.GE.AND P6, PT, R172, RZ, PT ;  /* 0x000000ffac00720c */ /* 0x000fe20003fc6270 */
[----:B------:R-:W-:Y:S01]  /*d140*/  IMAD.HI.U32 R13, R4, R17, RZ ;  /* 0x00000011040d7227 */ /* 0x000fe200078e00ff */
[----:B------:R-:W-:Y:S01]  /*d150*/  ISETP.GE.AND P1, PT, R170, RZ, PT ;  /* 0x000000ffaa00720c */ /* 0x000fe20003f26270 */
[----:B------:R-:W-:Y:S02]  /*d160*/  STL [R1+0x288], R23 ;  /* 0x0002881701007387 */ /* 0x000fe40000100800 */
[----:B------:R-:W-:Y:S02]  /*d170*/  @!P0 IMAD.MOV R16, RZ, RZ, -R16 ;  /* 0x000000ffff108224 */ /* 0x000fe400078e0a10 */
[--C-:B------:R-:W-:Y:S01]  /*d180*/  @!P4 IMAD.IADD R14, R14, 0x1, -R3.reuse ;  /* 0x000000010e0ec824 */ /* 0x100fe200078e0a03 */
[----:B------:R-:W-:Y:S01]  /*d190*/  STL [R1+0x284], R22 ;  /* 0x0002841601007387 */ /* 0x000fe20000100800 */
[----:B------:R-:W-:Y:S01]  /*d1a0*/  @!P5 IMAD.IADD R10, R10, 0x1, -R3 ;  /* 0x000000010a0ad824 */ /* 0x000fe200078e0a03 */
[----:B------:R-:W-:Y:S01]  /*d1b0*/  ISETP.GE.AND P0, PT, R171, RZ, PT ;  /* 0x000000ffab00720c */ /* 0x000fe20003f06270 */
[----:B------:R-:W-:Y:S01]  /*d1c0*/  IMAD.MOV R13, RZ, RZ, -R13 ;  /* 0x000000ffff0d7224 */ /* 0x000fe200078e0a0d */
[----:B------:R0:W-:Y:S01]  /*d1d0*/  STL [R1+0x280], R18 ;  /* 0x0002801201007387 */ /* 0x0001e20000100800 */
[----:B------:R-:W-:-:S02]  /*d1e0*/  @!P3 IMAD.IADD R9, R9, 0x1, -R3 ;  /* 0x000000010909b824 */ /* 0x000fc400078e0a03 */
[----:B------:R-:W-:Y:S01]  /*d1f0*/  @!P2 IMAD.IADD R12, R12, 0x1, -R3 ;  /* 0x000000010c0ca824 */ /* 0x000fe200078e0a03 */
[----:B------:R1:W-:Y:S01]  /*d200*/  STL [R1+0x27c], R16 ;  /* 0x00027c1001007387 */ /* 0x0003e20000100800 */
[C---:B------:R-:W-:Y:S01]  /*d210*/  ISETP.GT.U32.AND P2, PT, R3.reuse, R14, PT ;  /* 0x0000000e0300720c */ /* 0x040fe20003f44070 */
[----:B------:R-:W-:Y:S02]  /*d220*/  IMAD R17, R3, R13, R17 ;  /* 0x0000000d03117224 */ /* 0x000fe400078e0211 */
[----:B------:R2:W-:Y:S01]  /*d230*/  STL [R1+0x278], R15 ;  /* 0x0002780f01007387 */ /* 0x0005e20000100800 */
[----:B------:R-:W-:Y:S01]  /*d240*/  IMAD.MOV.U32 R13, RZ, RZ, R9 ;  /* 0x000000ffff0d7224 */ /* 0x000fe200078e0009 */
[----:B0-----:R-:W-:Y:S01]  /*d250*/  IABS R18, R176 ;  /* 0x000000b000127213 */ /* 0x001fe20000000000 */
[----:B-1----:R-:W-:Y:S02]  /*d260*/  IMAD.MOV.U32 R16, RZ, RZ, R11 ;  /* 0x000000ffff107224 */ /* 0x002fe400078e000b */
[----:B--2---:R-:W-:Y:S01]  /*d270*/  IMAD.MOV.U32 R15, RZ, RZ, R10 ;  /* 0x000000ffff0f7224 */ /* 0x004fe200078e000a */
[----:B------:R-:W-:Y:S01]  /*d280*/  IABS R10, R177 ;  /* 0x000000b1000a7213 */ /* 0x000fe20000000000 */
[----:B------:R-:W-:Y:S01]  /*d290*/  @!P6 IMAD.MOV R13, RZ, RZ, -R13 ;  /* 0x000000ffff0de224 */ /* 0x000fe200078e0a0d */
[----:B------:R-:W-:Y:S01]  /*d2a0*/  ISETP.GE.AND P5, PT, R173, RZ, PT ;  /* 0x000000ffad00720c */ /* 0x000fe20003fa6270 */
[----:B------:R-:W-:Y:S01]  /*d2b0*/  @!P1 IMAD.MOV R16, RZ, RZ, -R16 ;  /* 0x000000ffff109224 */ /* 0x000fe200078e0a10 */
[C---:B------:R-:W-:Y:S01]  /*d2c0*/  ISETP.GT.U32.AND P6, PT, R3.reuse, R17, PT ;  /* 0x000000110300720c */ /* 0x040fe20003fc4070 */
[----:B------:R-:W-:Y:S01]  /*d2d0*/  IMAD.MOV.U32 R9, RZ, RZ, R10 ;  /* 0x000000ffff097224 */ /* 0x000fe200078e000a */
[----:B------:R-:W-:Y:S01]  /*d2e0*/  IABS R11, R178 ;  /* 0x000000b2000b7213 */ /* 0x000fe20000000000 */
[----:B------:R-:W-:Y:S01]  /*d2f0*/  IMAD.HI.U32 R10, R4, R18, RZ ;  /* 0x00000012040a7227 */ /* 0x000fe200078e00ff */
[----:B------:R-:W-:Y:S01]  /*d300*/  ISETP.GT.U32.AND P1, PT, R3, R12, PT ;  /* 0x0000000c0300720c */ /* 0x000fe20003f24070 */
[----:B------:R0:W-:Y:S02]  /*d310*/  STL [R1+0x270], R16 ;  /* 0x0002701001007387 */ /* 0x0001e40000100800 */
[----:B------:R-:W-:-:S02]  /*d320*/  @!P0 IMAD.MOV R15, RZ, RZ, -R15 ;  /* 0x000000ffff0f8224 */ /* 0x000fc400078e0a0f */
[----:B------:R-:W-:Y:S02]  /*d330*/  @!P2 IMAD.IADD R14, R14, 0x1, -R3 ;  /* 0x000000010e0ea824 */ /* 0x000fe400078e0a03 */
[----:B------:R-:W-:Y:S01]  /*d340*/  IMAD.MOV R10, RZ, RZ, -R10 ;  /* 0x000000ffff0a7224 */ /* 0x000fe200078e0a0a */
[----:B------:R1:W-:Y:S01]  /*d350*/  STL [R1+0x26c], R15 ;  /* 0x00026c0f01007387 */ /* 0x0003e20000100800 */
[----:B0-----:R-:W-:Y:S01]  /*d360*/  IMAD.HI.U32 R16, R4, R11, RZ ;  /* 0x0000000b04107227 */ /* 0x001fe200078e00ff */
[----:B------:R-:W-:Y:S02]  /*d370*/  ISETP.GE.AND P3, PT, R174, RZ, PT ;  /* 0x000000ffae00720c */ /* 0x000fe40003f66270 */
[----:B------:R0:W-:Y:S01]  /*d380*/  STL [R1+0x268], R13 ;  /* 0x0002680d01007387 */ /* 0x0001e20000100800 */
[----:B------:R-:W-:Y:S02]  /*d390*/  IMAD R18, R3, R10, R18 ;  /* 0x0000000a03127224 */ /* 0x000fe400078e0212 */
[----:B------:R-:W-:Y:S01]  /*d3a0*/  IMAD.MOV.U32 R20, RZ, RZ, R14 ;  /* 0x000000ffff147224 */ /* 0x000fe200078e000e */
[----:B-1----:R-:W-:Y:S01]  /*d3b0*/  IABS R15, R179 ;  /* 0x000000b3000f7213 */ /* 0x002fe20000000000 */
[----:B------:R-:W-:-:S02]  /*d3c0*/  IMAD.MOV R10, RZ, RZ, -R16 ;  /* 0x000000ffff0a7224 */ /* 0x000fc400078e0a10 */
[----:B------:R-:W-:Y:S02]  /*d3d0*/  @!P6 IMAD.IADD R17, R17, 0x1, -R3 ;  /* 0x000000011111e824 */ /* 0x000fe400078e0a03 */
[----:B0-----:R-:W-:-:S04]  /*d3e0*/  IMAD.HI.U32 R13, R4, R9, RZ ;  /* 0x00000009040d7227 */ /* 0x001fc800078e00ff */
[----:B------:R-:W-:Y:S01]  /*d3f0*/  @!P5 IMAD.MOV R20, RZ, RZ, -R20 ;  /* 0x000000ffff14d224 */ /* 0x000fe200078e0a14 */
[C---:B------:R-:W-:Y:S01]  /*d400*/  ISETP.GT.U32.AND P5, PT, R3.reuse, R18, PT ;  /* 0x000000120300720c */ /* 0x040fe20003fa4070 */
[C---:B------:R-:W-:Y:S02]  /*d410*/  IMAD R11, R3.reuse, R10, R11 ;  /* 0x0000000a030b7224 */ /* 0x040fe400078e020b */
[----:B------:R-:W-:Y:S02]  /*d420*/  @!P1 IMAD.IADD R12, R12, 0x1, -R3 ;  /* 0x000000010c0c9824 */ /* 0x000fe400078e0a03 */
[----:B------:R-:W-:Y:S02]  /*d430*/  IMAD.MOV R13, RZ, RZ, -R13 ;  /* 0x000000ffff0d7224 */ /* 0x000fe400078e0a0d */
[----:B------:R-:W-:Y:S01]  /*d440*/  IMAD.HI.U32 R10, R4, R15, RZ ;  /* 0x0000000f040a7227 */ /* 0x000fe200078e00ff */
[----:B------:R-:W-:-:S03]  /*d450*/  ISETP.GT.U32.AND P6, PT, R3, R17, PT ;  /* 0x000000110300720c */ /* 0x000fc60003fc4070 */
[C---:B------:R-:W-:Y:S02]  /*d460*/  IMAD R9, R3.reuse, R13, R9 ;  /* 0x0000000d03097224 */ /* 0x040fe400078e0209 */
[----:B------:R-:W-:Y:S02]  /*d470*/  IMAD.MOV.U32 R19, RZ, RZ, R12 ;  /* 0x000000ffff137224 */ /* 0x000fe400078e000c */
[----:B------:R-:W-:Y:S02]  /*d480*/  IMAD.MOV R10, RZ, RZ, -R10 ;  /* 0x000000ffff0a7224 */ /* 0x000fe400078e0a0a */
[----:B------:R-:W-:Y:S01]  /*d490*/  @!P3 IMAD.MOV R19, RZ, RZ, -R19 ;  /* 0x000000ffff13b224 */ /* 0x000fe200078e0a13 */
[C---:B------:R-:W-:Y:S01]  /*d4a0*/  ISETP.GT.U32.AND P3, PT, R3.reuse, R9, PT ;  /* 0x000000090300720c */ /* 0x040fe20003f64070 */
[----:B------:R-:W-:Y:S01]  /*d4b0*/  IMAD R15, R3, R10, R15 ;  /* 0x0000000a030f7224 */ /* 0x000fe200078e020f */
[----:B------:R-:W-:Y:S01]  /*d4c0*/  ISETP.GE.AND P4, PT, R175, RZ, PT ;  /* 0x000000ffaf00720c */ /* 0x000fe20003f86270 */
[----:B------:R-:W-:-:S03]  /*d4d0*/  @!P5 IMAD.IADD R18, R18, 0x1, -R3 ;  /* 0x000000011212d824 */ /* 0x000fc600078e0a03 */
[----:B------:R-:W-:Y:S01]  /*d4e0*/  ISETP.GT.U32.AND P5, PT, R3, R15, PT ;  /* 0x0000000f0300720c */ /* 0x000fe20003fa4070 */
[--C-:B------:R-:W-:Y:S01]  /*d4f0*/  @!P6 IMAD.IADD R17, R17, 0x1, -R3.reuse ;  /* 0x000000011111e824 */ /* 0x100fe200078e0a03 */
[----:B------:R-:W-:Y:S02]  /*d500*/  ISETP.GT.U32.AND P6, PT, R3, R11, PT ;  /* 0x0000000b0300720c */ /* 0x000fe40003fc4070 */
[----:B------:R-:W-:Y:S01]  /*d510*/  IABS R12, R181 ;  /* 0x000000b5000c7213 */ /* 0x000fe20000000000 */
[----:B------:R-:W-:Y:S02]  /*d520*/  STL [R1+0x264], R20 ;  /* 0x0002641401007387 */ /* 0x000fe40000100800 */
[----:B------:R-:W-:Y:S02]  /*d530*/  @!P3 IMAD.IADD R9, R9, 0x1, -R3 ;  /* 0x000000010909b824 */ /* 0x000fe400078e0a03 */
[----:B------:R0:W-:Y:S01]  /*d540*/  STL [R1+0x250], R19 ;  /* 0x0002501301007387 */ /* 0x0001e20000100800 */
[----:B------:R-:W-:Y:S01]  /*d550*/  IMAD.HI.U32 R16, R4, R12, RZ ;  /* 0x0000000c04107227 */ /* 0x000fe200078e00ff */
[----:B------:R-:W-:-:S03]  /*d560*/  IABS R10, R182 ;  /* 0x000000b6000a7213 */ /* 0x000fc60000000000 */
[----:B------:R-:W-:Y:S02]  /*d570*/  @!P5 IMAD.IADD R15, R15, 0x1, -R3 ;  /* 0x000000010f0fd824 */ /* 0x000fe400078e0a03 */
[----:B0-----:R-:W-:Y:S02]  /*d580*/  IMAD.MOV.U32 R19, RZ, RZ, R17 ;  /* 0x000000ffff137224 */ /* 0x001fe400078e0011 */
[----:B------:R-:W-:Y:S02]  /*d590*/  IMAD.MOV R16, RZ, RZ, -R16 ;  /* 0x000000ffff107224 */ /* 0x000fe400078e0a10 */
[----:B------:R-:W-:Y:S01]  /*d5a0*/  @!P4 IMAD.MOV R19, RZ, RZ, -R19 ;  /* 0x000000ffff13c224 */ /* 0x000fe200078e0a13 */
[----:B------:R-:W-:Y:S01]  /*d5b0*/  ISETP.GT.U32.AND P4, PT, R3, R9, PT ;  /* 0x000000090300720c */ /* 0x000fe20003f84070 */
[----:B------:R-:W-:Y:S01]  /*d5c0*/  @!P6 IMAD.IADD R11, R11, 0x1, -R3 ;  /* 0x000000010b0be824 */ /* 0x000fe200078e0a03 */
[----:B------:R-:W-:Y:S01]  /*d5d0*/  IABS R14, R180 ;  /* 0x000000b4000e7213 */ /* 0x000fe20000000000 */
[C---:B------:R-:W-:Y:S01]  /*d5e0*/  IMAD R12, R3.reuse, R16, R12 ;  /* 0x00000010030c7224 */ /* 0x040fe200078e020c */
[C---:B------:R-:W-:Y:S01]  /*d5f0*/  ISETP.GT.U32.AND P5, PT, R3.reuse, R15, PT ;  /* 0x0000000f0300720c */ /* 0x040fe20003fa4070 */
[----:B------:R-:W-:Y:S01]  /*d600*/  IMAD.HI.U32 R16, R4, R10, RZ ;  /* 0x0000000a04107227 */ /* 0x000fe200078e00ff */
[----:B------:R-:W-:-:S03]  /*d610*/  ISETP.GT.U32.AND P6, PT, R3, R11, PT ;  /* 0x0000000b0300720c */ /* 0x000fc60003fc4070 */
[----:B------:R-:W-:Y:S01]  /*d620*/  IMAD.HI.U32 R13, R4, R14, RZ ;  /* 0x0000000e040d7227 */ /* 0x000fe200078e00ff */
[----:B------:R-:W-:-:S03]  /*d630*/  ISETP.GT.U32.AND P3, PT, R3, R18, PT ;  /* 0x000000120300720c */ /* 0x000fc60003f64070 */
[----:B------:R-:W-:Y:S02]  /*d640*/  IMAD.MOV R16, RZ, RZ, -R16 ;  /* 0x000000ffff107224 */ /* 0x000fe400078e0a10 */
[----:B------:R-:W-:Y:S02]  /*d650*/  IMAD.MOV R13, RZ, RZ, -R13 ;  /* 0x000000ffff0d7224 */ /* 0x000fe400078e0a0d */
[--C-:B------:R-:W-:Y:S01]  /*d660*/  @!P4 IMAD.IADD R9, R9, 0x1, -R3.reuse ;  /* 0x000000010909c824 */ /* 0x100fe200078e0a03 */
[C---:B------:R-:W-:Y:S01]  /*d670*/  ISETP.GT.U32.AND P4, PT, R3.reuse, R12, PT ;  /* 0x0000000c0300720c */ /* 0x040fe20003f84070 */
[C---:B------:R-:W-:Y:S02]  /*d680*/  IMAD R10, R3.reuse, R16, R10 ;  /* 0x00000010030a7224 */ /* 0x040fe400078e020a */
[----:B------:R-:W-:Y:S01]  /*d690*/  IMAD R14, R3, R13, R14 ;  /* 0x0000000d030e7224 */ /* 0x000fe200078e020e */
[----:B------:R-:W-:Y:S01]  /*d6a0*/  IABS R13, R183 ;  /* 0x000000b7000d7213 */ /* 0x000fe20000000000 */
[--C-:B------:R-:W-:Y:S01]  /*d6b0*/  @!P5 IMAD.IADD R15, R15, 0x1, -R3.reuse ;  /* 0x000000010f0fd824 */ /* 0x100fe200078e0a03 */
[----:B------:R-:W-:Y:S01]  /*d6c0*/  ISETP.GT.U32.AND P5, PT, R3, R10, PT ;  /* 0x0000000a0300720c */ /* 0x000fe20003fa4070 */
[----:B------:R-:W-:Y:S01]  /*d6d0*/  @!P6 IMAD.IADD R11, R11, 0x1, -R3 ;  /* 0x000000010b0be824 */ /* 0x000fe200078e0a03 */
[----:B------:R-:W-:Y:S01]  /*d6e0*/  ISETP.GE.AND P0, PT, R176, RZ, PT ;  /* 0x000000ffb000720c */ /* 0x000fe20003f06270 */
[----:B------:R0:W-:Y:S01]  /*d6f0*/  STL [R1+0x24c], R19 ;  /* 0x00024c1301007387 */ /* 0x0001e20000100800 */
[----:B------:R-:W-:-:S02]  /*d700*/  ISETP.GE.AND P2, PT, R177, RZ, PT ;  /* 0x000000ffb100720c */ /* 0x000fc40003f46270 */
[----:B------:R-:W-:Y:S02]  /*d710*/  ISETP.GE.AND P1, PT, R178, RZ, PT ;  /* 0x000000ffb200720c */ /* 0x000fe40003f26270 */
[----:B------:R-:W-:Y:S01]  /*d720*/  ISETP.GE.AND P6, PT, R179, RZ, PT ;  /* 0x000000ffb300720c */ /* 0x000fe20003fc6270 */
[----:B------:R-:W-:Y:S02]  /*d730*/  @!P3 IMAD.IADD R18, R18, 0x1, -R3 ;  /* 0x000000011212b824 */ /* 0x000fe400078e0a03 */
[----:B0-----:R-:W-:Y:S01]  /*d740*/  IMAD.HI.U32 R19, R4, R13, RZ ;  /* 0x0000000d04137227 */ /* 0x001fe200078e00ff */
[----:B------:R-:W-:Y:S02]  /*d750*/  ISETP.GT.U32.AND P3, PT, R3, R14, PT ;  /* 0x0000000e0300720c */ /* 0x000fe40003f64070 */
[----:B------:R-:W-:Y:S01]  /*d760*/  IABS R17, R184 ;  /* 0x000000b800117213 */ /* 0x000fe20000000000 */
[----:B------:R-:W-:Y:S02]  /*d770*/  IMAD.MOV R19, RZ, RZ, -R19 ;  /* 0x000000ffff137224 */ /* 0x000fe400078e0a13 */
[----:B------:R-:W-:-:S02]  /*d780*/  @!P4 IMAD.IADD R12, R12, 0x1, -R3 ;  /* 0x000000010c0cc824 */ /* 0x000fc400078e0a03 */
[----:B------:R-:W-:Y:S02]  /*d790*/  IMAD.MOV.U32 R21, RZ, RZ, R18 ;  /* 0x000000ffff157224 */ /* 0x000fe400078e0012 */
[----:B------:R-:W-:Y:S01]  /*d7a0*/  IMAD.MOV.U32 R20, RZ, RZ, R9 ;  /* 0x000000ffff147224 */ /* 0x000fe200078e0009 */
[----:B------:R-:W-:Y:S01]  /*d7b0*/  IABS R16, R185 ;  /* 0x000000b900107213 */ /* 0x000fe20000000000 */
[C---:B------:R-:W-:Y:S02]  /*d7c0*/  IMAD R13, R3.reuse, R19, R13 ;  /* 0x00000013030d7224 */ /* 0x040fe400078e020d */
[----:B------:R-:W-:Y:S01]  /*d7d0*/  @!P5 IMAD.IADD R10, R10, 0x1, -R3 ;  /* 0x000000010a0ad824 */ /* 0x000fe200078e0a03 */
[----:B------:R-:W-:Y:S01]  /*d7e0*/  ISETP.GT.U32.AND P5, PT, R3, R12, PT ;  /* 0x0000000c0300720c */ /* 0x000fe20003fa4070 */
[----:B------:R-:W-:Y:S02]  /*d7f0*/  IMAD.MOV.U32 R9, RZ, RZ, R15 ;  /* 0x000000ffff097224 */ /* 0x000fe400078e000f */
[----:B------:R-:W-:-:S04]  /*d800*/  IMAD.HI.U32 R19, R4, R17, RZ ;  /* 0x0000001104137227 */ /* 0x000fc800078e00ff */
[----:B------:R-:W-:Y:S02]  /*d810*/  @!P0 IMAD.MOV R21, RZ, RZ, -R21 ;  /* 0x000000ffff158224 */ /* 0x000fe400078e0a15 */
[----:B------:R-:W-:Y:S02]  /*d820*/  @!P2 IMAD.MOV R20, RZ, RZ, -R20 ;  /* 0x000000ffff14a224 */ /* 0x000fe400078e0a14 */
[----:B------:R-:W-:Y:S02]  /*d830*/  @!P1 IMAD.MOV R11, RZ, RZ, -R11 ;  /* 0x000000ffff0b9224 */ /* 0x000fe400078e0a0b */
[----:B------:R-:W-:Y:S01]  /*d840*/  @!P6 IMAD.MOV R9, RZ, RZ, -R9 ;  /* 0x000000ffff09e224 */ /* 0x000fe200078e0a09 */
[----:B------:R-:W-:Y:S01]  /*d850*/  ISETP.GT.U32.AND P6, PT, R3, R13, PT ;  /* 0x0000000d0300720c */ /* 0x000fe20003fc4070 */
[----:B------:R-:W-:Y:S01]  /*d860*/  IMAD.HI.U32 R18, R4, R16, RZ ;  /* 0x0000001004127227 */ /* 0x000fe200078e00ff */
[----:B------:R-:W-:Y:S03]  /*d870*/  STL [R1+0x248], R21 ;  /* 0x0002481501007387 */ /* 0x000fe60000100800 */
[----:B------:R-:W-:Y:S01]  /*d880*/  IMAD.MOV R19, RZ, RZ, -R19 ;  /* 0x000000ffff137224 */ /* 0x000fe200078e0a13 */
[----:B------:R-:W-:Y:S01]  /*d890*/  STL [R1+0x240], R20 ;  /* 0x0002401401007387 */ /* 0x000fe20000100800 */
[----:B------:R-:W-:-:S02]  /*d8a0*/  @!P3 IMAD.IADD R14, R14, 0x1, -R3 ;  /* 0x000000010e0eb824 */ /* 0x000fc400078e0a03 */
[----:B------:R-:W-:Y:S01]  /*d8b0*/  IMAD.MOV R18, RZ, RZ, -R18 ;  /* 0x000000ffff127224 */ /* 0x000fe200078e0a12 */
[----:B------:R0:W-:Y:S01]  /*d8c0*/  STL [R1+0x23c], R11 ;  /* 0x00023c0b01007387 */ /* 0x0001e20000100800 */
[----:B------:R-:W-:Y:S01]  /*d8d0*/  @!P5 IMAD.IADD R12, R12, 0x1, -R3 ;  /* 0x000000010c0cd824 */ /* 0x000fe200078e0a03 */
[C---:B------:R-:W-:Y:S02]  /*d8e0*/  ISETP.GT.U32.AND P0, PT, R3.reuse, R14, PT ;  /* 0x0000000e0300720c */ /* 0x040fe40003f04070 */
[----:B------:R1:W-:Y:S01]  /*d8f0*/  STL [R1+0x238], R9 ;  /* 0x0002380901007387 */ /* 0x0003e20000100800 */
[C---:B0-----:R-:W-:Y:S02]  /*d900*/  IMAD R11, R3.reuse, R19, R17 ;  /* 0x00000013030b7224 */ /* 0x041fe400078e0211 */
[----:B-1----:R-:W-:-:S03]  /*d910*/  IMAD R9, R3, R18, R16 ;  /* 0x0000001203097224 */ /* 0x002fc600078e0210 */
[----:B------:R-:W-:Y:S01]  /*d920*/  ISETP.GT.U32.AND P5, PT, R3, R11, PT ;  /* 0x0000000b0300720c */ /* 0x000fe20003fa4070 */
[--C-:B------:R-:W-:Y:S01]  /*d930*/  @!P6 IMAD.IADD R13, R13, 0x1, -R3.reuse ;  /* 0x000000010d0de824 */ /* 0x100fe200078e0a03 */
[----:B------:R-:W-:Y:S02]  /*d940*/  ISETP.GT.U32.AND P6, PT, R3, R9, PT ;  /* 0x000000090300720c */ /* 0x000fe40003fc4070 */
[----:B------:R-:W-:Y:S02]  /*d950*/  ISETP.GE.AND P3, PT, R180, RZ, PT ;  /* 0x000000ffb400720c */ /* 0x000fe40003f66270 */
[----:B------:R-:W-:Y:S01]  /*d960*/  ISETP.GE.AND P4, PT, R181, RZ, PT ;  /* 0x000000ffb500720c */ /* 0x000fe20003f86270 */
[----:B------:R-:W-:Y:S01]  /*d970*/  @!P0 IMAD.IADD R14, R14, 0x1, -R3 ;  /* 0x000000010e0e8824 */ /* 0x000fe200078e0a03 */
[----:B------:R-:W-:-:S05]  /*d980*/  IABS R16, R187 ;  /* 0x000000bb00107213 */ /* 0x000fca0000000000 */
[--C-:B------:R-:W-:Y:S02]  /*d990*/  @!P5 IMAD.IADD R11, R11, 0x1, -R3.reuse ;  /* 0x000000010b0bd824 */ /* 0x100fe400078e0a03 */
[----:B------:R-:W-:Y:S02]  /*d9a0*/  IMAD.MOV.U32 R21, RZ, RZ, R14 ;  /* 0x000000ffff157224 */ /* 0x000fe400078e000e */
[----:B------:R-:W-:Y:S01]  /*d9b0*/  @!P6 IMAD.IADD R9, R9, 0x1, -R3 ;  /* 0x000000010909e824 */ /* 0x000fe200078e0a03 */
[----:B------:R-:W-:Y:S01]  /*d9c0*/  ISETP.GT.U32.AND P6, PT, R3, R11, PT ;  /* 0x0000000b0300720c */ /* 0x000fe20003fc4070 */
[----:B------:R-:W-:-:S04]  /*d9d0*/  IMAD.HI.U32 R17, R4, R16, RZ ;  /* 0x0000001004117227 */ /* 0x000fc800078e00ff */
[----:B------:R-:W-:Y:S02]  /*d9e0*/  @!P3 IMAD.MOV R21, RZ, RZ, -R21 ;  /* 0x000000ffff15b224 */ /* 0x000fe400078e0a15 */
[----:B------:R-:W-:Y:S02]  /*d9f0*/  @!P4 IMAD.MOV R12, RZ, RZ, -R12 ;  /* 0x000000ffff0cc224 */ /* 0x000fe400078e0a0c */
[----:B------:R-:W-:Y:S01]  /*da00*/  IMAD.MOV R17, RZ, RZ, -R17 ;  /* 0x000000ffff117224 */ /* 0x000fe200078e0a11 */
[----:B------:R-:W-:Y:S01]  /*da10*/  IABS R20, R186 ;  /* 0x000000ba00147213 */ /* 0x000fe20000000000 */
[----:B------:R-:W-:Y:S01]  /*da20*/  STL [R1+0x234], R21 ;  /* 0x0002341501007387 */ /* 0x000fe20000100800 */
[----:B------:R-:W-:-:S03]  /*da30*/  ISETP.GT.U32.AND P2, PT, R3, R10, PT ;  /* 0x0000000a0300720c */ /* 0x000fc60003f44070 */
[----:B------:R0:W-:Y:S01]  /*da40*/  STL [R1+0x230], R12 ;  /* 0x0002300c01007387 */ /* 0x0001e20000100800 */
[----:B------:R-:W-:Y:S01]  /*da50*/  IMAD.HI.U32 R14, R4, R20, RZ ;  /* 0x00000014040e7227 */ /* 0x000fe200078e00ff */
[----:B------:R-:W-:-:S03]  /*da60*/  ISETP.GE.AND P1, PT, R182, RZ, PT ;  /* 0x000000ffb600720c */ /* 0x000fc60003f26270 */
[----:B------:R-:W-:Y:S02]  /*da70*/  @!P6 IMAD.IADD R11, R11, 0x1, -R3 ;  /* 0x000000010b0be824 */ /* 0x000fe400078e0a03 */
[C---:B0-----:R-:W-:Y:S01]  /*da80*/  IMAD R12, R3.reuse, R17, R16 ;  /* 0x00000011030c7224 */ /* 0x041fe200078e0210 */
[C---:B------:R-:W-:Y:S01]  /*da90*/  ISETP.GT.U32.AND P5, PT, R3.reuse, R13, PT ;  /* 0x0000000d0300720c */ /* 0x040fe20003fa4070 */
[----:B------:R-:W-:Y:S01]  /*daa0*/  IMAD.MOV R14, RZ, RZ, -R14 ;  /* 0x000000ffff0e7224 */ /* 0x000fe200078e0a0e */
[----:B------:R-:W-:Y:S02]  /*dab0*/  IABS R15, R188 ;  /* 0x000000bc000f7213 */ /* 0x000fe40000000000 */
[C---:B------:R-:W-:Y:S01]  /*dac0*/  ISETP.GT.U32.AND P6, PT, R3.reuse, R12, PT ;  /* 0x0000000c0300720c */ /* 0x040fe20003fc4070 */
[C---:B------:R-:W-:Y:S01]  /*dad0*/  IMAD R20, R3.reuse, R14, R20 ;  /* 0x0000000e03147224 */ /* 0x040fe200078e0214 */
[----:B------:R-:W-:Y:S01]  /*dae0*/  ISETP.GT.U32.AND P4, PT, R3, R9, PT ;  /* 0x000000090300720c */ /* 0x000fe20003f84070 */
[----:B------:R-:W-:Y:S01]  /*daf0*/  IMAD.HI.U32 R14, R4, R15, RZ ;  /* 0x0000000f040e7227 */ /* 0x000fe200078e00ff */
[----:B------:R-:W-:-:S03]  /*db00*/  ISETP.GE.AND P0, PT, R183, RZ, PT ;  /* 0x000000ffb700720c */ /* 0x000fc60003f06270 */
[--C-:B------:R-:W-:Y:S02]  /*db10*/  @!P2 IMAD.IADD R10, R10, 0x1, -R3.reuse ;  /* 0x000000010a0aa824 */ /* 0x100fe400078e0a03 */
[----:B------:R-:W-:Y:S02]  /*db20*/  IMAD.MOV R14, RZ, RZ, -R14 ;  /* 0x000000ffff0e7224 */ /* 0x000fe400078e0a0e */
[----:B------:R-:W-:Y:S01]  /*db30*/  @!P1 IMAD.MOV R10, RZ, RZ, -R10 ;  /* 0x000000ffff0a9224 */ /* 0x000fe200078e0a0a */
[----:B------:R-:W-:Y:S01]  /*db40*/  ISETP.GE.AND P2, PT, R184, RZ, PT ;  /* 0x000000ffb800720c */ /* 0x000fe20003f46270 */
[--C-:B------:R-:W-:Y:S01]  /*db50*/  @!P6 IMAD.IADD R12, R12, 0x1, -R3.reuse ;  /* 0x000000010c0ce824 */ /* 0x100fe200078e0a03 */
[----:B------:R-:W-:Y:S01]  /*db60*/  IABS R19, R189 ;  /* 0x000000bd00137213 */ /* 0x000fe20000000000 */
[----:B------:R-:W-:Y:S02]  /*db70*/  @!P5 IMAD.IADD R13, R13, 0x1, -R3 ;  /* 0x000000010d0dd824 */ /* 0x000fe400078e0a03 */
[C---:B------:R-:W-:Y:S01]  /*db80*/  IMAD R15, R3.reuse, R14, R15 ;  /* 0x0000000e030f7224 */ /* 0x040fe200078e020f */
[----:B------:R0:W-:Y:S01]  /*db90*/  STL [R1+0x22c], R10 ;  /* 0x00022c0a01007387 */ /* 0x0001e20000100800 */
[----:B------:R-:W-:Y:S01]  /*dba0*/  IMAD.MOV.U32 R18, RZ, RZ, R13 ;  /* 0x000000ffff127224 */ /* 0x000fe200078e000d */
[----:B------:R-:W-:Y:S01]  /*dbb0*/  ISETP.GT.U32.AND P6, PT, R3, R12, PT ;  /* 0x0000000c0300720c */ /* 0x000fe20003fc4070 */
[----:B------:R-:W-:Y:S01]  /*dbc0*/  @!P4 IMAD.IADD R9, R9, 0x1, -R3 ;  /* 0x000000010909c824 */ /* 0x000fe200078e0a03 */
[----:B------:R-:W-:Y:S01]  /*dbd0*/  ISETP.GT.U32.AND P4, PT, R3, R15, PT ;  /* 0x0000000f0300720c */ /* 0x000fe20003f84070 */
[----:B------:R-:W-:-:S02]  /*dbe0*/  @!P0 IMAD.MOV R18, RZ, RZ, -R18 ;  /* 0x000000ffff128224 */ /* 0x000fc400078e0a12 */
[----:B0-----:R-:W-:Y:S02]  /*dbf0*/  IMAD.MOV.U32 R10, RZ, RZ, R11 ;  /* 0x000000ffff0a7224 */ /* 0x001fe400078e000b */
[----:B------:R-:W-:-:S04]  /*dc00*/  IMAD.HI.U32 R11, R4, R19, RZ ;  /* 0x00000013040b7227 */ /* 0x000fc800078e00ff */
[----:B------:R-:W-:Y:S01]  /*dc10*/  IMAD.MOV R11, RZ, RZ, -R11 ;  /* 0x000000ffff0b7224 */ /* 0x000fe200078e0a0b */
[----:B------:R0:W-:Y:S01]  /*dc20*/  STL [R1+0x228], R18 ;  /* 0x0002281201007387 */ /* 0x0001e20000100800 */
[----:B------:R-:W-:Y:S01]  /*dc30*/  @!P2 IMAD.MOV R10, RZ, RZ, -R10 ;  /* 0x000000ffff0aa224 */ /* 0x000fe200078e0a0a */
[----:B------:R-:W-:Y:S01]  /*dc40*/  IABS R17, R191 ;  /* 0x000000bf00117213 */ /* 0x000fe20000000000 */
[----:B------:R-:W-:Y:S02]  /*dc50*/  IMAD R19, R3, R11, R19 ;  /* 0x0000000b03137224 */ /* 0x000fe400078e0213 */
[--C-:B------:R-:W-:Y:S01]  /*dc60*/  @!P6 IMAD.IADD R12, R12, 0x1, -R3.reuse ;  /* 0x000000010c0ce824 */ /* 0x100fe200078e0a03 */
[----:B------:R1:W-:Y:S01]  /*dc70*/  STL [R1+0x220], R10 ;  /* 0x0002200a01007387 */ /* 0x0003e20000100800 */
[----:B0-----:R-:W-:Y:S01]  /*dc80*/  IABS R18, R190 ;  /* 0x000000be00127213 */ /* 0x001fe20000000000 */
[----:B------:R-:W-:Y:S01]  /*dc90*/  @!P4 IMAD.IADD R15, R15, 0x1, -R3 ;  /* 0x000000010f0fc824 */ /* 0x000fe200078e0a03 */
[----:B------:R-:W-:Y:S01]  /*dca0*/  ISETP.GT.U32.AND P6, PT, R3, R19, PT ;  /* 0x000000130300720c */ /* 0x000fe20003fc4070 */
[----:B------:R-:W-:-:S04]  /*dcb0*/  IMAD.HI.U32 R11, R4, R17, RZ ;  /* 0x00000011040b7227 */ /* 0x000fc800078e00ff */
[----:B-1----:R-:W-:Y:S01]  /*dcc0*/  IMAD.HI.U32 R10, R4, R18, RZ ;  /* 0x00000012040a7227 */ /* 0x002fe200078e00ff */
[----:B------:R-:W-:-:S03]  /*dcd0*/  ISETP.GT.U32.AND P4, PT, R3, R15, PT ;  /* 0x0000000f0300720c */ /* 0x000fc60003f84070 */
[----:B------:R-:W-:Y:S02]  /*dce0*/  IMAD.MOV R13, RZ, RZ, -R10 ;  /* 0x000000ffff0d7224 */ /* 0x000fe400078e0a0a */
[----:B------:R-:W-:Y:S01]  /*dcf0*/  IMAD.MOV R11, RZ, RZ, -R11 ;  /* 0x000000ffff0b7224 */ /* 0x000fe200078e0a0b */
[C---:B------:R-:W-:Y:S01]  /*dd00*/  ISETP.GT.U32.AND P5, PT, R3.reuse, R20, PT ;  /* 0x000000140300720c */ /* 0x040fe20003fa4070 */
[C---:B------:R-:W-:Y:S01]  /*dd10*/  IMAD R18, R3.reuse, R13, R18 ;  /* 0x0000000d03127224 */ /* 0x040fe200078e0212 */
[----:B------:R-:W-:Y:S01]  /*dd20*/  IABS R13, R193 ;  /* 0x000000c1000d7213 */ /* 0x000fe20000000000 */
[----:B------:R-:W-:Y:S02]  /*dd30*/  IMAD R17, R3, R11, R17 ;  /* 0x0000000b03117224 */ /* 0x000fe400078e0211 */
[----:B------:R-:W-:Y:S01]  /*dd40*/  @!P6 IMAD.IADD R19, R19, 0x1, -R3 ;  /* 0x000000011313e824 */ /* 0x000fe200078e0a03 */
[----:B------:R-:W-:Y:S01]  /*dd50*/  IABS R16, R192 ;  /* 0x000000c000107213 */ /* 0x000fe20000000000 */
[----:B------:R-:W-:Y:S01]  /*dd60*/  IMAD.HI.U32 R21, R4, R13, RZ ;  /* 0x0000000d04157227 */ /* 0x000fe200078e00ff */
[----:B------:R-:W-:-:S03]  /*dd70*/  ISETP.GT.U32.AND P6, PT, R3, R17, PT ;  /* 0x000000110300720c */ /* 0x000fc60003fc4070 */
[----:B------:R-:W-:Y:S01]  /*dd80*/  @!P4 IMAD.IADD R15, R15, 0x1, -R3 ;  /* 0x000000010f0fc824 */ /* 0x000fe200078e0a03 */
[----:B------:R-:W-:Y:S01]  /*dd90*/  ISETP.GT.U32.AND P4, PT, R3, R18, PT ;  /* 0x000000120300720c */ /* 0x000fe20003f84070 */
[----:B------:R-:W-:Y:S02]  /*dda0*/  IMAD.MOV R21, RZ, RZ, -R21 ;  /* 0x000000ffff157224 */ /* 0x000fe400078e0a15 */
[----:B------:R-:W-:Y:S01]  /*ddb0*/  @!P5 IMAD.IADD R20, R20, 0x1, -R3 ;  /* 0x000000011414d824 */ /* 0x000fe200078e0a03 */
[----:B------:R-:W-:Y:S01]  /*ddc0*/  ISETP.GE.AND P3, PT, R185, RZ, PT ;  /* 0x000000ffb900720c */ /* 0x000fe20003f66270 */
[----:B------:R-:W-:-:S04]  /*ddd0*/  IMAD.HI.U32 R10, R4, R16, RZ ;  /* 0x00000010040a7227 */ /* 0x000fc800078e00ff */
[C---:B------:R-:W-:Y:S01]  /*dde0*/  IMAD R13, R3.reuse, R21, R13 ;  /* 0x00000015030d7224 */ /* 0x040fe200078e020d */
[----:B------:R-:W-:Y:S01]  /*ddf0*/  ISETP.GT.U32.AND P5, PT, R3, R20, PT ;  /* 0x000000140300720c */ /* 0x000fe20003fa4070 */
[----:B------:R-:W-:Y:S02]  /*de00*/  IMAD.MOV R10, RZ, RZ, -R10 ;  /* 0x000000ffff0a7224 */ /* 0x000fe400078e0a0a */
[--C-:B------:R-:W-:Y:S01]  /*de10*/  @!P6 IMAD.IADD R17, R17, 0x1, -R3.reuse ;  /* 0x000000011111e824 */ /* 0x100fe200078e0a03 */
[C---:B------:R-:W-:Y:S01]  /*de20*/  ISETP.GT.U32.AND P6, PT, R3.reuse, R13, PT ;  /* 0x0000000d0300720c */ /* 0x040fe20003fc4070 */
[----:B------:R-:W-:Y:S01]  /*de30*/  IMAD R16, R3, R10, R16 ;  /* 0x0000000a03107224 */ /* 0x000fe200078e0210 */
[----:B------:R-:W-:Y:S01]  /*de40*/  IABS R14, R194 ;  /* 0x000000c2000e7213 */ /* 0x000fe20000000000 */
[----:B------:R-:W-:Y:S01]  /*de50*/  @!P4 IMAD.IADD R18, R18, 0x1, -R3 ;  /* 0x000000011212c824 */ /* 0x000fe200078e0a03 */
[----:B------:R-:W-:Y:S01]  /*de60*/  ISETP.GE.AND P1, PT, R186, RZ, PT ;  /* 0x000000ffba00720c */ /* 0x000fe20003f26270 */
[----:B------:R-:W-:Y:S01]  /*de70*/  @!P3 IMAD.MOV R9, RZ, RZ, -R9 ;  /* 0x000000ffff09b224 */ /* 0x000fe200078e0a09 */
[----:B------:R-:W-:-:S02]  /*de80*/  ISETP.GE.AND P0, PT, R187, RZ, PT ;  /* 0x000000ffbb00720c */ /* 0x000fc40003f06270 */
[C---:B------:R-:W-:Y:S01]  /*de90*/  ISETP.GT.U32.AND P4, PT, R3.reuse, R16, PT ;  /* 0x000000100300720c */ /* 0x040fe20003f84070 */
[----:B------:R-:W-:Y:S01]  /*dea0*/  IMAD.HI.U32 R25, R4, R14, RZ ;  /* 0x0000000e04197227 */ /* 0x000fe200078e00ff */
[----:B------:R-:W-:Y:S02]  /*deb0*/  ISETP.GE.AND P2, PT, R188, RZ, PT ;  /* 0x000000ffbc00720c */ /* 0x000fe40003f46270 */
[----:B------:R-:W-:Y:S01]  /*dec0*/  ISETP.GT.U32.AND P3, PT, R3, R19, PT ;  /* 0x000000130300720c */ /* 0x000fe20003f64070 */
[----:B------:R-:W-:Y:S01]  /*ded0*/  @!P5 IMAD.IADD R20, R20, 0x1, -R3 ;  /* 0x000000011414d824 */ /* 0x000fe200078e0a03 */
[----:B------:R-:W-:Y:S01]  /*dee0*/  IABS R21, R197 ;  /* 0x000000c500157213 */ /* 0x000fe20000000000 */
[----:B------:R-:W-:Y:S02]  /*def0*/  IMAD.MOV R25, RZ, RZ, -R25 ;  /* 0x000000ffff197224 */ /* 0x000fe400078e0a19 */
[--C-:B------:R-:W-:Y:S01]  /*df00*/  @!P6 IMAD.IADD R13, R13, 0x1, -R3.reuse ;  /* 0x000000010d0de824 */ /* 0x100fe200078e0a03 */
[----:B------:R-:W-:Y:S01]  /*df10*/  IABS R11, R195 ;  /* 0x000000c3000b7213 */ /* 0x000fe20000000000 */
[----:B------:R-:W-:Y:S01]  /*df20*/  IMAD.MOV.U32 R50, RZ, RZ, R20 ;  /* 0x000000ffff327224 */ /* 0x000fe200078e0014 */
[----:B------:R-:W-:Y:S01]  /*df30*/  IABS R10, R196 ;  /* 0x000000c4000a7213 */ /* 0x000fe20000000000 */
[----:B------:R0:W-:Y:S01]  /*df40*/  STL [R1+0x21c], R9 ;  /* 0x00021c0901007387 */ /* 0x0001e20000100800 */
[C---:B------:R-:W-:Y:S01]  /*df50*/  IMAD R14, R3.reuse, R25, R14 ;  /* 0x00000019030e7224 */ /* 0x040fe200078e020e */
[C---:B------:R-:W-:Y:S01]  /*df60*/  ISETP.GT.U32.AND P6, PT, R3.reuse, R13, PT ;  /* 0x0000000d0300720c */ /* 0x040fe20003fc4070 */
[----:B------:R-:W-:Y:S01]  /*df70*/  @!P1 IMAD.MOV R50, RZ, RZ, -R50 ;  /* 0x000000ffff329224 */ /* 0x000fe200078e0a32 */
[----:B------:R-:W-:Y:S01]  /*df80*/  ISETP.GT.U32.AND P1, PT, R3, R18, PT ;  /* 0x000000120300720c */ /* 0x000fe20003f24070 */
[----:B------:R-:W-:-:S02]  /*df90*/  @!P4 IMAD.IADD R16, R16, 0x1, -R3 ;  /* 0x000000011010c824 */ /* 0x000fc400078e0a03 */
[----:B------:R-:W-:-:S04]  /*dfa0*/  IMAD.HI.U32 R22, R4, R21, RZ ;  /* 0x0000001504167227 */ /* 0x000fc800078e00ff */
[----:B0-----:R-:W-:Y:S02]  /*dfb0*/  IMAD.MOV.U32 R9, RZ, RZ, R15 ;  /* 0x000000ffff097224 */ /* 0x001fe400078e000f */
[----:B------:R-:W-:Y:S01]  /*dfc0*/  @!P0 IMAD.MOV R12, RZ, RZ, -R12 ;  /* 0x000000ffff0c8224 */ /* 0x000fe200078e0a0c */
[----:B------:R-:W-:Y:S01]  /*dfd0*/  ISETP.GT.U32.AND P0, PT, R3, R17, PT ;  /* 0x000000110300720c */ /* 0x000fe20003f04070 */
[C---:B------:R-:W-:Y:S01]  /*dfe0*/  IMAD.HI.U32 R24, R4.reuse, R11, RZ ;  /* 0x0000000b04187227 */ /* 0x040fe200078e00ff */
[----:B------:R-:W-:Y:S03]  /*dff0*/  STL [R1+0x218], R50 ;  /* 0x0002183201007387 */ /* 0x000fe60000100800 */
[----:B------:R-:W-:-:S04]  /*e000*/  IMAD.HI.U32 R23, R4, R10, RZ ;  /* 0x0000000a04177227 */ /* 0x000fc800078e00ff */
[----:B------:R-:W-:Y:S02]  /*e010*/  @!P2 IMAD.MOV R9, RZ, RZ, -R9 ;  /* 0x000000ffff09a224 */ /* 0x000fe400078e0a09 */
[----:B------:R-:W-:Y:S01]  /*e020*/  @!P3 IMAD.IADD R19, R19, 0x1, -R3 ;  /* 0x000000011313b824 */ /* 0x000fe200078e0a03 */
[C---:B------:R-:W-:Y:S01]  /*e030*/  ISETP.GT.U32.AND P3, PT, R3.reuse, R14, PT ;  /* 0x0000000e0300720c */ /* 0x040fe20003f64070 */
[----:B------:R-:W-:Y:S01]  /*e040*/  IMAD.MOV R22, RZ, RZ, -R22 ;  /* 0x000000ffff167224 */ /* 0x000fe200078e0a16 */
[----:B------:R-:W-:Y:S01]  /*e050*/  ISETP.GT.U32.AND P2, PT, R3, R16, PT ;  /* 0x000000100300720c */ /* 0x000fe20003f44070 */
[----:B------:R-:W-:Y:S01]  /*e060*/  IMAD.MOV R24, RZ, RZ, -R24 ;  /* 0x000000ffff187224 */ /* 0x000fe200078e0a18 */
[----:B------:R-:W-:Y:S01]  /*e070*/  STL [R1+0x20c], R12 ;  /* 0x00020c0c01007387 */ /* 0x000fe20000100800 */
[----:B------:R-:W-:-:S03]  /*e080*/  IMAD.MOV R23, RZ, RZ, -R23 ;  /* 0x000000ffff177224 */ /* 0x000fc600078e0a17 */
[----:B------:R0:W-:Y:S01]  /*e090*/  STL [R1+0x208], R9 ;  /* 0x0002080901007387 */ /* 0x0001e20000100800 */
[C---:B------:R-:W-:Y:S02]  /*e0a0*/  IMAD R11, R3.reuse, R24, R11 ;  /* 0x00000018030b7224 */ /* 0x040fe400078e020b */
[----:B------:R-:W-:Y:S01]  /*e0b0*/  IMAD R10, R3, R23, R10 ;  /* 0x00000017030a7224 */ /* 0x000fe200078e020a */
[----:B------:R-:W-:Y:S01]  /*e0c0*/  IABS R15, R198 ;  /* 0x000000c6000f7213 */ /* 0x000fe20000000000 */
[----:B------:R-:W-:Y:S02]  /*e0d0*/  @!P6 IMAD.IADD R13, R13, 0x1, -R3 ;  /* 0x000000010d0de824 */ /* 0x000fe400078e0a03 */
[C---:B0-----:R-:W-:Y:S02]  /*e0e0*/  IMAD R9, R3.reuse, R22, R21 ;  /* 0x0000001603097224 */ /* 0x041fe400078e0215 */
[--C-:B------:R-:W-:Y:S01]  /*e0f0*/  @!P1 IMAD.IADD R18, R18, 0x1, -R3.reuse ;  /* 0x0000000112129824 */ /* 0x100fe200078e0a03 */
[----:B------:R-:W-:Y:S01]  /*e100*/  ISETP.GT.U32.AND P1, PT, R3, R11, PT ;  /* 0x0000000b0300720c */ /* 0x000fe20003f24070 */
[--C-:B------:R-:W-:Y:S01]  /*e110*/  @!P0 IMAD.IADD R17, R17, 0x1, -R3.reuse ;  /* 0x0000000111118824 */ /* 0x100fe200078e0a03 */
[C---:B------:R-:W-:Y:S01]  /*e120*/  ISETP.GT.U32.AND P6, PT, R3.reuse, R9, PT ;  /* 0x000000090300720c */ /* 0x040fe20003fc4070 */
[--C-:B------:R-:W-:Y:S01]  /*e130*/  @!P3 IMAD.IADD R14, R14, 0x1, -R3.reuse ;  /* 0x000000010e0eb824 */ /* 0x100fe200078e0a03 */
[----:B------:R-:W-:Y:S01]  /*e140*/  ISETP.GT.U32.AND P0, PT, R3, R10, PT ;  /* 0x0000000a0300720c */ /* 0x000fe20003f04070 */
[----:B------:R-:W-:Y:S01]  /*e150*/  @!P2 IMAD.IADD R16, R16, 0x1, -R3 ;  /* 0x000000011010a824 */ /* 0x000fe200078e0a03 */
[----:B------:R-:W-:Y:S01]  /*e160*/  ISETP.GE.AND P3, PT, R192, RZ, PT ;  /* 0x000000ffc000720c */ /* 0x000fe20003f66270 */
[----:B------:R-:W-:Y:S01]  /*e170*/  IMAD.HI.U32 R21, R4, R15, RZ ;  /* 0x0000000f04157227 */ /* 0x000fe200078e00ff */
[----:B------:R-:W-:-:S02]  /*e180*/  ISETP.GE.AND P4, PT, R190, RZ, PT ;  /* 0x000000ffbe00720c */ /* 0x000fc40003f86270 */
[----:B------:R-:W-:Y:S01]  /*e190*/  ISETP.GE.AND P2, PT, R191, RZ, PT ;  /* 0x000000ffbf00720c */ /* 0x000fe20003f46270 */
[----:B------:R-:W-:Y:S01]  /*e1a0*/  IMAD.MOV R21, RZ, RZ, -R21 ;  /* 0x000000ffff157224 */ /* 0x000fe200078e0a15 */
[----:B------:R-:W-:Y:S01]  /*e1b0*/  ISETP.GE.AND P5, PT, R189, RZ, PT ;  /* 0x000000ffbd00720c */ /* 0x000fe20003fa6270 */
[----:B------:R-:W-:Y:S02]  /*e1c0*/  @!P1 IMAD.IADD R11, R11, 0x1, -R3 ;  /* 0x000000010b0b9824 */ /* 0x000fe400078e0a03 */
[----:B------:R-:W-:Y:S02]  /*e1d0*/  IMAD R15, R3, R21, R15 ;  /* 0x00000015030f7224 */ /* 0x000fe400078e020f */
[--C-:B------:R-:W-:Y:S01]  /*e1e0*/  @!P6 IMAD.IADD R9, R9, 0x1, -R3.reuse ;  /* 0x000000010909e824 */ /* 0x100fe200078e0a03 */
[----:B------:R-:W-:Y:S01]  /*e1f0*/  ISETP.GT.U32.AND P6, PT, R3, R14, PT ;  /* 0x0000000e0300720c */ /* 0x000fe20003fc4070 */
[----:B------:R-:W-:Y:S02]  /*e200*/  IMAD.MOV.U32 R24, RZ, RZ, R18 ;  /* 0x000000ffff187224 */ /* 0x000fe400078e0012 */
[----:B------:R-:W-:-:S02]  /*e210*/  @!P0 IMAD.IADD R10, R10, 0x1, -R3 ;  /* 0x000000010a0a8824 */ /* 0x000fc400078e0a03 */
[----:B------:R-:W-:Y:S01]  /*e220*/  IMAD.MOV.U32 R23, RZ, RZ, R17 ;  /* 0x000000ffff177224 */ /* 0x000fe200078e0011 */
[----:B------:R-:W-:Y:S01]  /*e230*/  ISETP.GE.AND P1, PT, R193, RZ, PT ;  /* 0x000000ffc100720c */ /* 0x000fe20003f26270 */
[----:B------:R-:W-:Y:S01]  /*e240*/  @!P3 IMAD.MOV R16, RZ, RZ, -R16 ;  /* 0x000000ffff10b224 */ /* 0x000fe200078e0a10 */
[C---:B------:R-:W-:Y:S01]  /*e250*/  ISETP.GT.U32.AND P3, PT, R3.reuse, R15, PT ;  /* 0x0000000f0300720c */ /* 0x040fe20003f64070 */
[----:B------:R-:W-:Y:S01]  /*e260*/  @!P4 IMAD.MOV R24, RZ, RZ, -R24 ;  /* 0x000000ffff18c224 */ /* 0x000fe200078e0a18 */
[----:B------:R-:W-:Y:S01]  /*e270*/  IABS R12, R199 ;  /* 0x000000c7000c7213 */ /* 0x000fe20000000000 */
[----:B------:R-:W-:Y:S01]  /*e280*/  @!P2 IMAD.MOV R23, RZ, RZ, -R23 ;  /* 0x000000ffff17a224 */ /* 0x000fe200078e0a17 */
[C---:B------:R-:W-:Y:S02]  /*e290*/  ISETP.GT.U32.AND P4, PT, R3.reuse, R11, PT ;  /* 0x0000000b0300720c */ /* 0x040fe40003f84070 */
[----:B------:R-:W-:Y:S02]  /*e2a0*/  ISETP.GT.U32.AND P2, PT, R3, R10, PT ;  /* 0x0000000a0300720c */ /* 0x000fe40003f44070 */
[----:B------:R-:W-:Y:S01]  /*e2b0*/  ISETP.GE.AND P0, PT, R194, RZ, PT ;  /* 0x000000ffc200720c */ /* 0x000fe20003f06270 */
[----:B------:R-:W-:-:S04]  /*e2c0*/  IMAD.HI.U32 R20, R4, R12, RZ ;  /* 0x0000000c04147227 */ /* 0x000fc800078e00ff */
[----:B------:R-:W-:Y:S02]  /*e2d0*/  IMAD.MOV.U32 R25, RZ, RZ, R19 ;  /* 0x000000ffff197224 */ /* 0x000fe400078e0013 */
[----:B------:R-:W-:Y:S02]  /*e2e0*/  @!P6 IMAD.IADD R14, R14, 0x1, -R3 ;  /* 0x000000010e0ee824 */ /* 0x000fe400078e0a03 */
[----:B------:R-:W-:Y:S02]  /*e2f0*/  IMAD.MOV R20, RZ, RZ, -R20 ;  /* 0x000000ffff147224 */ /* 0x000fe400078e0a14 */
[----:B------:R-:W-:Y:S01]  /*e300*/  @!P5 IMAD.MOV R25, RZ, RZ, -R25 ;  /* 0x000000ffff19d224 */ /* 0x000fe200078e0a19 */
[----:B------:R-:W-:Y:S01]  /*e310*/  ISETP.GT.U32.AND P5, PT, R3, R9, PT ;  /* 0x000000090300720c */ /* 0x000fe20003fa4070 */
[----:B------:R-:W-:Y:S01]  /*e320*/  @!P1 IMAD.MOV R13, RZ, RZ, -R13 ;  /* 0x000000ffff0d9224 */ /* 0x000fe200078e0a0d */
[----:B------:R-:W-:Y:S01]  /*e330*/  ISETP.GE.AND P1, PT, R195, RZ, PT ;  /* 0x000000ffc300720c */ /* 0x000fe20003f26270 */
[----:B------:R-:W-:-:S02]  /*e340*/  @!P3 IMAD.IADD R15, R15, 0x1, -R3 ;  /* 0x000000010f0fb824 */ /* 0x000fc400078e0a03 */
[----:B------:R-:W-:Y:S01]  /*e350*/  IMAD.MOV.U32 R18, RZ, RZ, R14 ;  /* 0x000000ffff127224 */ /* 0x000fe200078e000e */
[----:B------:R-:W-:Y:S01]  /*e360*/  STL [R1+0x1d8], R25 ;  /* 0x0001d81901007387 */ /* 0x000fe20000100800 */
[----:B------:R-:W-:Y:S01]  /*e370*/  IMAD R12, R3, R20, R12 ;  /* 0x00000014030c7224 */ /* 0x000fe200078e020c */
[----:B------:R-:W-:Y:S01]  /*e380*/  IABS R20, R200 ;  /* 0x000000c800147213 */ /* 0x000fe20000000000 */
[--C-:B------:R-:W-:Y:S01]  /*e390*/  @!P4 IMAD.IADD R11, R11, 0x1, -R3.reuse ;  /* 0x000000010b0bc824 */ /* 0x100fe200078e0a03 */
[----:B------:R-:W-:Y:S01]  /*e3a0*/  ISETP.GE.AND P4, PT, R196, RZ, PT ;  /* 0x000000ffc400720c */ /* 0x000fe20003f86270 */
[----:B------:R-:W-:Y:S01]  /*e3b0*/  @!P2 IMAD.IADD R10, R10, 0x1, -R3 ;  /* 0x000000010a0aa824 */ /* 0x000fe200078e0a03 */
[----:B------:R-:W-:Y:S01]  /*e3c0*/  STL [R1+0x1d4], R24 ;  /* 0x0001d41801007387 */ /* 0x000fe20000100800 */
[----:B------:R-:W-:Y:S01]  /*e3d0*/  ISETP.GE.AND P2, PT, R197, RZ, PT ;  /* 0x000000ffc500720c */ /* 0x000fe20003f46270 */
[----:B------:R-:W-:Y:S01]  /*e3e0*/  @!P0 IMAD.MOV R18, RZ, RZ, -R18 ;  /* 0x000000ffff128224 */ /* 0x000fe200078e0a12 */
[C---:B------:R-:W-:Y:S01]  /*e3f0*/  ISETP.GT.U32.AND P0, PT, R3.reuse, R15, PT ;  /* 0x0000000f0300720c */ /* 0x040fe20003f04070 */
[----:B------:R-:W-:Y:S01]  /*e400*/  STL [R1+0x1d0], R23 ;  /* 0x0001d01701007387 */ /* 0x000fe20000100800 */
[----:B------:R-:W-:-:S03]  /*e410*/  ISETP.GT.U32.AND P6, PT, R3, R12, PT ;  /* 0x0000000c0300720c */ /* 0x000fc60003fc4070 */
[----:B------:R0:W-:Y:S04]  /*e420*/  STL [R1+0x1cc], R16 ;  /* 0x0001cc1001007387 */ /* 0x0001e80000100800 */
[----:B------:R1:W-:Y:S01]  /*e430*/  STL [R1+0x1c8], R13 ;  /* 0x0001c80d01007387 */ /* 0x0003e20000100800 */
[----:B------:R-:W-:Y:S02]  /*e440*/  IMAD.MOV.U32 R17, RZ, RZ, R11 ;  /* 0x000000ffff117224 */ /* 0x000fe400078e000b */
[----:B------:R-:W-:Y:S01]  /*e450*/  @!P5 IMAD.IADD R9, R9, 0x1, -R3 ;  /* 0x000000010909d824 */ /* 0x000fe200078e0a03 */
[----:B0-----:R-:W-:Y:S01]  /*e460*/  IABS R16, R201 ;  /* 0x000000c900107213 */ /* 0x001fe20000000000 */
[----:B-1----:R-:W-:Y:S01]  /*e470*/  IMAD.HI.U32 R13, R4, R20, RZ ;  /* 0x00000014040d7227 */ /* 0x002fe200078e00ff */
[----:B------:R-:W-:-:S03]  /*e480*/  ISETP.GE.AND P5, PT, R198, RZ, PT ;  /* 0x000000ffc600720c */ /* 0x000fc60003fa6270 */
[----:B------:R-:W-:Y:S02]  /*e490*/  IMAD.MOV R13, RZ, RZ, -R13 ;  /* 0x000000ffff0d7224 */ /* 0x000fe400078e0a0d */
[----:B------:R-:W-:-:S04]  /*e4a0*/  IMAD.HI.U32 R11, R4, R16, RZ ;  /* 0x00000010040b7227 */ /* 0x000fc800078e00ff */
[----:B------:R-:W-:Y:S02]  /*e4b0*/  @!P1 IMAD.MOV R17, RZ, RZ, -R17 ;  /* 0x000000ffff119224 */ /* 0x000fe400078e0a11 */
[----:B------:R-:W-:Y:S02]  /*e4c0*/  IMAD R13, R3, R13, R20 ;  /* 0x0000000d030d7224 */ /* 0x000fe400078e0214 */
[----:B------:R-:W-:Y:S02]  /*e4d0*/  @!P4 IMAD.MOV R10, RZ, RZ, -R10 ;  /* 0x000000ffff0ac224 */ /* 0x000fe400078e0a0a */
[----:B------:R-:W-:Y:S01]  /*e4e0*/  @!P2 IMAD.MOV R9, RZ, RZ, -R9 ;  /* 0x000000ffff09a224 */ /* 0x000fe200078e0a09 */
[----:B------:R-:W-:Y:S01]  /*e4f0*/  STL [R1+0x1bc], R18 ;  /* 0x0001bc1201007387 */ /* 0x000fe20000100800 */
[----:B------:R-:W-:Y:S02]  /*e500*/  IMAD.MOV R11, RZ, RZ, -R11 ;  /* 0x000000ffff0b7224 */ /* 0x000fe400078e0a0b */
[--C-:B------:R-:W-:Y:S01]  /*e510*/  @!P0 IMAD.IADD R15, R15, 0x1, -R3.reuse ;  /* 0x000000010f0f8824 */ /* 0x100fe200078e0a03 */
[----:B------:R-:W-:Y:S01]  /*e520*/  STL [R1+0x1b8], R17 ;  /* 0x0001b81101007387 */ /* 0x000fe20000100800 */
[----:B------:R-:W-:Y:S01]  /*e530*/  @!P6 IMAD.IADD R12, R12, 0x1, -R3 ;  /* 0x000000010c0ce824 */ /* 0x000fe200078e0a03 */
[----:B------:R-:W-:-:S02]  /*e540*/  ISETP.GT.U32.AND P6, PT, R3, R13, PT ;  /* 0x0000000d0300720c */ /* 0x000fc40003fc4070 */
[----:B------:R-:W-:Y:S01]  /*e550*/  STL [R1+0x1b4], R10 ;  /* 0x0001b40a01007387 */ /* 0x000fe20000100800 */
[----:B------:R-:W-:-:S03]  /*e560*/  IMAD.MOV.U32 R14, RZ, RZ, R15 ;  /* 0x000000ffff0e7224 */ /* 0x000fc600078e000f */
[----:B------:R0:W-:Y:S01]  /*e570*/  STL [R1+0x1b0], R9 ;  /* 0x0001b00901007387 */ /* 0x0001e20000100800 */
[----:B------:R-:W-:Y:S02]  /*e580*/  @!P5 IMAD.MOV R14, RZ, RZ, -R14 ;  /* 0x000000ffff0ed224 */ /* 0x000fe400078e0a0e */
[----:B0-----:R-:W-:-:S05]  /*e590*/  IMAD R9, R3, R11, R16 ;  /* 0x0000000b03097224 */ /* 0x001fca00078e0210 */
[----:B------:R-:W-:Y:S01]  /*e5a0*/  ISETP.GT.U32.AND P5, PT, R3, R9, PT ;  /* 0x000000090300720c */ /* 0x000fe20003fa4070 */
[----:B------:R-:W-:Y:S01]  /*e5b0*/  @!P6 IMAD.IADD R13, R13, 0x1, -R3 ;  /* 0x000000010d0de824 */ /* 0x000fe200078e0a03 */
[----:B------:R-:W-:Y:S02]  /*e5c0*/  IABS R17, R202 ;  /* 0x000000ca00117213 */ /* 0x000fe40000000000 */
[C---:B------:R-:W-:Y:S02]  /*e5d0*/  ISETP.GT.U32.AND P1, PT, R3.reuse, R12, PT ;  /* 0x0000000c0300720c */ /* 0x040fe40003f24070 */
[----:B------:R-:W-:Y:S01]  /*e5e0*/  ISETP.GT.U32.AND P6, PT, R3, R13, PT ;  /* 0x0000000d0300720c */ /* 0x000fe20003fc4070 */
[----:B------:R-:W-:Y:S01]  /*e5f0*/  IMAD.HI.U32 R10, R4, R17, RZ ;  /* 0x00000011040a7227 */ /* 0x000fe200078e00ff */
[----:B------:R-:W-:Y:S02]  /*e600*/  ISETP.GE.AND P3, PT, R199, RZ, PT ;  /* 0x000000ffc700720c */ /* 0x000fe40003f66270 */
[----:B------:R-:W-:Y:S01]  /*e610*/  IABS R16, R203 ;  /* 0x000000cb00107213 */ /* 0x000fe20000000000 */
[----:B------:R-:W-:-:S02]  /*e620*/  IMAD.MOV R10, RZ, RZ, -R10 ;  /* 0x000000ffff0a7224 */ /* 0x000fc400078e0a0a */
[----:B------:R-:W-:Y:S02]  /*e630*/  @!P5 IMAD.IADD R9, R9, 0x1, -R3 ;  /* 0x000000010909d824 */ /* 0x000fe400078e0a03 */
[C---:B------:R-:W-:Y:S02]  /*e640*/  IMAD R17, R3.reuse, R10, R17 ;  /* 0x0000000a03117224 */ /* 0x040fe400078e0211 */
[----:B------:R-:W-:Y:S01]  /*e650*/  IMAD.HI.U32 R10, R4, R16, RZ ;  /* 0x00000010040a7227 */ /* 0x000fe200078e00ff */
[----:B------:R-:W-:Y:S02]  /*e660*/  ISETP.GT.U32.AND P5, PT, R3, R9, PT ;  /* 0x000000090300720c */ /* 0x000fe40003fa4070 */
[----:B------:R-:W-:Y:S01]  /*e670*/  IABS R11, R205 ;  /* 0x000000cd000b7213 */ /* 0x000fe20000000000 */
[----:B------:R-:W-:Y:S01]  /*e680*/  @!P1 IMAD.IADD R12, R12, 0x1, -R3 ;  /* 0x000000010c0c9824 */ /* 0x000fe200078e0a03 */
[----:B------:R-:W-:Y:S01]  /*e690*/  IABS R15, R204 ;  /* 0x000000cc000f7213 */ /* 0x000fe20000000000 */
[----:B------:R-:W-:-:S02]  /*e6a0*/  IMAD.MOV R10, RZ, RZ, -R10 ;  /* 0x000000ffff0a7224 */ /* 0x000fc400078e0a0a */
[----:B------:R-:W-:Y:S01]  /*e6b0*/  @!P6 IMAD.IADD R13, R13, 0x1, -R3 ;  /* 0x000000010d0de824 */ /* 0x000fe200078e0a03 */
[C---:B------:R-:W-:Y:S01]  /*e6c0*/  ISETP.GT.U32.AND P6, PT, R3.reuse, R17, PT ;  /* 0x000000110300720c */ /* 0x040fe20003fc4070 */
[----:B------:R0:W-:Y:S01]  /*e6d0*/  STL [R1+0x1a4], R14 ;  /* 0x0001a40e01007387 */ /* 0x0001e20000100800 */
[----:B------:R-:W-:Y:S01]  /*e6e0*/  @!P3 IMAD.MOV R12, RZ, RZ, -R12 ;  /* 0x000000ffff0cb224 */ /* 0x000fe200078e0a0c */
[----:B------:R-:W-:Y:S01]  /*e6f0*/  ISETP.GE.AND P4, PT, R200, RZ, PT ;  /* 0x000000ffc800720c */ /* 0x000fe20003f86270 */
[----:B------:R-:W-:Y:S01]  /*e700*/  IMAD R16, R3, R10, R16 ;  /* 0x0000000a03107224 */ /* 0x000fe200078e0210 */
[----:B------:R-:W-:Y:S01]  /*e710*/  ISETP.GE.AND P2, PT, R201, RZ, PT ;  /* 0x000000ffc900720c */ /* 0x000fe20003f46270 */
[C---:B------:R-:W-:Y:S01]  /*e720*/  IMAD.HI.U32 R18, R4.reuse, R11, RZ ;  /* 0x0000000b04127227 */ /* 0x040fe200078e00ff */
[----:B------:R1:W-:Y:S03]  /*e730*/  STL [R1+0x19c], R12 ;  /* 0x00019c0c01007387 */ /* 0x0003e60000100800 */
[----:B------:R-:W-:Y:S01]  /*e740*/  IMAD.HI.U32 R19, R4, R15, RZ ;  /* 0x0000000f04137227 */ /* 0x000fe200078e00ff */
[----:B0-----:R-:W-:-:S03]  /*e750*/  IABS R14, R206 ;  /* 0x000000ce000e7213 */ /* 0x001fc60000000000 */
[----:B------:R-:W-:Y:S01]  /*e760*/  @!P5 IMAD.IADD R9, R9, 0x1, -R3 ;  /* 0x000000010909d824 */ /* 0x000fe200078e0a03 */
[----:B------:R-:W-:Y:S01]  /*e770*/  ISETP.GT.U32.AND P5, PT, R3, R16, PT ;  /* 0x000000100300720c */ /* 0x000fe20003fa4070 */
[----:B------:R-:W-:Y:S02]  /*e780*/  IMAD.MOV R18, RZ, RZ, -R18 ;  /* 0x000000ffff127224 */ /* 0x000fe400078e0a12 */
[----:B------:R-:W-:Y:S02]  /*e790*/  IMAD.MOV R19, RZ, RZ, -R19 ;  /* 0x000000ffff137224 */ /* 0x000fe400078e0a13 */
[----:B-1----:R-:W-:-:S04]  /*e7a0*/  IMAD.HI.U32 R12, R4, R14, RZ ;  /* 0x0000000e040c7227 */ /* 0x002fc800078e00ff */
[C---:B------:R-:W-:Y:S02]  /*e7b0*/  IMAD R11, R3.reuse, R18, R11 ;  /* 0x00000012030b7224 */ /* 0x040fe400078e020b */
[----:B------:R-:W-:Y:S02]  /*e7c0*/  IMAD R15, R3, R19, R15 ;  /* 0x00000013030f7224 */ /* 0x000fe400078e020f */
[----:B------:R-:W-:Y:S02]  /*e7d0*/  IMAD.MOV R18, RZ, RZ, -R12 ;  /* 0x000000ffff127224 */ /* 0x000fe400078e0a0c */
[----:B------:R-:W-:Y:S02]  /*e7e0*/  IMAD.MOV.U32 R21, RZ, RZ, R13 ;  /* 0x000000ffff157224 */ /* 0x000fe400078e000d */
[----:B------:R-:W-:Y:S02]  /*e7f0*/  IMAD.MOV.U32 R20, RZ, RZ, R9 ;  /* 0x000000ffff147224 */ /* 0x000fe400078e0009 */
[----:B------:R-:W-:Y:S01]  /*e800*/  @!P6 IMAD.IADD R17, R17, 0x1, -R3 ;  /* 0x000000011111e824 */ /* 0x000fe200078e0a03 */
[----:B------:R-:W-:Y:S01]  /*e810*/  IABS R10, R207 ;  /* 0x000000cf000a7213 */ /* 0x000fe20000000000 */
[----:B------:R-:W-:-:S02]  /*e820*/  IMAD R14, R3, R18, R14 ;  /* 0x00000012030e7224 */ /* 0x000fc400078e020e */
[----:B------:R-:W-:Y:S01]  /*e830*/  @!P4 IMAD.MOV R21, RZ, RZ, -R21 ;  /* 0x000000ffff15c224 */ /* 0x000fe200078e0a15 */
[C---:B------:R-:W-:Y:S01]  /*e840*/  ISETP.GT.U32.AND P4, PT, R3.reuse, R15, PT ;  /* 0x0000000f0300720c */ /* 0x040fe20003f84070 */
[----:B------:R-:W-:Y:S01]  /*e850*/  @!P2 IMAD.MOV R20, RZ, RZ, -R20 ;  /* 0x000000ffff14a224 */ /* 0x000fe200078e0a14 */
[C---:B------:R-:W-:Y:S02]  /*e860*/  ISETP.GT.U32.AND P2, PT, R3.reuse, R11, PT ;  /* 0x0000000b0300720c */ /* 0x040fe40003f44070 */
[C---:B------:R-:W-:Y:S01]  /*e870*/  ISETP.GT.U32.AND P6, PT, R3.reuse, R17, PT ;  /* 0x000000110300720c */ /* 0x040fe20003fc4070 */
[----:B------:R-:W-:Y:S01]  /*e880*/  @!P5 IMAD.IADD R16, R16, 0x1, -R3 ;  /* 0x000000011010d824 */ /* 0x000fe200078e0a03 */
[----:B------:R-:W-:Y:S01]  /*e890*/  ISETP.GT.U32.AND P5, PT, R3, R14, PT ;  /* 0x0000000e0300720c */ /* 0x000fe20003fa4070 */
[----:B------:R-:W-:-:S04]  /*e8a0*/  IMAD.HI.U32 R12, R4, R10, RZ ;  /* 0x0000000a040c7227 */ /* 0x000fc800078e00ff */
[----:B------:R-:W-:Y:S02]  /*e8b0*/  IMAD.MOV R12, RZ, RZ, -R12 ;  /* 0x000000ffff0c7224 */ /* 0x000fe400078e0a0c */
[--C-:B------:R-:W-:Y:S01]  /*e8c0*/  @!P4 IMAD.IADD R15, R15, 0x1, -R3.reuse ;  /* 0x000000010f0fc824 */ /* 0x100fe200078e0a03 */
[C---:B------:R-:W-:Y:S01]  /*e8d0*/  ISETP.GT.U32.AND P4, PT, R3.reuse, R16, PT ;  /* 0x000000100300720c */ /* 0x040fe20003f84070 */
[----:B------:R-:W-:Y:S01]  /*e8e0*/  IMAD R9, R3, R12, R10 ;  /* 0x0000000c03097224 */ /* 0x000fe200078e020a */
[----:B------:R-:W-:Y:S01]  /*e8f0*/  IABS R12, R208 ;  /* 0x000000d0000c7213 */ /* 0x000fe20000000000 */
[--C-:B------:R-:W-:Y:S02]  /*e900*/  @!P2 IMAD.IADD R11, R11, 0x1, -R3.reuse ;  /* 0x000000010b0ba824 */ /* 0x100fe400078e0a03 */
[--C-:B------:R-:W-:Y:S01]  /*e910*/  @!P6 IMAD.IADD R17, R17, 0x1, -R3.reuse ;  /* 0x000000011111e824 */ /* 0x100fe200078e0a03 */
[----:B------:R-:W-:Y:S01]  /*e920*/  ISETP.GE.AND P0, PT, R202, RZ, PT ;  /* 0x000000ffca00720c */ /* 0x000fe20003f06270 */
[----:B------:R-:W-:Y:S01]  /*e930*/  @!P5 IMAD.IADD R14, R14, 0x1, -R3 ;  /* 0x000000010e0ed824 */ /* 0x000fe200078e0a03 */
[----:B------:R-:W-:Y:S01]  /*e940*/  ISETP.GT.U32.AND P5, PT, R3, R11, PT ;  /* 0x0000000b0300720c */ /* 0x000fe20003fa4070 */
[----:B------:R-:W-:-:S02]  /*e950*/  IMAD.MOV.U32 R19, RZ, RZ, R17 ;  /* 0x000000ffff137224 */ /* 0x000fc400078e0011 */
[----:B------:R-:W-:Y:S01]  /*e960*/  IMAD.HI.U32 R17, R4, R12, RZ ;  /* 0x0000000c04117227 */ /* 0x000fe200078e00ff */
[----:B------:R-:W-:-:S03]  /*e970*/  ISETP.GT.U32.AND P2, PT, R3, R15, PT ;  /* 0x0000000f0300720c */ /* 0x000fc60003f44070 */
[----:B------:R-:W-:Y:S01]  /*e980*/  IMAD.MOV R17, RZ, RZ, -R17 ;  /* 0x000000ffff117224 */ /* 0x000fe200078e0a11 */
[----:B------:R-:W-:Y:S01]  /*e990*/  IABS R18, R209 ;  /* 0x000000d100127213 */ /* 0x000fe20000000000 */
[----:B------:R-:W-:Y:S01]  /*e9a0*/  @!P4 IMAD.IADD R16, R16, 0x1, -R3 ;  /* 0x000000011010c824 */ /* 0x000fe200078e0a03 */
[C---:B------:R-:W-:Y:S01]  /*e9b0*/  ISETP.GT.U32.AND P4, PT, R3.reuse, R9, PT ;  /* 0x000000090300720c */ /* 0x040fe20003f84070 */
[----:B------:R-:W-:Y:S01]  /*e9c0*/  IMAD R12, R3, R17, R12 ;  /* 0x00000011030c7224 */ /* 0x000fe200078e020c */
[----:B------:R-:W-:Y:S01]  /*e9d0*/  STL [R1+0x198], R21 ;  /* 0x0001981501007387 */ /* 0x000fe20000100800 */
[----:B------:R-:W-:Y:S01]  /*e9e0*/  @!P0 IMAD.MOV R19, RZ, RZ, -R19 ;  /* 0x000000ffff138224 */ /* 0x000fe200078e0a13 */
[----:B------:R-:W-:Y:S01]  /*e9f0*/  ISETP.GE.AND P1, PT, R203, RZ, PT ;  /* 0x000000ffcb00720c */ /* 0x000fe20003f26270 */
[----:B------:R-:W-:Y:S01]  /*ea00*/  @!P5 IMAD.IADD R11, R11, 0x1, -R3 ;  /* 0x000000010b0bd824 */ /* 0x000fe200078e0a03 */
[----:B------:R0:W-:Y:S01]  /*ea10*/  STL [R1+0x194], R20 ;  /* 0x0001941401007387 */ /* 0x0001e20000100800 */
[----:B------:R-:W-:-:S02]  /*ea20*/  IABS R13, R210 ;  /* 0x000000d2000d7213 */ /* 0x000fc40000000000 */
[----:B------:R-:W-:Y:S01]  /*ea30*/  ISETP.GT.U32.AND P5, PT, R3, R12, PT ;  /* 0x0000000c0300720c */ /* 0x000fe20003fa4070 */
[----:B------:R1:W-:Y:S01]  /*ea40*/  STL [R1+0x188], R19 ;  /* 0x0001881301007387 */ /* 0x0003e20000100800 */
[----:B------:R-:W-:Y:S01]  /*ea50*/  ISETP.GE.AND P6, PT, R205, RZ, PT ;  /* 0x000000ffcd00720c */ /* 0x000fe20003fc6270 */
[----:B0-----:R-:W-:-:S04]  /*ea60*/  IMAD.HI.U32 R20, R4, R18, RZ ;  /* 0x0000001204147227 */ /* 0x001fc800078e00ff */
[----:B-1----:R-:W-:-:S04]  /*ea70*/  IMAD.HI.U32 R19, R4, R13, RZ ;  /* 0x0000000d04137227 */ /* 0x002fc800078e00ff */
[----:B------:R-:W-:Y:S02]  /*ea80*/  IMAD.MOV R20, RZ, RZ, -R20 ;  /* 0x000000ffff147224 */ /* 0x000fe400078e0a14 */
[----:B------:R-:W-:Y:S01]  /*ea90*/  IMAD.MOV.U32 R22, RZ, RZ, R16 ;  /* 0x000000ffff167224 */ /* 0x000fe200078e0010 */
[----:B------:R-:W-:Y:S01]  /*eaa0*/  IABS R16, R213 ;  /* 0x000000d500107213 */ /* 0x000fe20000000000 */
[----:B------:R-:W-:Y:S01]  /*eab0*/  @!P2 IMAD.IADD R15, R15, 0x1, -R3 ;  /* 0x000000010f0fa824 */ /* 0x000fe200078e0a03 */
[----:B------:R-:W-:Y:S01]  /*eac0*/  IABS R10, R211 ;  /* 0x000000d3000a7213 */ /* 0x000fe20000000000 */
[----:B------:R-:W-:Y:S02]  /*ead0*/  IMAD.MOV R19, RZ, RZ, -R19 ;  /* 0x000000ffff137224 */ /* 0x000fe400078e0a13 */
[----:B------:R-:W-:Y:S02]  /*eae0*/  @!P4 IMAD.IADD R9, R9, 0x1, -R3 ;  /* 0x000000010909c824 */ /* 0x000fe400078e0a03 */
[C---:B------:R-:W-:Y:S01]  /*eaf0*/  IMAD R18, R3.reuse, R20, R18 ;  /* 0x0000001403127224 */ /* 0x040fe200078e0212 */
[----:B------:R-:W-:Y:S01]  /*eb00*/  ISETP.GT.U32.AND P0, PT, R3, R14, PT ;  /* 0x0000000e0300720c */ /* 0x000fe20003f04070 */
[----:B------:R-:W-:Y:S01]  /*eb10*/  IMAD.MOV.U32 R21, RZ, RZ, R15 ;  /* 0x000000ffff157224 */ /* 0x000fe200078e000f */
[----:B------:R-:W-:Y:S01]  /*eb20*/  ISETP.GE.AND P3, PT, R204, RZ, PT ;  /* 0x000000ffcc00720c */ /* 0x000fe20003f66270 */
[----:B------:R-:W-:-:S02]  /*eb30*/  IMAD.MOV.U32 R15, RZ, RZ, R16 ;  /* 0x000000ffff0f7224 */ /* 0x000fc400078e0010 */
[C---:B------:R-:W-:Y:S02]  /*eb40*/  IMAD R13, R3.reuse, R19, R13 ;  /* 0x00000013030d7224 */ /* 0x040fe400078e020d */
[----:B------:R-:W-:Y:S01]  /*eb50*/  @!P5 IMAD.IADD R12, R12, 0x1, -R3 ;  /* 0x000000010c0cd824 */ /* 0x000fe200078e0a03 */
[C---:B------:R-:W-:Y:S01]  /*eb60*/  ISETP.GT.U32.AND P5, PT, R3.reuse, R18, PT ;  /* 0x000000120300720c */ /* 0x040fe20003fa4070 */
[----:B------:R-:W-:Y:S01]  /*eb70*/  @!P1 IMAD.MOV R22, RZ, RZ, -R22 ;  /* 0x000000ffff169224 */ /* 0x000fe200078e0a16 */
[----:B------:R-:W-:Y:S01]  /*eb80*/  ISETP.GT.U32.AND P1, PT, R3, R9, PT ;  /* 0x000000090300720c */ /* 0x000fe20003f24070 */
[----:B------:R-:W-:Y:S01]  /*eb90*/  IMAD.MOV.U32 R16, RZ, RZ, R11 ;  /* 0x000000ffff107224 */ /* 0x000fe200078e000b */
[----:B------:R-:W-:Y:S01]  /*eba0*/  ISETP.GE.AND P2, PT, R206, RZ, PT ;  /* 0x000000ffce00720c */ /* 0x000fe20003f46270 */
[----:B------:R-:W-:-:S04]  /*ebb0*/  IMAD.HI.U32 R17, R4, R10, RZ ;  /* 0x0000000a04117227 */ /* 0x000fc800078e00ff */
[----:B------:R-:W-:Y:S01]  /*ebc0*/  @!P6 IMAD.MOV R16, RZ, RZ, -R16 ;  /* 0x000000ffff10e224 */ /* 0x000fe200078e0a10 */
[C---:B------:R-:W-:Y:S01]  /*ebd0*/  ISETP.GT.U32.AND P6, PT, R3.reuse, R13, PT ;  /* 0x0000000d0300720c */ /* 0x040fe20003fc4070 */
[----:B------:R-:W-:Y:S02]  /*ebe0*/  IMAD.MOV R17, RZ, RZ, -R17 ;  /* 0x000000ffff117224 */ /* 0x000fe400078e0a11 */
[----:B------:R-:W-:Y:S02]  /*ebf0*/  @!P0 IMAD.IADD R14, R14, 0x1, -R3 ;  /* 0x000000010e0e8824 */ /* 0x000fe400078e0a03 */
[----:B------:R-:W-:Y:S02]  /*ec00*/  IMAD R10, R3, R17, R10 ;  /* 0x00000011030a7224 */ /* 0x000fe400078e020a */
[----:B------:R-:W-:Y:S01]  /*ec10*/  @!P3 IMAD.MOV R21, RZ, RZ, -R21 ;  /* 0x000000ffff15b224 */ /* 0x000fe200078e0a15 */
[----:B------:R-:W-:Y:S01]  /*ec20*/  ISETP.GE.AND P0, PT, R207, RZ, PT ;  /* 0x000000ffcf00720c */ /* 0x000fe20003f06270 */
[--C-:B------:R-:W-:Y:S01]  /*ec30*/  @!P1 IMAD.IADD R9, R9, 0x1, -R3.reuse ;  /* 0x0000000109099824 */ /* 0x100fe200078e0a03 */
[----:B------:R-:W-:Y:S01]  /*ec40*/  IABS R17, R212 ;  /* 0x000000d400117213 */ /* 0x000fe20000000000 */
[--C-:B------:R-:W-:Y:S01]  /*ec50*/  @!P5 IMAD.IADD R18, R18, 0x1, -R3.reuse ;  /* 0x000000011212d824 */ /* 0x100fe200078e0a03 */
[----:B------:R-:W-:Y:S01]  /*ec60*/  ISETP.GT.U32.AND P1, PT, R3, R10, PT ;  /* 0x0000000a0300720c */ /* 0x000fe20003f24070 */
[----:B------:R-:W-:Y:S01]  /*ec70*/  @!P2 IMAD.MOV R14, RZ, RZ, -R14 ;  /* 0x000000ffff0ea224 */ /* 0x000fe200078e0a0e */
[----:B------:R-:W-:Y:S01]  /*ec80*/  STL [R1+0x184], R22 ;  /* 0x0001841601007387 */ /* 0x000fe20000100800 */
[----:B------:R-:W-:Y:S01]  /*ec90*/  @!P6 IMAD.IADD R13, R13, 0x1, -R3 ;  /* 0x000000010d0de824 */ /* 0x000fe200078e0a03 */
[----:B------:R-:W-:-:S02]  /*eca0*/  ISETP.GT.U32.AND P6, PT, R3, R18, PT ;  /* 0x000000120300720c */ /* 0x000fc40003fc4070 */
[----:B------:R-:W-:Y:S01]  /*ecb0*/  STL [R1+0x180], R21 ;  /* 0x0001801501007387 */ /* 0x000fe20000100800 */
[----:B------:R-:W-:-:S03]  /*ecc0*/  IMAD.HI.U32 R11, R4, R17, RZ ;  /* 0x00000011040b7227 */ /* 0x000fc600078e00ff */
[----:B------:R0:W-:Y:S04]  /*ecd0*/  STL [R1+0x17c], R16 ;  /* 0x00017c1001007387 */ /* 0x0001e80000100800 */
[----:B------:R1:W-:Y:S01]  /*ece0*/  STL [R1+0x178], R14 ;  /* 0x0001780e01007387 */ /* 0x0003e20000100800 */
[----:B------:R-:W-:Y:S01]  /*ecf0*/  ISETP.GT.U32.AND P3, PT, R3, R12, PT ;  /* 0x0000000c0300720c */ /* 0x000fe20003f64070 */
[----:B------:R-:W-:Y:S02]  /*ed00*/  IMAD.MOV R11, RZ, RZ, -R11 ;  /* 0x000000ffff0b7224 */ /* 0x000fe400078e0a0b */
[----:B0-----:R-:W-:Y:S02]  /*ed10*/  IMAD.MOV.U32 R16, RZ, RZ, R9 ;  /* 0x000000ffff107224 */ /* 0x001fe400078e0009 */
[----:B-1----:R-:W-:Y:S01]  /*ed20*/  IMAD.HI.U32 R14, R4, R15, RZ ;  /* 0x0000000f040e7227 */ /* 0x002fe200078e00ff */
[----:B------:R-:W-:-:S03]  /*ed30*/  IABS R9, R214 ;  /* 0x000000d600097213 */ /* 0x000fc60000000000 */
[----:B------:R-:W-:Y:S01]  /*ed40*/  IMAD.MOV R14, RZ, RZ, -R14 ;  /* 0x000000ffff0e7224 */ /* 0x000fe200078e0a0e */
[----:B------:R-:W-:Y:S01]  /*ed50*/  ISETP.GE.AND P4, PT, R208, RZ, PT ;  /* 0x000000ffd000720c */ /* 0x000fe20003f86270 */
[C---:B------:R-:W-:Y:S02]  /*ed60*/  IMAD R17, R3.reuse, R11, R17 ;  /* 0x0000000b03117224 */ /* 0x040fe400078e0211 */
[----:B------:R-:W-:Y:S01]  /*ed70*/  @!P1 IMAD.IADD R10, R10, 0x1, -R3 ;  /* 0x000000010a0a9824 */ /* 0x000fe200078e0a03 */
[C---:B------:R-:W-:Y:S01]  /*ed80*/  ISETP.GT.U32.AND P1, PT, R3.reuse, R13, PT ;  /* 0x0000000d0300720c */ /* 0x040fe20003f24070 */
[----:B------:R-:W-:Y:S02]  /*ed90*/  @!P0 IMAD.MOV R16, RZ, RZ, -R16 ;  /* 0x000000ffff108224 */ /* 0x000fe400078e0a10 */
[C---:B------:R-:W-:Y:S02]  /*eda0*/  IMAD R14, R3.reuse, R14, R15 ;  /* 0x0000000e030e7224 */ /* 0x040fe400078e020f */
[----:B------:R-:W-:Y:S01]  /*edb0*/  IMAD.MOV.U32 R15, RZ, RZ, R9 ;  /* 0x000000ffff0f7224 */ /* 0x000fe200078e0009 */
[----:B------:R0:W-:Y:S01]  /*edc0*/  STL [R1+0x174], R16 ;  /* 0x0001741001007387 */ /* 0x0001e20000100800 */
[----:B------:R-:W-:Y:S01]  /*edd0*/  @!P6 IMAD.IADD R18, R18, 0x1, -R3 ;  /* 0x000000011212e824 */ /* 0x000fe200078e0a03 */
[C---:B------:R-:W-:Y:S01]  /*ede0*/  ISETP.GT.U32.AND P6, PT, R3.reuse, R17, PT ;  /* 0x000000110300720c */ /* 0x040fe20003fc4070 */
[----:B------:R-:W-:Y:S01]  /*edf0*/  IMAD.HI.U32 R19, R4, R15, RZ ;  /* 0x0000000f04137227 */ /* 0x000fe200078e00ff */
[----:B------:R-:W-:-:S02]  /*ee00*/  ISETP.GT.U32.AND P0, PT, R3, R10, PT ;  /* 0x0000000a0300720c */ /* 0x000fc40003f04070 */
[----:B------:R-:W-:Y:S01]  /*ee10*/  IABS R11, R216 ;  /* 0x000000d8000b7213 */ /* 0x000fe20000000000 */
[----:B------:R-:W-:Y:S01]  /*ee20*/  @!P3 IMAD.IADD R12, R12, 0x1, -R3 ;  /* 0x000000010c0cb824 */ /* 0x000fe200078e0a03 */
[----:B0-----:R-:W-:Y:S01]  /*ee30*/  IABS R16, R215 ;  /* 0x000000d700107213 */ /* 0x001fe20000000000 */
[----:B------:R-:W-:Y:S01]  /*ee40*/  IMAD.MOV R19, RZ, RZ, -R19 ;  /* 0x000000ffff137224 */ /* 0x000fe200078e0a13 */
[----:B------:R-:W-:Y:S01]  /*ee50*/  ISETP.GE.AND P3, PT, R210, RZ, PT ;  /* 0x000000ffd200720c */ /* 0x000fe20003f66270 */
[----:B------:R-:W-:Y:S02]  /*ee60*/  @!P4 IMAD.MOV R12, RZ, RZ, -R12 ;  /* 0x000000ffff0cc224 */ /* 0x000fe400078e0a0c */
[----:B------:R-:W-:Y:S01]  /*ee70*/  IMAD.HI.U32 R21, R4, R16, RZ ;  /* 0x0000001004157227 */ /* 0x000fe200078e00ff */
[----:B------:R-:W-:-:S03]  /*ee80*/  ISETP.GE.AND P5, PT, R211, RZ, PT ;  /* 0x000000ffd300720c */ /* 0x000fc60003fa6270 */
[----:B------:R-:W-:Y:S01]  /*ee90*/  @!P1 IMAD.IADD R13, R13, 0x1, -R3 ;  /* 0x000000010d0d9824 */ /* 0x000fe200078e0a03 */
[C---:B------:R-:W-:Y:S01]  /*eea0*/  ISETP.GT.U32.AND P1, PT, R3.reuse, R14, PT ;  /* 0x0000000e0300720c */ /* 0x040fe20003f24070 */
[----:B------:R-:W-:Y:S02]  /*eeb0*/  IMAD R15, R3, R19, R15 ;  /* 0x00000013030f7224 */ /* 0x000fe400078e020f */
[----:B------:R-:W-:Y:S01]  /*eec0*/  IMAD.HI.U32 R20, R4, R11, RZ ;  /* 0x0000000b04147227 */ /* 0x000fe200078e00ff */
[----:B------:R-:W-:-:S03]  /*eed0*/  ISETP.GE.AND P2, PT, R209, RZ, PT ;  /* 0x000000ffd100720c */ /* 0x000fc60003f46270 */
[----:B------:R-:W-:Y:S01]  /*eee0*/  IMAD.MOV R21, RZ, RZ, -R21 ;  /* 0x000000ffff157224 */ /* 0x000fe200078e0a15 */
[----:B------:R0:W-:Y:S01]  /*eef0*/  STL [R1+0x170], R12 ;  /* 0x0001700c01007387 */ /* 0x0001e20000100800 */
[--C-:B------:R-:W-:Y:S01]  /*ef00*/  @!P6 IMAD.IADD R17, R17, 0x1, -R3.reuse ;  /* 0x000000011111e824 */ /* 0x100fe200078e0a03 */
[C---:B------:R-:W-:Y:S01]  /*ef10*/  ISETP.GT.U32.AND P6, PT, R3.reuse, R15, PT ;  /* 0x0000000f0300720c */ /* 0x040fe20003fc4070 */
[----:B------:R-:W-:Y:S02]  /*ef20*/  @!P0 IMAD.IADD R10, R10, 0x1, -R3 ;  /* 0x000000010a0a8824 */ /* 0x000fe400078e0a03 */
[----:B------:R-:W-:Y:S02]  /*ef30*/  IMAD.MOV R20, RZ, RZ, -R20 ;  /* 0x000000ffff147224 */ /* 0x000fe400078e0a14 */
[----:B------:R-:W-:Y:S02]  /*ef40*/  IMAD R16, R3, R21, R16 ;  /* 0x0000001503107224 */ /* 0x000fe400078e0210 */
[----:B0-----:R-:W-:-:S02]  /*ef50*/  IMAD.MOV.U32 R12, RZ, RZ, R13 ;  /* 0x000000ffff0c7224 */ /* 0x001fc400078e000d */
[----:B------:R-:W-:Y:S01]  /*ef60*/  IMAD.MOV.U32 R22, RZ, RZ, R18 ;  /* 0x000000ffff167224 */ /* 0x000fe200078e0012 */
[----:B------:R-:W-:Y:S01]  /*ef70*/  IABS R9, R217 ;  /* 0x000000d900097213 */ /* 0x000fe20000000000 */
[C---:B------:R-:W-:Y:S02]  /*ef80*/  IMAD R11, R3.reuse, R20, R11 ;  /* 0x00000014030b7224 */ /* 0x040fe400078e020b */
[----:B------:R-:W-:Y:S02]  /*ef90*/  IMAD.MOV.U32 R18, RZ, RZ, R10 ;  /* 0x000000ffff127224 */ /* 0x000fe400078e000a */
[----:B------:R-:W-:Y:S01]  /*efa0*/  @!P3 IMAD.MOV R12, RZ, RZ, -R12 ;  /* 0x000000ffff0cb224 */ /* 0x000fe200078e0a0c */
[C---:B------:R-:W-:Y:S01]  /*efb0*/  ISETP.GT.U32.AND P3, PT, R3.reuse, R16, PT ;  /* 0x000000100300720c */ /* 0x040fe20003f64070 */
[----:B------:R-:W-:Y:S01]  /*efc0*/  @!P5 IMAD.MOV R18, RZ, RZ, -R18 ;  /* 0x000000ffff12d224 */ /* 0x000fe200078e0a12 */
[----:B------:R-:W-:Y:S01]  /*efd0*/  ISETP.GT.U32.AND P5, PT, R3, R11, PT ;  /* 0x0000000b0300720c */ /* 0x000fe20003fa4070 */
[----:B------:R-:W-:-:S02]  /*efe0*/  @!P1 IMAD.IADD R14, R14, 0x1, -R3 ;  /* 0x000000010e0e9824 */ /* 0x000fc400078e0a03 */
[----:B------:R-:W-:Y:S01]  /*eff0*/  IMAD.HI.U32 R19, R4, R9, RZ ;  /* 0x0000000904137227 */ /* 0x000fe200078e00ff */
[----:B------:R-:W-:-:S03]  /*f000*/  IABS R20, R218 ;  /* 0x000000da00147213 */ /* 0x000fc60000000000 */
[----:B------:R-:W-:Y:S01]  /*f010*/  @!P2 IMAD.MOV R22, RZ, RZ, -R22 ;  /* 0x000000ffff16a224 */ /* 0x000fe200078e0a16 */
[----:B------:R-:W-:Y:S01]  /*f020*/  ISETP.GT.U32.AND P4, PT, R3, R17, PT ;  /* 0x000000110300720c */ /* 0x000fe20003f84070 */
[----:B------:R-:W-:Y:S01]  /*f030*/  @!P6 IMAD.IADD R15, R15, 0x1, -R3 ;  /* 0x000000010f0fe824 */ /* 0x000fe200078e0a03 */
[----:B------:R-:W-:Y:S01]  /*f040*/  ISETP.GT.U32.AND P6, PT, R3, R14, PT ;  /* 0x0000000e0300720c */ /* 0x000fe20003fc4070 */
[----:B------:R-:W-:Y:S01]  /*f050*/  IMAD.MOV R19, RZ, RZ, -R19 ;  /* 0x000000ffff137224 */ /* 0x000fe200078e0a13 */
[----:B------:R-:W-:Y:S01]  /*f060*/  STL [R1+0x16c], R22 ;  /* 0x00016c1601007387 */ /* 0x000fe20000100800 */
[----:B------:R-:W-:Y:S01]  /*f070*/  ISETP.GE.AND P1, PT, R213, RZ, PT ;  /* 0x000000ffd500720c */ /* 0x000fe20003f26270 */
[----:B------:R-:W-:Y:S02]  /*f080*/  @!P3 IMAD.IADD R16, R16, 0x1, -R3 ;  /* 0x000000011010b824 */ /* 0x000fe400078e0a03 */
[----:B------:R-:W-:Y:S01]  /*f090*/  IMAD R9, R3, R19, R9 ;  /* 0x0000001303097224 */ /* 0x000fe200078e0209 */
[----:B------:R0:W-:Y:S01]  /*f0a0*/  STL [R1+0x168], R12 ;  /* 0x0001680c01007387 */ /* 0x0001e20000100800 */
[----:B------:R-:W-:Y:S01]  /*f0b0*/  IABS R19, R219 ;  /* 0x000000db00137213 */ /* 0x000fe20000000000 */
[----:B------:R-:W-:Y:S01]  /*f0c0*/  @!P5 IMAD.IADD R11, R11, 0x1, -R3 ;  /* 0x000000010b0bd824 */ /* 0x000fe200078e0a03 */
[----:B------:R-:W-:-:S02]  /*f0d0*/  ISETP.GE.AND P0, PT, R212, RZ, PT ;  /* 0x000000ffd400720c */ /* 0x000fc40003f06270 */
[C---:B------:R-:W-:Y:S01]  /*f0e0*/  ISETP.GT.U32.AND P2, PT, R3.reuse, R15, PT ;  /* 0x0000000f0300720c */ /* 0x040fe20003f44070 */
[----:B0-----:R-:W-:Y:S01]  /*f0f0*/  IMAD.HI.U32 R12, R4, R20, RZ ;  /* 0x00000014040c7227 */ /* 0x001fe200078e00ff */
[----:B------:R-:W-:-:S03]  /*f100*/  ISETP.GT.U32.AND P5, PT, R3, R16, PT ;  /* 0x000000100300720c */ /* 0x000fc60003fa4070 */
[----:B------:R-:W-:Y:S02]  /*f110*/  IMAD.MOV R12, RZ, RZ, -R12 ;  /* 0x000000ffff0c7224 */ /* 0x000fe400078e0a0c */
[----:B------:R-:W-:-:S04]  /*f120*/  IMAD.HI.U32 R10, R4, R19, RZ ;  /* 0x00000013040a7227 */ /* 0x000fc800078e00ff */
[--C-:B------:R-:W-:Y:S02]  /*f130*/  @!P4 IMAD.IADD R17, R17, 0x1, -R3.reuse ;  /* 0x000000011111c824 */ /* 0x100fe400078e0a03 */
[----:B------:R-:W-:Y:S02]  /*f140*/  @!P6 IMAD.IADD R14, R14, 0x1, -R3 ;  /* 0x000000010e0ee824 */ /* 0x000fe400078e0a03 */
[C---:B------:R-:W-:Y:S02]  /*f150*/  IMAD R12, R3.reuse, R12, R20 ;  /* 0x0000000c030c7224 */ /* 0x040fe400078e0214 */
[----:B------:R-:W-:Y:S01]  /*f160*/  IMAD.MOV R10, RZ, RZ, -R10 ;  /* 0x000000ffff0a7224 */ /* 0x000fe200078e0a0a */
[C---:B------:R-:W-:Y:S01]  /*f170*/  ISETP.GT.U32.AND P4, PT, R3.reuse, R9, PT ;  /* 0x000000090300720c */ /* 0x040fe20003f84070 */
[----:B------:R-:W-:Y:S01]  /*f180*/  IMAD.MOV.U32 R13, RZ, RZ, R17 ;  /* 0x000000ffff0d7224 */ /* 0x000fe200078e0011 */
[----:B------:R-:W-:Y:S01]  /*f190*/  ISETP.GE.AND P6, PT, R214, RZ, PT ;  /* 0x000000ffd600720c */ /* 0x000fe20003fc6270 */
[----:B------:R-:W-:Y:S01]  /*f1a0*/  @!P1 IMAD.MOV R14, RZ, RZ, -R14 ;  /* 0x000000ffff0e9224 */ /* 0x000fe200078e0a0e */
[C---:B------:R-:W-:Y:S01]  /*f1b0*/  ISETP.GT.U32.AND P1, PT, R3.reuse, R12, PT ;  /* 0x0000000c0300720c */ /* 0x040fe20003f24070 */
[----:B------:R-:W-:-:S02]  /*f1c0*/  IMAD R10, R3, R10, R19 ;  /* 0x0000000a030a7224 */ /* 0x000fc400078e0213 */
[----:B------:R-:W-:Y:S01]  /*f1d0*/  @!P2 IMAD.IADD R15, R15, 0x1, -R3 ;  /* 0x000000010f0fa824 */ /* 0x000fe200078e0a03 */
[----:B------:R-:W-:Y:S01]  /*f1e0*/  ISETP.GE.AND P2, PT, R215, RZ, PT ;  /* 0x000000ffd700720c */ /* 0x000fe20003f46270 */
[----:B------:R-:W-:Y:S01]  /*f1f0*/  @!P0 IMAD.MOV R13, RZ, RZ, -R13 ;  /* 0x000000ffff0d8224 */ /* 0x000fe200078e0a0d */
[C---:B------:R-:W-:Y:S01]  /*f200*/  ISETP.GT.U32.AND P0, PT, R3.reuse, R11, PT ;  /* 0x0000000b0300720c */ /* 0x040fe20003f04070 */
[--C-:B------:R-:W-:Y:S01]  /*f210*/  @!P5 IMAD.IADD R16, R16, 0x1, -R3.reuse ;  /* 0x000000011010d824 */ /* 0x100fe200078e0a03 */
[----:B------:R-:W-:Y:S01]  /*f220*/  ISETP.GT.U32.AND P5, PT, R3, R10, PT ;  /* 0x0000000a0300720c */ /* 0x000fe20003fa4070 */
[----:B------:R-:W-:Y:S04]  /*f230*/  STL [R1+0x164], R18 ;  /* 0x0001641201007387 */ /* 0x000fe80000100800 */
[----:B------:R0:W-:Y:S01]  /*f240*/  STL [R1+0x160], R13 ;  /* 0x0001600d01007387 */ /* 0x0001e20000100800 */
[----:B------:R-:W-:Y:S01]  /*f250*/  @!P4 IMAD.IADD R9, R9, 0x1, -R3 ;  /* 0x000000010909c824 */ /* 0x000fe200078e0a03 */
[----:B------:R-:W-:Y:S01]  /*f260*/  ISETP.GE.AND P3, PT, R216, RZ, PT ;  /* 0x000000ffd800720c */ /* 0x000fe20003f66270 */
[----:B------:R-:W-:Y:S01]  /*f270*/  @!P6 IMAD.MOV R15, RZ, RZ, -R15 ;  /* 0x000000ffff0fe224 */ /* 0x000fe200078e0a0f */
[----:B------:R1:W-:Y:S01]  /*f280*/  STL [R1+0x14c], R14 ;  /* 0x00014c0e01007387 */ /* 0x0003e20000100800 */
[----:B------:R-:W-:Y:S01]  /*f290*/  @!P1 IMAD.IADD R12, R12, 0x1, -R3 ;  /* 0x000000010c0c9824 */ /* 0x000fe200078e0a03 */
[----:B0-----:R-:W-:Y:S01]  /*f2a0*/  IABS R13, R220 ;  /* 0x000000dc000d7213 */ /* 0x001fe20000000000 */
[----:B------:R-:W-:Y:S01]  /*f2b0*/  IMAD.MOV.U32 R18, RZ, RZ, R16 ;  /* 0x000000ffff127224 */ /* 0x000fe200078e0010 */
[----:B------:R-:W-:-:S03]  /*f2c0*/  ISETP.GT.U32.AND P4, PT, R3, R9, PT ;  /* 0x000000090300720c */ /* 0x000fc60003f84070 */
[----:B-1----:R-:W-:Y:S01]  /*f2d0*/  IMAD.HI.U32 R14, R4, R13, RZ ;  /* 0x0000000d040e7227 */ /* 0x002fe200078e00ff */
[----:B------:R0:W-:Y:S03]  /*f2e0*/  STL [R1+0x148], R15 ;  /* 0x0001480f01007387 */ /* 0x0001e60000100800 */
[----:B------:R-:W-:Y:S01]  /*f2f0*/  @!P2 IMAD.MOV R18, RZ, RZ, -R18 ;  /* 0x000000ffff12a224 */ /* 0x000fe200078e0a12 */
[----:B------:R-:W-:Y:S01]  /*f300*/  ISETP.GT.U32.AND P2, PT, R3, R12, PT ;  /* 0x0000000c0300720c */ /* 0x000fe20003f44070 */
[--C-:B------:R-:W-:Y:S02]  /*f310*/  @!P0 IMAD.IADD R11, R11, 0x1, -R3.reuse ;  /* 0x000000010b0b8824 */ /* 0x100fe400078e0a03 */
[----:B------:R-:W-:Y:S02]  /*f320*/  IMAD.MOV R17, RZ, RZ, -R14 ;  /* 0x000000ffff117224 */ /* 0x000fe400078e0a0e */
[----:B------:R-:W-:Y:S01]  /*f330*/  @!P5 IMAD.IADD R10, R10, 0x1, -R3 ;  /* 0x000000010a0ad824 */ /* 0x000fe200078e0a03 */
[----:B0-----:R-:W-:Y:S01]  /*f340*/  IABS R15, R221 ;  /* 0x000000dd000f7213 */ /* 0x001fe20000000000 */
[----:B------:R-:W-:-:S02]  /*f350*/  IMAD R13, R3, R17, R13 ;  /* 0x00000011030d7224 */ /* 0x000fc400078e020d */
[----:B------:R-:W-:Y:S01]  /*f360*/  IMAD.MOV.U32 R16, RZ, RZ, R11 ;  /* 0x000000ffff107224 */ /* 0x000fe200078e000b */
[C---:B------:R-:W-:Y:S01]  /*f370*/  ISETP.GT.U32.AND P5, PT, R3.reuse, R10, PT ;  /* 0x0000000a0300720c */ /* 0x040fe20003fa4070 */
[----:B------:R-:W-:Y:S01]  /*f380*/  IMAD.MOV.U32 R14, RZ, RZ, R15 ;  /* 0x000000ffff0e7224 */ /* 0x000fe200078e000f */
[----:B------:R-:W-:Y:S01]  /*f390*/  IABS R11, R222 ;  /* 0x000000de000b7213 */ /* 0x000fe20000000000 */
[----:B------:R-:W-:Y:S01]  /*f3a0*/  @!P3 IMAD.MOV R16, RZ, RZ, -R16 ;  /* 0x000000ffff10b224 */ /* 0x000fe200078e0a10 */
[----:B------:R-:W-:Y:S01]  /*f3b0*/  ISETP.GT.U32.AND P3, PT, R3, R13, PT ;  /* 0x0000000d0300720c */ /* 0x000fe20003f64070 */
[----:B------:R-:W-:Y:S01]  /*f3c0*/  IMAD.HI.U32 R15, R4, R14, RZ ;  /* 0x0000000e040f7227 */ /* 0x000fe200078e00ff */
[----:B------:R-:W-:Y:S01]  /*f3d0*/  ISETP.GE.AND P6, PT, R217, RZ, PT ;  /* 0x000000ffd900720c */ /* 0x000fe20003fc6270 */
[----:B------:R-:W-:Y:S01]  /*f3e0*/  STL [R1+0x144], R18 ;  /* 0x0001441201007387 */ /* 0x000fe20000100800 */
[----:B------:R-:W-:Y:S01]  /*f3f0*/  ISETP.GE.AND P0, PT, R218, RZ, PT ;  /* 0x000000ffda00720c */ /* 0x000fe20003f06270 */
[----:B------:R-:W-:Y:S01]  /*f400*/  @!P4 IMAD.IADD R9, R9, 0x1, -R3 ;  /* 0x000000010909c824 */ /* 0x000fe200078e0a03 */
[----:B------:R-:W-:Y:S01]  /*f410*/  ISETP.GE.AND P4, PT, R219, RZ, PT ;  /* 0x000000ffdb00720c */ /* 0x000fe20003f86270 */
[----:B------:R-:W-:Y:S01]  /*f420*/  IMAD.MOV R15, RZ, RZ, -R15 ;  /* 0x000000ffff0f7224 */ /* 0x000fe200078e0a0f */
[----:B------:R0:W-:Y:S01]  /*f430*/  STL [R1+0x13c], R16 ;  /* 0x00013c1001007387 */ /* 0x0001e20000100800 */
[----:B------:R-:W-:-:S02]  /*f440*/  @!P2 IMAD.IADD R12, R12, 0x1, -R3 ;  /* 0x000000010c0ca824 */ /* 0x000fc400078e0a03 */
[----:B------:R-:W-:Y:S02]  /*f450*/  IMAD R14, R3, R15, R14 ;  /* 0x0000000f030e7224 */ /* 0x000fe400078e020e */
[----:B------:R-:W-:Y:S02]  /*f460*/  IMAD.MOV.U32 R17, RZ, RZ, R12 ;  /* 0x000000ffff117224 */ /* 0x000fe400078e000c */
[----:B0-----:R-:W-:-:S04]  /*f470*/  IMAD.HI.U32 R16, R4, R11, RZ ;  /* 0x0000000b04107227 */ /* 0x001fc800078e00ff */
[--C-:B------:R-:W-:Y:S02]  /*f480*/  @!P5 IMAD.IADD R10, R10, 0x1, -R3.reuse ;  /* 0x000000010a0ad824 */ /* 0x100fe400078e0a03 */
[----:B------:R-:W-:Y:S01]  /*f490*/  IMAD.MOV R12, RZ, RZ, -R16 ;  /* 0x000000ffff0c7224 */ /* 0x000fe200078e0a10 */
[----:B------:R-:W-:Y:S01]  /*f4a0*/  ISETP.GT.U32.AND P5, PT, R3, R14, PT ;  /* 0x0000000e0300720c */ /* 0x000fe20003fa4070 */
[----:B------:R-:W-:Y:S02]  /*f4b0*/  @!P3 IMAD.IADD R13, R13, 0x1, -R3 ;  /* 0x000000010d0db824 */ /* 0x000fe400078e0a03 */
[----:B------:R-:W-:Y:S02]  /*f4c0*/  IMAD R11, R3, R12, R11 ;  /* 0x0000000c030b7224 */ /* 0x000fe400078e020b */
[----:B------:R-:W-:Y:S02]  /*f4d0*/  IMAD.MOV.U32 R16, RZ, RZ, R10 ;  /* 0x000000ffff107224 */ /* 0x000fe400078e000a */
[----:B------:R-:W-:-:S02]  /*f4e0*/  @!P6 IMAD.MOV R9, RZ, RZ, -R9 ;  /* 0x000000ffff09e224 */ /* 0x000fc400078e0a09 */
[----:B------:R-:W-:Y:S01]  /*f4f0*/  @!P0 IMAD.MOV R17, RZ, RZ, -R17 ;  /* 0x000000ffff118224 */ /* 0x000fe200078e0a11 */
[C---:B------:R-:W-:Y:S01]  /*f500*/  ISETP.GT.U32.AND P0, PT, R3.reuse, R13, PT ;  /* 0x0000000d0300720c */ /* 0x040fe20003f04070 */
[----:B------:R-:W-:Y:S01]  /*f510*/  @!P4 IMAD.MOV R16, RZ, RZ, -R16 ;  /* 0x000000ffff10c224 */ /* 0x000fe200078e0a10 */
[----:B------:R-:W-:Y:S01]  /*f520*/  ISETP.GT.U32.AND P4, PT, R3, R11, PT ;  /* 0x0000000b0300720c */ /* 0x000fe20003f84070 */
[----:B------:R0:W-:Y:S01]  /*f530*/  STL [R1+0x138], R9 ;  /* 0x0001380901007387 */ /* 0x0001e20000100800 */
[----:B------:R-:W-:Y:S01]  /*f540*/  ISETP.GE.AND P1, PT, R220, RZ, PT ;  /* 0x000000ffdc00720c */ /* 0x000fe20003f26270 */
[----:B------:R-:W-:Y:S01]  /*f550*/  @!P5 IMAD.IADD R14, R14, 0x1, -R3 ;  /* 0x000000010e0ed824 */ /* 0x000fe200078e0a03 */
[----:B------:R-:W-:Y:S02]  /*f560*/  IABS R15, R223 ;  /* 0x000000df000f7213 */ /* 0x000fe40000000000 */
[----:B0-----:R-:W-:-:S05]  /*f570*/  IABS R9, R224 ;  /* 0x000000e000097213 */ /* 0x001fca0000000000 */
[--C-:B------:R-:W-:Y:S02]  /*f580*/  @!P0 IMAD.IADD R13, R13, 0x1, -R3.reuse ;  /* 0x000000010d0d8824 */ /* 0x100fe400078e0a03 */
[----:B------:R-:W-:Y:S01]  /*f590*/  IMAD.HI.U32 R10, R4, R9, RZ ;  /* 0x00000009040a7227 */ /* 0x000fe200078e00ff */
[----:B------:R-:W-:Y:S01]  /*f5a0*/  ISETP.GT.U32.AND P5, PT, R3, R14, PT ;  /* 0x0000000e0300720c */ /* 0x000fe20003fa4070 */
[----:B------:R0:W-:Y:S02]  /*f5b0*/  STL [R1+0x134], R17 ;  /* 0x0001341101007387 */ /* 0x0001e40000100800 */
[----:B------:R-:W-:Y:S02]  /*f5c0*/  IMAD.MOV R10, RZ, RZ, -R10 ;  /* 0x000000ffff0a7224 */ /* 0x000fe400078e0a0a */
[----:B------:R-:W-:Y:S01]  /*f5d0*/  @!P4 IMAD.IADD R11, R11, 0x1, -R3 ;  /* 0x000000010b0bc824 */ /* 0x000fe200078e0a03 */
[----:B------:R1:W-:Y:S01]  /*f5e0*/  STL [R1+0x130], R16 ;  /* 0x0001301001007387 */ /* 0x0003e20000100800 */
[----:B------:R-:W-:-:S02]  /*f5f0*/  IMAD R9, R3, R10, R9 ;  /* 0x0000000a03097224 */ /* 0x000fc400078e0209 */
[----:B------:R-:W-:Y:S02]  /*f600*/  IMAD.MOV.U32 R19, RZ, RZ, R13 ;  /* 0x000000ffff137224 */ /* 0x000fe400078e000d */
[----:B0-----:R-:W-:Y:S01]  /*f610*/  IMAD.HI.U32 R17, R4, R15, RZ ;  /* 0x0000000f04117227 */ /* 0x001fe200078e00ff */
[C---:B------:R-:W-:Y:S02]  /*f620*/  ISETP.GT.U32.AND P4, PT, R3.reuse, R11, PT ;  /* 0x0000000b0300720c */ /* 0x040fe40003f84070 */
[----:B-1----:R-:W-:Y:S01]  /*f630*/  IABS R16, R225 ;  /* 0x000000e100107213 */ /* 0x002fe20000000000 */
[----:B------:R-:W-:Y:S01]  /*f640*/  IMAD.MOV R17, RZ, RZ, -R17 ;  /* 0x000000ffff117224 */ /* 0x000fe200078e0a11 */
[----:B------:R-:W-:Y:S01]  /*f650*/  IABS R12, R226 ;  /* 0x000000e2000c7213 */ /* 0x000fe20000000000 */
[----:B------:R-:W-:Y:S01]  /*f660*/  @!P1 IMAD.MOV R19, RZ, RZ, -R19 ;  /* 0x000000ffff139224 */ /* 0x000fe200078e0a13 */
[----:B------:R-:W-:Y:S01]  /*f670*/  ISETP.GT.U32.AND P1, PT, R3, R9, PT ;  /* 0x000000090300720c */ /* 0x000fe20003f24070 */
[----:B------:R-:W-:-:S02]  /*f680*/  IMAD.MOV.U32 R10, RZ, RZ, R16 ;  /* 0x000000ffff0a7224 */ /* 0x000fc400078e0010 */
[C---:B------:R-:W-:Y:S01]  /*f690*/  IMAD R15, R3.reuse, R17, R15 ;  /* 0x00000011030f7224 */ /* 0x040fe200078e020f */
[----:B------:R-:W-:Y:S01]  /*f6a0*/  ISETP.GE.AND P2, PT, R222, RZ, PT ;  /* 0x000000ffde00720c */ /* 0x000fe20003f46270 */
[----:B------:R-:W-:Y:S02]  /*f6b0*/  @!P5 IMAD.IADD R14, R14, 0x1, -R3 ;  /* 0x000000010e0ed824 */ /* 0x000fe400078e0a03 */
[----:B------:R-:W-:Y:S01]  /*f6c0*/  IMAD.HI.U32 R16, R4, R10, RZ ;  /* 0x0000000a04107227 */ /* 0x000fe200078e00ff */
[----:B------:R-:W-:-:S03]  /*f6d0*/  ISETP.GT.U32.AND P5, PT, R3, R15, PT ;  /* 0x0000000f0300720c */ /* 0x000fc60003fa4070 */
[----:B------:R-:W-:-:S04]  /*f6e0*/  IMAD.HI.U32 R13, R4, R12, RZ ;  /* 0x0000000c040d7227 */ /* 0x000fc800078e00ff */
[----:B------:R-:W-:Y:S02]  /*f6f0*/  IMAD.MOV.U32 R18, RZ, RZ, R14 ;  /* 0x000000ffff127224 */ /* 0x000fe400078e000e */
[----:B------:R-:W-:Y:S02]  /*f700*/  IMAD.MOV R16, RZ, RZ, -R16 ;  /* 0x000000ffff107224 */ /* 0x000fe400078e0a10 */
[----:B------:R-:W-:Y:S02]  /*f710*/  IMAD.MOV R14, RZ, RZ, -R13 ;  /* 0x000000ffff0e7224 */ /* 0x000fe400078e0a0d */
[----:B------:R-:W-:Y:S02]  /*f720*/  @!P4 IMAD.IADD R11, R11, 0x1, -R3 ;  /* 0x000000010b0bc824 */ /* 0x000fe400078e0a03 */
[C---:B------:R-:W-:Y:S01]  /*f730*/  IMAD R13, R3.reuse, R16, R10 ;  /* 0x00000010030d7224 */ /* 0x040fe200078e020a */
[----:B------:R-:W-:Y:S01]  /*f740*/  IABS R16, R227 ;  /* 0x000000e300107213 */ /* 0x000fe20000000000 */
[----:B------:R-:W-:-:S02]  /*f750*/  IMAD R12, R3, R14, R12 ;  /* 0x0000000e030c7224 */ /* 0x000fc400078e020c */
[----:B------:R-:W-:Y:S02]  /*f760*/  @!P1 IMAD.IADD R9, R9, 0x1, -R3 ;  /* 0x0000000109099824 */ /* 0x000fe400078e0a03 */
[----:B------:R-:W-:Y:S02]  /*f770*/  IMAD.MOV.U32 R17, RZ, RZ, R11 ;  /* 0x000000ffff117224 */ /* 0x000fe400078e000b */
[----:B------:R-:W-:Y:S01]  /*f780*/  IMAD.HI.U32 R11, R4, R16, RZ ;  /* 0x00000010040b7227 */ /* 0x000fe200078e00ff */
[----:B------:R-:W-:-:S03]  /*f790*/  ISETP.GT.U32.AND P1, PT, R3, R9, PT ;  /* 0x000000090300720c */ /* 0x000fc60003f24070 */
[----:B------:R-:W-:Y:S01]  /*f7a0*/  @!P2 IMAD.MOV R17, RZ, RZ, -R17 ;  /* 0x000000ffff11a224 */ /* 0x000fe200078e0a11 */
[----:B------:R-:W-:Y:S01]  /*f7b0*/  ISETP.GT.U32.AND P2, PT, R3, R12, PT ;  /* 0x0000000c0300720c */ /* 0x000fe20003f44070 */
[----:B------:R-:W-:Y:S01]  /*f7c0*/  @!P5 IMAD.IADD R15, R15, 0x1, -R3 ;  /* 0x000000010f0fd824 */ /* 0x000fe200078e0a03 */
[----:B------:R-:W-:Y:S01]  /*f7d0*/  ISETP.GT.U32.AND P4, PT, R3, R13, PT ;  /* 0x0000000d0300720c */ /* 0x000fe20003f84070 */
[----:B------:R-:W-:Y:S01]  /*f7e0*/  IMAD.MOV R11, RZ, RZ, -R11 ;  /* 0x000000ffff0b7224 */ /* 0x000fe200078e0a0b */
[----:B------:R-:W-:Y:S02]  /*f7f0*/  ISETP.GE.AND P6, PT, R221, RZ, PT ;  /* 0x000000ffdd00720c */ /* 0x000fe40003fc6270 */
[C---:B------:R-:W-:Y:S01]  /*f800*/  ISETP.GT.U32.AND P5, PT, R3.reuse, R15, PT ;  /* 0x0000000f0300720c */ /* 0x040fe20003fa4070 */
[----:B------:R-:W-:Y:S02]  /*f810*/  IMAD R11, R3, R11, R16 ;  /* 0x0000000b030b7224 */ /* 0x000fe400078e0210 */
[----:B------:R-:W-:Y:S01]  /*f820*/  @!P1 IMAD.IADD R9, R9, 0x1, -R3 ;  /* 0x0000000109099824 */ /* 0x000fe200078e0a03 */
[----:B------:R-:W-:-:S02]  /*f830*/  ISETP.GE.AND P3, PT, R223, RZ, PT ;  /* 0x000000ffdf00720c */ /* 0x000fc40003f66270 */
[----:B------:R-:W-:Y:S01]  /*f840*/  ISETP.GT.U32.AND P1, PT, R3, R11, PT ;  /* 0x0000000b0300720c */ /* 0x000fe20003f24070 */
[--C-:B------:R-:W-:Y:S01]  /*f850*/  @!P2 IMAD.IADD R12, R12, 0x1, -R3.reuse ;  /* 0x000000010c0ca824 */ /* 0x100fe200078e0a03 */
[----:B------:R-:W-:Y:S01]  /*f860*/  ISETP.GE.AND P0, PT, R224, RZ, PT ;  /* 0x000000ffe000720c */ /* 0x000fe20003f06270 */
[--C-:B------:R-:W-:Y:S01]  /*f870*/  @!P4 IMAD.IADD R13, R13, 0x1, -R3.reuse ;  /* 0x000000010d0dc824 */ /* 0x100fe200078e0a03 */
[----:B------:R-:W-:Y:S01]  /*f880*/  IABS R14, R228 ;  /* 0x000000e4000e7213 */ /* 0x000fe20000000000 */
[----:B------:R-:W-:Y:S01]  /*f890*/  @!P6 IMAD.MOV R18, RZ, RZ, -R18 ;  /* 0x000000ffff12e224 */ /* 0x000fe200078e0a12 */
[----:B------:R-:W-:Y:S01]  /*f8a0*/  ISETP.GT.U32.AND P2, PT, R3, R12, PT ;  /* 0x0000000c0300720c */ /* 0x000fe20003f44070 */
[----:B------:R-:W-:Y:S01]  /*f8b0*/  @!P5 IMAD.IADD R15, R15, 0x1, -R3 ;  /* 0x000000010f0fd824 */ /* 0x000fe200078e0a03 */
[----:B------:R-:W-:Y:S01]  /*f8c0*/  STL [R1+0x12c], R19 ;  /* 0x00012c1301007387 */ /* 0x000fe20000100800 */
[----:B------:R-:W-:Y:S01]  /*f8d0*/  IABS R10, R229 ;  /* 0x000000e5000a7213 */ /* 0x000fe20000000000 */
[----:B------:R-:W-:Y:S01]  /*f8e0*/  IMAD.HI.U32 R16, R4, R14, RZ ;  /* 0x0000000e04107227 */ /* 0x000fe200078e00ff */
[----:B------:R-:W-:Y:S01]  /*f8f0*/  ISETP.GT.U32.AND P4, PT, R3, R13, PT ;  /* 0x0000000d0300720c */ /* 0x000fe20003f84070 */
[----:B------:R0:W-:Y:S01]  /*f900*/  STL [R1+0x128], R18 ;  /* 0x0001281201007387 */ /* 0x0001e20000100800 */
[----:B------:R-:W-:Y:S01]  /*f910*/  ISETP.GE.AND P5, PT, R226, RZ, PT ;  /* 0x000000ffe200720c */ /* 0x000fe20003fa6270 */
[----:B------:R-:W-:-:S02]  /*f920*/  IMAD.MOV R16, RZ, RZ, -R16 ;  /* 0x000000ffff107224 */ /* 0x000fc400078e0a10 */
[----:B------:R1:W-:Y:S01]  /*f930*/  STL [R1+0x124], R17 ;  /* 0x0001241101007387 */ /* 0x0003e20000100800 */
[----:B------:R-:W-:Y:S02]  /*f940*/  @!P1 IMAD.IADD R11, R11, 0x1, -R3 ;  /* 0x000000010b0b9824 */ /* 0x000fe400078e0a03 */
[----:B0-----:R-:W-:Y:S02]  /*f950*/  IMAD.MOV.U32 R18, RZ, RZ, R15 ;  /* 0x000000ffff127224 */ /* 0x001fe400078e000f */
[----:B------:R-:W-:-:S04]  /*f960*/  IMAD.HI.U32 R15, R4, R10, RZ ;  /* 0x0000000a040f7227 */ /* 0x000fc800078e00ff */
[----:B-1----:R-:W-:Y:S02]  /*f970*/  IMAD.MOV.U32 R17, RZ, RZ, R9 ;  /* 0x000000ffff117224 */ /* 0x002fe400078e0009 */
[----:B------:R-:W-:Y:S01]  /*f980*/  @!P3 IMAD.MOV R18, RZ, RZ, -R18 ;  /* 0x000000ffff12b224 */ /* 0x000fe200078e0a12 */
[----:B------:R-:W-:Y:S01]  /*f990*/  ISETP.GE.AND P6, PT, R225, RZ, PT ;  /* 0x000000ffe100720c */ /* 0x000fe20003fc6270 */
[----:B------:R-:W-:Y:S02]  /*f9a0*/  @!P0 IMAD.MOV R17, RZ, RZ, -R17 ;  /* 0x000000ffff118224 */ /* 0x000fe400078e0a11 */
[C---:B------:R-:W-:Y:S01]  /*f9b0*/  IMAD R9, R3.reuse, R16, R14 ;  /* 0x0000001003097224 */ /* 0x040fe200078e020e */
[----:B------:R-:W-:Y:S01]  /*f9c0*/  ISETP.GT.U32.AND P1, PT, R3, R11, PT ;  /* 0x0000000b0300720c */ /* 0x000fe20003f24070 */
[----:B------:R-:W-:Y:S02]  /*f9d0*/  IMAD.MOV R15, RZ, RZ, -R15 ;  /* 0x000000ffff0f7224 */ /* 0x000fe400078e0a0f */
[--C-:B------:R-:W-:Y:S01]  /*f9e0*/  @!P2 IMAD.IADD R12, R12, 0x1, -R3.reuse ;  /* 0x000000010c0ca824 */ /* 0x100fe200078e0a03 */
[----:B------:R0:W-:Y:S01]  /*f9f0*/  STL [R1+0x120], R18 ;  /* 0x0001201201007387 */ /* 0x0001e20000100800 */
[----:B------:R-:W-:Y:S01]  /*fa00*/  @!P4 IMAD.IADD R13, R13, 0x1, -R3 ;  /* 0x000000010d0dc824 */ /* 0x000fe200078e0a03 */
[C---:B------:R-:W-:Y:S01]  /*fa10*/  ISETP.GT.U32.AND P2, PT, R3.reuse, R9, PT ;  /* 0x000000090300720c */ /* 0x040fe20003f44070 */
[----:B------:R-:W-:Y:S01]  /*fa20*/  IMAD R10, R3, R15, R10 ;  /* 0x0000000f030a7224 */ /* 0x000fe200078e020a */
[----:B------:R1:W-:Y:S01]  /*fa30*/  STL [R1+0x118], R17 ;  /* 0x0001181101007387 */ /* 0x0003e20000100800 */
[----:B------:R-:W-:-:S02]  /*fa40*/  IABS R14, R230 ;  /* 0x000000e6000e7213 */ /* 0x000fc40000000000 */
[----:B------:R-:W-:Y:S01]  /*fa50*/  ISETP.GE.AND P3, PT, R227, RZ, PT ;  /* 0x000000ffe300720c */ /* 0x000fe20003f66270 */
[----:B0-----:R-:W-:Y:S02]  /*fa60*/  IMAD.MOV.U32 R18, RZ, RZ, R13 ;  /* 0x000000ffff127224 */ /* 0x001fe400078e000d */
[----:B-1----:R-:W-:Y:S02]  /*fa70*/  IMAD.MOV.U32 R17, RZ, RZ, R12 ;  /* 0x000000ffff117224 */ /* 0x002fe400078e000c */
[----:B------:R-:W-:-:S04]  /*fa80*/  IMAD.HI.U32 R12, R4, R14, RZ ;  /* 0x0000000e040c7227 */ /* 0x000fc800078e00ff */
[----:B------:R-:W-:Y:S01]  /*fa90*/  @!P5 IMAD.MOV R17, RZ, RZ, -R17 ;  /* 0x000000ffff11d224 */ /* 0x000fe200078e0a11 */
[----:B------:R-:W-:Y:S01]  /*faa0*/  ISETP.GT.U32.AND P5, PT, R3, R10, PT ;  /* 0x0000000a0300720c */ /* 0x000fe20003fa4070 */
[----:B------:R-:W-:Y:S02]  /*fab0*/  @!P6 IMAD.MOV R18, RZ, RZ, -R18 ;  /* 0x000000ffff12e224 */ /* 0x000fe400078e0a12 */
[----:B------:R-:W-:Y:S02]  /*fac0*/  IMAD.MOV R12, RZ, RZ, -R12 ;  /* 0x000000ffff0c7224 */ /* 0x000fe400078e0a0c */
[--C-:B------:R-:W-:Y:S01]  /*fad0*/  @!P1 IMAD.IADD R11, R11, 0x1, -R3.reuse ;  /* 0x000000010b0b9824 */ /* 0x100fe200078e0a03 */
[----:B------:R0:W-:Y:S01]  /*fae0*/  STL [R1+0x10c], R18 ;  /* 0x00010c1201007387 */ /* 0x0001e20000100800 */
[----:B------:R-:W-:Y:S01]  /*faf0*/  @!P2 IMAD.IADD R9, R9, 0x1, -R3 ;  /* 0x000000010909a824 */ /* 0x000fe200078e0a03 */
[----:B------:R-:W-:Y:S01]  /*fb00*/  IABS R13, R231 ;  /* 0x000000e7000d7213 */ /* 0x000fe20000000000 */
[C---:B------:R-:W-:Y:S01]  /*fb10*/  IMAD R14, R3.reuse, R12, R14 ;  /* 0x0000000c030e7224 */ /* 0x040fe200078e020e */
[----:B------:R1:W-:Y:S01]  /*fb20*/  STL [R1+0xf4], R17 ;  /* 0x0000f41101007387 */ /* 0x0003e20000100800 */
[----:B------:R-:W-:Y:S01]  /*fb30*/  IABS R15, R232 ;  /* 0x000000e8000f7213 */ /* 0x000fe20000000000 */
[----:B0-----:R-:W-:Y:S01]  /*fb40*/  IMAD.MOV.U32 R18, RZ, RZ, R11 ;  /* 0x000000ffff127224 */ /* 0x001fe200078e000b */
[----:B------:R-:W-:Y:S01]  /*fb50*/  ISETP.GT.U32.AND P2, PT, R3, R9, PT ;  /* 0x000000090300720c */ /* 0x000fe20003f44070 */
[----:B------:R-:W-:-:S02]  /*fb60*/  @!P5 IMAD.IADD R10, R10, 0x1, -R3 ;  /* 0x000000010a0ad824 */ /* 0x000fc400078e0a03 */
[----:B------:R-:W-:Y:S01]  /*fb70*/  @!P3 IMAD.MOV R18, RZ, RZ, -R18 ;  /* 0x000000ffff12b224 */ /* 0x000fe200078e0a12 */
[C---:B------:R-:W-:Y:S01]  /*fb80*/  ISETP.GT.U32.AND P3, PT, R3.reuse, R14, PT ;  /* 0x0000000e0300720c */ /* 0x040fe20003f64070 */
[----:B-1----:R-:W-:Y:S01]  /*fb90*/  IMAD.HI.U32 R17, R4, R13, RZ ;  /* 0x0000000d04117227 */ /* 0x002fe200078e00ff */
[----:B------:R-:W-:-:S03]  /*fba0*/  ISETP.GT.U32.AND P5, PT, R3, R10, PT ;  /* 0x0000000a0300720c */ /* 0x000fc60003fa4070 */
[----:B------:R-:W-:Y:S01]  /*fbb0*/  IMAD.HI.U32 R16, R4, R15, RZ ;  /* 0x0000000f04107227 */ /* 0x000fe200078e00ff */
[----:B------:R-:W-:-:S03]  /*fbc0*/  ISETP.GE.AND P0, PT, R228, RZ, PT ;  /* 0x000000ffe400720c */ /* 0x000fc60003f06270 */
[----:B------:R-:W-:Y:S02]  /*fbd0*/  IMAD.MOV R17, RZ, RZ, -R17 ;  /* 0x000000ffff117224 */ /* 0x000fe400078e0a11 */
[----:B------:R-:W-:Y:S02]  /*fbe0*/  IMAD.MOV R16, RZ, RZ, -R16 ;  /* 0x000000ffff107224 */ /* 0x000fe400078e0a10 */
[----:B------:R-:W-:Y:S02]  /*fbf0*/  IMAD R13, R3, R17, R13 ;  /* 0x00000011030d7224 */ /* 0x000fe400078e020d */
[----:B------:R-:W-:Y:S02]  /*fc00*/  @!P2 IMAD.IADD R9, R9, 0x1, -R3 ;  /* 0x000000010909a824 */ /* 0x000fe400078e0a03 */
[C---:B------:R-:W-:Y:S01]  /*fc10*/  IMAD R11, R3.reuse, R16, R15 ;  /* 0x00000010030b7224 */ /* 0x040fe200078e020f */
[----:B------:R-:W-:Y:S01]  /*fc20*/  ISETP.GT.U32.AND P2, PT, R3, R13, PT ;  /* 0x0000000d0300720c */ /* 0x000fe20003f44070 */
[--C-:B------:R-:W-:Y:S01]  /*fc30*/  @!P3 IMAD.IADD R14, R14, 0x1, -R3.reuse ;  /* 0x000000010e0eb824 */ /* 0x100fe200078e0a03 */
[----:B------:R0:W-:Y:S01]  /*fc40*/  STL [R1+0xe4], R18 ;  /* 0x0000e41201007387 */ /* 0x0001e20000100800 */
[----:B------:R-:W-:Y:S01]  /*fc50*/  ISETP.GE.AND P4, PT, R229, RZ, PT ;  /* 0x000000ffe500720c */ /* 0x000fe20003f86270 */
[----:B------:R-:W-:Y:S01]  /*fc60*/  @!P5 IMAD.IADD R10, R10, 0x1, -R3 ;  /* 0x000000010a0ad824 */ /* 0x000fe200078e0a03 */
[----:B------:R-:W-:-:S02]  /*fc70*/  IABS R12, R233 ;  /* 0x000000e9000c7213 */ /* 0x000fc40000000000 */
[C---:B------:R-:W-:Y:S02]  /*fc80*/  ISETP.GT.U32.AND P5, PT, R3.reuse, R11, PT ;  /* 0x0000000b0300720c */ /* 0x040fe40003fa4070 */
[----:B------:R-:W-:Y:S01]  /*fc90*/  ISETP.GT.U32.AND P3, PT, R3, R14, PT ;  /* 0x0000000e0300720c */ /* 0x000fe20003f64070 */
[----:B0-----:R-:W-:Y:S01]  /*fca0*/  IMAD.MOV.U32 R18, RZ, RZ, R9 ;  /* 0x000000ffff127224 */ /* 0x001fe200078e0009 */
[----:B------:R-:W-:Y:S01]  /*fcb0*/  IABS R15, R234 ;  /* 0x000000ea000f7213 */ /* 0x000fe20000000000 */
[----:B------:R-:W-:-:S04]  /*fcc0*/  IMAD.HI.U32 R16, R4, R12, RZ ;  /* 0x0000000c04107227 */ /* 0x000fc800078e00ff */
[----:B------:R-:W-:Y:S01]  /*fcd0*/  @!P0 IMAD.MOV R18, RZ, RZ, -R18 ;  /* 0x000000ffff128224 */ /* 0x000fe200078e0a12 */
[----:B------:R-:W-:Y:S01]  /*fce0*/  IABS R17, R235 ;  /* 0x000000eb00117213 */ /* 0x000fe20000000000 */
[----:B------:R-:W-:Y:S01]  /*fcf0*/  @!P2 IMAD.IADD R13, R13, 0x1, -R3 ;  /* 0x000000010d0da824 */ /* 0x000fe200078e0a03 */
[----:B------:R-:W-:Y:S02]  /*fd00*/  ISETP.GE.AND P6, PT, R230, RZ, PT ;  /* 0x000000ffe600720c */ /* 0x000fe40003fc6270 */
[----:B------:R0:W-:Y:S01]  /*fd10*/  STL [R1+0xd0], R18 ;  /* 0x0000d01201007387 */ /* 0x0001e20000100800 */
[----:B------:R-:W-:Y:S02]  /*fd20*/  IMAD.MOV.U32 R9, RZ, RZ, R17 ;  /* 0x000000ffff097224 */ /* 0x000fe400078e0011 */
[----:B------:R-:W-:Y:S02]  /*fd30*/  @!P4 IMAD.MOV R10, RZ, RZ, -R10 ;  /* 0x000000ffff0ac224 */ /* 0x000fe400078e0a0a */
[----:B------:R-:W-:-:S02]  /*fd40*/  @!P5 IMAD.IADD R11, R11, 0x1, -R3 ;  /* 0x000000010b0bd824 */ /* 0x000fc400078e0a03 */
[----:B0-----:R-:W-:Y:S02]  /*fd50*/  IMAD.MOV R18, RZ, RZ, -R16 ;  /* 0x000000ffff127224 */ /* 0x001fe400078e0a10 */
[----:B------:R-:W-:Y:S01]  /*fd60*/  IMAD.HI.U32 R16, R4, R15, RZ ;  /* 0x0000000f04107227 */ /* 0x000fe200078e00ff */
[----:B------:R-:W-:-:S03]  /*fd70*/  ISETP.GT.U32.AND P5, PT, R3, R13, PT ;  /* 0x0000000d0300720c */ /* 0x000fc60003fa4070 */
[C---:B------:R-:W-:Y:S02]  /*fd80*/  IMAD R12, R3.reuse, R18, R12 ;  /* 0x00000012030c7224 */ /* 0x040fe400078e020c */
[----:B------:R-:W-:Y:S02]  /*fd90*/  IMAD.MOV R16, RZ, RZ, -R16 ;  /* 0x000000ffff107224 */ /* 0x000fe400078e0a10 */
[----:B------:R-:W-:Y:S01]  /*fda0*/  @!P3 IMAD.IADD R14, R14, 0x1, -R3 ;  /* 0x000000010e0eb824 */ /* 0x000fe200078e0a03 */
[----:B------:R0:W-:Y:S01]  /*fdb0*/  STL [R1+0xc4], R10 ;  /* 0x0000c40a01007387 */ /* 0x0001e20000100800 */
[----:B------:R-:W-:Y:S01]  /*fdc0*/  IMAD.HI.U32 R17, R4, R9, RZ ;  /* 0x0000000904117227 */ /* 0x000fe200078e00ff */
[----:B------:R-:W-:-:S03]  /*fdd0*/  ISETP.GT.U32.AND P3, PT, R3, R12, PT ;  /* 0x0000000c0300720c */ /* 0x000fc60003f64070 */
[----:B------:R-:W-:Y:S02]  /*fde0*/  IMAD.MOV.U32 R18, RZ, RZ, R14 ;  /* 0x000000ffff127224 */ /* 0x000fe400078e000e */
[----:B------:R-:W-:Y:S02]  /*fdf0*/  IMAD.MOV R17, RZ, RZ, -R17 ;  /* 0x000000ffff117224 */ /* 0x000fe400078e0a11 */
[C---:B0-----:R-:W-:Y:S02]  /*fe00*/  IMAD R10, R3.reuse, R16, R15 ;  /* 0x00000010030a7224 */ /* 0x041fe400078e020f */
[----:B------:R-:W-:Y:S02]  /*fe10*/  @!P6 IMAD.MOV R18, RZ, RZ, -R18 ;  /* 0x000000ffff12e224 */ /* 0x000fe400078e0a12 */
[C---:B------:R-:W-:Y:S01]  /*fe20*/  IMAD R9, R3.reuse, R17, R9 ;  /* 0x0000001103097224 */ /* 0x040fe200078e0209 */
[----:B------:R-:W-:Y:S01]  /*fe30*/  ISETP.GT.U32.AND P6, PT, R3, R10, PT ;  /* 0x0000000a0300720c */ /* 0x000fe20003fc4070 */
[----:B------:R-:W-:-:S03]  /*fe40*/  @!P5 IMAD.IADD R13, R13, 0x1, -R3 ;  /* 0x000000010d0dd824 */ /* 0x000fc600078e0a03 */
[----:B------:R-:W-:Y:S01]  /*fe50*/  ISETP.GT.U32.AND P5, PT, R3, R9, PT ;  /* 0x000000090300720c */ /* 0x000fe20003fa4070 */
[----:B------:R-:W-:Y:S01]  /*fe60*/  @!P3 IMAD.IADD R12, R12, 0x1, -R3 ;  /* 0x000000010c0cb824 */ /* 0x000fe200078e0a03 */
[----:B------:R-:W-:Y:S02]  /*fe70*/  IABS R15, R236 ;  /* 0x000000ec000f7213 */ /* 0x000fe40000000000 */
[----:B------:R-:W-:-:S03]  /*fe80*/  IABS R14, R237 ;  /* 0x000000ed000e7213 */ /* 0x000fc60000000000 */
[----:B------:R-:W-:-:S04]  /*fe90*/  IMAD.HI.U32 R17, R4, R15, RZ ;  /* 0x0000000f04117227 */ /* 0x000fc800078e00ff */
[----:B------:R-:W-:Y:S01]  /*fea0*/  @!P6 IMAD.IADD R10, R10, 0x1, -R3 ;  /* 0x000000010a0ae824 */ /* 0x000fe200078e0a03 */
[----:B------:R-:W-:Y:S01]  /*feb0*/  ISETP.GT.U32.AND P6, PT, R3, R12, PT ;  /* 0x0000000c0300720c */ /* 0x000fe20003fc4070 */
[----:B------:R0:W-:Y:S01]  /*fec0*/  STL [R1+0xc0], R18 ;  /* 0x0000c01201007387 */ /* 0x0001e20000100800 */
[----:B------:R-:W-:Y:S02]  /*fed0*/  IMAD.MOV R17, RZ, RZ, -R17 ;  /* 0x000000ffff117224 */ /* 0x000fe400078e0a11 */
[----:B------:R-:W-:Y:S01]  /*fee0*/  @!P5 IMAD.IADD R9, R9, 0x1, -R3 ;  /* 0x000000010909d824 */ /* 0x000fe200078e0a03 */
[----:B------:R-:W-:Y:S01]  /*fef0*/  ISETP.GT.U32.AND P5, PT, R3, R10, PT ;  /* 0x0000000a0300720c */ /* 0x000fe20003fa4070 */
[----:B------:R-:W-:Y:S01]  /*ff00*/  IMAD.HI.U32 R16, R4, R14, RZ ;  /* 0x0000000e04107227 */ /* 0x000fe200078e00ff */
[----:B0-----:R-:W-:-:S03]  /*ff10*/  IABS R18, R238 ;  /* 0x000000ee00127213 */ /* 0x001fc60000000000 */
[C---:B------:R-:W-:Y:S02]  /*ff20*/  IMAD R15, R3.reuse, R17, R15 ;  /* 0x00000011030f7224 */ /* 0x040fe400078e020f */
[----:B------:R-:W-:Y:S02]  /*ff30*/  IMAD.MOV R16, RZ, RZ, -R16 ;  /* 0x000000ffff107224 */ /* 0x000fe400078e0a10 */
[----:B------:R-:W-:Y:S02]  /*ff40*/  IMAD.MOV.U32 R20, RZ, RZ, R13 ;  /* 0x000000ffff147224 */ /* 0x000fe400078e000d */
[----:B------:R-:W-:Y:S02]  /*ff50*/  IMAD.MOV.U32 R13, RZ, RZ, R18 ;  /* 0x000000ffff0d7224 */ /* 0x000fe400078e0012 */
[----:B------:R-:W-:Y:S01]  /*ff60*/  @!P6 IMAD.IADD R12, R12, 0x1, -R3 ;  /* 0x000000010c0ce824 */ /* 0x000fe200078e0a03 */
[C---:B------:R-:W-:Y:S01]  /*ff70*/  ISETP.GT.U32.AND P6, PT, R3.reuse, R15, PT ;  /* 0x0000000f0300720c */ /* 0x040fe20003fc4070 */
[----:B------:R-:W-:-:S02]  /*ff80*/  IMAD R14, R3, R16, R14 ;  /* 0x00000010030e7224 */ /* 0x000fc400078e020e */
[----:B------:R-:W-:Y:S01]  /*ff90*/  IMAD.HI.U32 R16, R4, R13, RZ ;  /* 0x0000000d04107227 */ /* 0x000fe200078e00ff */
[----:B------:R-:W-:Y:S02]  /*ffa0*/  ISETP.GE.AND P1, PT, R231, RZ, PT ;  /* 0x000000ffe700720c */ /* 0x000fe40003f26270 */
[C---:B------:R-:W-:Y:S01]  /*ffb0*/  ISETP.GT.U32.AND P4, PT, R3.reuse, R11, PT ;  /* 0x0000000b0300720c */ /* 0x040fe20003f84070 */
[----:B------:R-:W-:Y:S02]  /*ffc0*/  IMAD.MOV R16, RZ, RZ, -R16 ;  /* 0x000000ffff107224 */ /* 0x000fe400078e0a10 */
[----:B------:R-:W-:Y:S01]  /*ffd0*/  @!P5 IMAD.IADD R10, R10, 0x1, -R3 ;  /* 0x000000010a0ad824 */ /* 0x000fe200078e0a03 */
[C---:B------:R-:W-:Y:S01]  /*ffe0*/  ISETP.GT.U32.AND P5, PT, R3.reuse, R14, PT ;  /* 0x0000000e0300720c */ /* 0x040fe20003fa4070 */
[----:B------:R-:W-:Y:S01]  /*fff0*/  IMAD R13, R3, R16, R13 ;  /* 0x00000010030d7224 */ /* 0x000fe200078e020d */
[----:B------:R-:W-:Y:S01]  /*10000*/  ISETP.GE.AND P0, PT, R232, RZ, PT ;  /* 0x000000ffe800720c */ /* 0x000fe20003f06270 */
[----:B------:R-:W-:Y:S01]  /*10010*/  @!P6 IMAD.IADD R15, R15, 0x1, -R3 ;  /* 0x000000010f0fe824 */ /* 0x000fe200078e0a03 */
[----:B------:R-:W-:-:S02]  /*10020*/  ISETP.GE.AND P2, PT, R233, RZ, PT ;  /* 0x000000ffe900720c */ /* 0x000fc40003f46270 */
[----:B------:R-:W-:Y:S01]  /*10030*/  ISETP.GT.U32.AND P6, PT, R3, R13, PT ;  /* 0x0000000d0300720c */ /* 0x000fe20003fc4070 */
[----:B------:R-:W-:Y:S02]  /*10040*/  @!P1 IMAD.MOV R20, RZ, RZ, -R20 ;  /* 0x000000ffff149224 */ /* 0x000fe400078e0a14 */
[----:B------:R-:W-:-:S04]  /*10050*/  @!P4 IMAD.IADD R11, R11, 0x1, -R3 ;  /* 0x000000010b0bc824 */ /* 0x000fc800078e0a03 */
[----:B------:R-:W-:Y:S01]  /*10060*/  @!P5 IMAD.IADD R14, R14, 0x1, -R3 ;  /* 0x000000010e0ed824 */ /* 0x000fe200078e0a03 */
[----:B------:R-:W-:Y:S01]  /*10070*/  ISETP.GT.U32.AND P5, PT, R3, R15, PT ;  /* 0x0000000f0300720c */ /* 0x000fe20003fa4070 */
[----:B------:R-:W-:Y:S01]  /*10080*/  IMAD.MOV.U32 R19, RZ, RZ, R11 ;  /* 0x000000ffff137224 */ /* 0x000fe200078e000b */
[----:B------:R0:W-:Y:S01]  /*10090*/  STL [R1+0xbc], R20 ;  /* 0x0000bc1401007387 */ /* 0x0001e20000100800 */
[----:B------:R-:W-:Y:S02]  /*100a0*/  IABS R11, R240 ;  /* 0x000000f0000b7213 */ /* 0x000fe40000000000 */
[----:B------:R-:W-:Y:S01]  /*100b0*/  @!P0 IMAD.MOV R19, RZ, RZ, -R19 ;  /* 0x000000ffff138224 */ /* 0x000fe200078e0a13 */
[----:B------:R-:W-:Y:S01]  /*100c0*/  ISETP.GE.AND P0, PT, R236, RZ, PT ;  /* 0x000000ffec00720c */ /* 0x000fe20003f06270 */
[----:B------:R-:W-:Y:S02]  /*100d0*/  @!P6 IMAD.IADD R13, R13, 0x1, -R3 ;  /* 0x000000010d0de824 */ /* 0x000fe400078e0a03 */
[----:B0-----:R-:W-:Y:S01]  /*100e0*/  IMAD.MOV.U32 R20, RZ, RZ, R12 ;  /* 0x000000ffff147224 */ /* 0x001fe200078e000c */
[----:B------:R-:W-:Y:S01]  /*100f0*/  IABS R16, R241 ;  /* 0x000000f100107213 */ /* 0x000fe20000000000 */
[----:B------:R-:W-:-:S04]  /*10100*/  IMAD.HI.U32 R18, R4, R11, RZ ;  /* 0x0000000b04127227 */ /* 0x000fc800078e00ff */
[----:B------:R-:W-:Y:S01]  /*10110*/  @!P2 IMAD.MOV R20, RZ, RZ, -R20 ;  /* 0x000000ffff14a224 */ /* 0x000fe200078e0a14 */
[----:B------:R-:W-:Y:S01]  /*10120*/  STL [R1+0xb8], R19 ;  /* 0x0000b81301007387 */ /* 0x000fe20000100800 */
[----:B------:R-:W-:Y:S01]  /*10130*/  IMAD.MOV R18, RZ, RZ, -R18 ;  /* 0x000000ffff127224 */ /* 0x000fe200078e0a12 */
[----:B------:R-:W-:Y:S02]  /*10140*/  ISETP.GT.U32.AND P6, PT, R3, R13, PT ;  /* 0x0000000d0300720c */ /* 0x000fe40003fc4070 */
[----:B------:R0:W-:Y:S01]  /*10150*/  STL [R1+0xb4], R20 ;  /* 0x0000b41401007387 */ /* 0x0001e20000100800 */
[----:B------:R-:W-:Y:S02]  /*10160*/  @!P5 IMAD.IADD R15, R15, 0x1, -R3 ;  /* 0x000000010f0fd824 */ /* 0x000fe400078e0a03 */
[----:B------:R-:W-:Y:S01]  /*10170*/  IMAD R11, R3, R18, R11 ;  /* 0x00000012030b7224 */ /* 0x000fe200078e020b */
[----:B------:R-:W-:Y:S01]  /*10180*/  ISETP.GE.AND P4, PT, R234, RZ, PT ;  /* 0x000000ffea00720c */ /* 0x000fe20003f86270 */
[----:B------:R-:W-:-:S02]  /*10190*/  IMAD.MOV.U32 R18, RZ, RZ, R15 ;  /* 0x000000ffff127224 */ /* 0x000fc400078e000f */
[----:B0-----:R-:W-:Y:S02]  /*101a0*/  IMAD.MOV.U32 R20, RZ, RZ, R10 ;  /* 0x000000ffff147224 */ /* 0x001fe400078e000a */
[----:B------:R-:W-:Y:S01]  /*101b0*/  IMAD.HI.U32 R10, R4, R16, RZ ;  /* 0x00000010040a7227 */ /* 0x000fe200078e00ff */
[----:B------:R-:W-:-:S03]  /*101c0*/  ISETP.GT.U32.AND P1, PT, R3, R9, PT ;  /* 0x000000090300720c */ /* 0x000fc60003f24070 */
[----:B------:R-:W-:Y:S01]  /*101d0*/  IMAD.MOV R10, RZ, RZ, -R10 ;  /* 0x000000ffff0a7224 */ /* 0x000fe200078e0a0a */
[----:B------:R-:W-:Y:S01]  /*101e0*/  ISETP.GE.AND P3, PT, R235, RZ, PT ;  /* 0x000000ffeb00720c */ /* 0x000fe20003f66270 */
[----:B------:R-:W-:Y:S01]  /*101f0*/  @!P0 IMAD.MOV R18, RZ, RZ, -R18 ;  /* 0x000000ffff128224 */ /* 0x000fe200078e0a12 */
[----:B------:R-:W-:Y:S01]  /*10200*/  IABS R17, R239 ;  /* 0x000000ef00117213 */ /* 0x000fe20000000000 */
[C---:B------:R-:W-:Y:S01]  /*10210*/  IMAD R10, R3.reuse, R10, R16 ;  /* 0x0000000a030a7224 */ /* 0x040fe200078e0210 */
[----:B------:R-:W-:Y:S01]  /*10220*/  ISETP.GT.U32.AND P0, PT, R3, R11, PT ;  /* 0x0000000b0300720c */ /* 0x000fe20003f04070 */
[----:B------:R-:W-:Y:S02]  /*10230*/  @!P6 IMAD.IADD R13, R13, 0x1, -R3 ;  /* 0x000000010d0de824 */ /* 0x000fe400078e0a03 */
[----:B------:R-:W-:Y:S01]  /*10240*/  IMAD.HI.U32 R19, R4, R17, RZ ;  /* 0x0000001104137227 */ /* 0x000fe200078e00ff */
[----:B------:R-:W-:-:S03]  /*10250*/  ISETP.GT.U32.AND P6, PT, R3, R10, PT ;  /* 0x0000000a0300720c */ /* 0x000fc60003fc4070 */
[----:B------:R-:W-:Y:S02]  /*10260*/  @!P1 IMAD.IADD R9, R9, 0x1, -R3 ;  /* 0x0000000109099824 */ /* 0x000fe400078e0a03 */
[----:B------:R-:W-:Y:S02]  /*10270*/  IMAD.MOV R19, RZ, RZ, -R19 ;  /* 0x000000ffff137224 */ /* 0x000fe400078e0a13 */
[----:B------:R-:W-:Y:S01]  /*10280*/  @!P4 IMAD.MOV R20, RZ, RZ, -R20 ;  /* 0x000000ffff14c224 */ /* 0x000fe200078e0a14 */
[C---:B------:R-:W-:Y:S01]  /*10290*/  ISETP.GT.U32.AND P4, PT, R3.reuse, R14, PT ;  /* 0x0000000e0300720c */ /* 0x040fe20003f84070 */
[----:B------:R-:W-:Y:S01]  /*102a0*/  IMAD R12, R3, R19, R17 ;  /* 0x00000013030c7224 */ /* 0x000fe200078e0211 */
[----:B------:R-:W-:Y:S01]  /*102b0*/  IABS R17, R242 ;  /* 0x000000f200117213 */ /* 0x000fe20000000000 */
[----:B------:R-:W-:Y:S01]  /*102c0*/  @!P3 IMAD.MOV R9, RZ, RZ, -R9 ;  /* 0x000000ffff09b224 */ /* 0x000fe200078e0a09 */
[----:B------:R-:W-:Y:S01]  /*102d0*/  IABS R16, R243 ;  /* 0x000000f300107213 */ /* 0x000fe20000000000 */
[--C-:B------:R-:W-:Y:S01]  /*102e0*/  @!P0 IMAD.IADD R11, R11, 0x1, -R3.reuse ;  /* 0x000000010b0b8824 */ /* 0x100fe200078e0a03 */
[----:B------:R-:W-:Y:S01]  /*102f0*/  STL [R1+0xb0], R20 ;  /* 0x0000b01401007387 */ /* 0x000fe20000100800 */
[--C-:B------:R-:W-:Y:S01]  /*10300*/  @!P6 IMAD.IADD R10, R10, 0x1, -R3.reuse ;  /* 0x000000010a0ae824 */ /* 0x100fe200078e0a03 */
[----:B------:R-:W-:Y:S01]  /*10310*/  ISETP.GE.AND P1, PT, R237, RZ, PT ;  /* 0x000000ffed00720c */ /* 0x000fe20003f26270 */
[----:B------:R-:W-:Y:S01]  /*10320*/  IMAD.HI.U32 R19, R4, R16, RZ ;  /* 0x0000001004137227 */ /* 0x000fe200078e00ff */
[C---:B------:R-:W-:Y:S01]  /*10330*/  ISETP.GT.U32.AND P5, PT, R3.reuse, R12, PT ;  /* 0x0000000c0300720c */ /* 0x040fe20003fa4070 */
[----:B------:R0:W-:Y:S01]  /*10340*/  STL [R1+0xac], R9 ;  /* 0x0000ac0901007387 */ /* 0x0001e20000100800 */
[----:B------:R-:W-:Y:S01]  /*10350*/  ISETP.GT.U32.AND P6, PT, R3, R11, PT ;  /* 0x0000000b0300720c */ /* 0x000fe20003fc4070 */
[----:B------:R-:W-:-:S02]  /*10360*/  @!P4 IMAD.IADD R14, R14, 0x1, -R3 ;  /* 0x000000010e0ec824 */ /* 0x000fc400078e0a03 */
[----:B------:R-:W-:Y:S02]  /*10370*/  IMAD.MOV R19, RZ, RZ, -R19 ;  /* 0x000000ffff137224 */ /* 0x000fe400078e0a13 */
[----:B0-----:R-:W-:-:S04]  /*10380*/  IMAD.HI.U32 R9, R4, R17, RZ ;  /* 0x0000001104097227 */ /* 0x001fc800078e00ff */
[----:B------:R-:W-:Y:S01]  /*10390*/  IMAD.MOV R9, RZ, RZ, -R9 ;  /* 0x000000ffff097224 */ /* 0x000fe200078e0a09 */
[----:B------:R-:W-:Y:S01]  /*103a0*/  ISETP.GE.AND P2, PT, R238, RZ, PT ;  /* 0x000000ffee00720c */ /* 0x000fe20003f46270 */
[----:B------:R0:W-:Y:S01]  /*103b0*/  STL [R1+0xa8], R18 ;  /* 0x0000a81201007387 */ /* 0x0001e20000100800 */
[----:B------:R-:W-:Y:S02]  /*103c0*/  IMAD.MOV.U32 R20, RZ, RZ, R14 ;  /* 0x000000ffff147224 */ /* 0x000fe400078e000e */
[C---:B------:R-:W-:Y:S01]  /*103d0*/  IMAD R9, R3.reuse, R9, R17 ;  /* 0x0000000903097224 */ /* 0x040fe200078e0211 */
[----:B------:R-:W-:Y:S01]  /*103e0*/  IABS R17, R244 ;  /* 0x000000f400117213 */ /* 0x000fe20000000000 */
[C---:B------:R-:W-:Y:S02]  /*103f0*/  IMAD R16, R3.reuse, R19, R16 ;  /* 0x0000001303107224 */ /* 0x040fe400078e0210 */
[--C-:B------:R-:W-:Y:S01]  /*10400*/  @!P5 IMAD.IADD R12, R12, 0x1, -R3.reuse ;  /* 0x000000010c0cd824 */ /* 0x100fe200078e0a03 */
[----:B0-----:R-:W-:Y:S01]  /*10410*/  IABS R18, R245 ;  /* 0x000000f500127213 */ /* 0x001fe20000000000 */
[----:B------:R-:W-:Y:S01]  /*10420*/  @!P1 IMAD.MOV R20, RZ, RZ, -R20 ;  /* 0x000000ffff149224 */ /* 0x000fe200078e0a14 */
[----:B------:R-:W-:Y:S01]  /*10430*/  ISETP.GT.U32.AND P1, PT, R3, R10, PT ;  /* 0x0000000a0300720c */ /* 0x000fe20003f24070 */
[----:B------:R-:W-:Y:S01]  /*10440*/  @!P6 IMAD.IADD R11, R11, 0x1, -R3 ;  /* 0x000000010b0be824 */ /* 0x000fe200078e0a03 */
[----:B------:R-:W-:Y:S01]  /*10450*/  ISETP.GT.U32.AND P6, PT, R3, R16, PT ;  /* 0x000000100300720c */ /* 0x000fe20003fc4070 */
[----:B------:R-:W-:-:S02]  /*10460*/  IMAD.MOV.U32 R14, RZ, RZ, R18 ;  /* 0x000000ffff0e7224 */ /* 0x000fc400078e0012 */
[C---:B------:R-:W-:Y:S01]  /*10470*/  IMAD.HI.U32 R19, R4.reuse, R17, RZ ;  /* 0x0000001104137227 */ /* 0x040fe200078e00ff */
[----:B------:R-:W-:Y:S02]  /*10480*/  ISETP.GE.AND P5, PT, R241, RZ, PT ;  /* 0x000000fff100720c */ /* 0x000fe40003fa6270 */
[----:B------:R-:W-:Y:S01]  /*10490*/  ISETP.GT.U32.AND P0, PT, R3, R12, PT ;  /* 0x0000000c0300720c */ /* 0x000fe20003f04070 */
[----:B------:R-:W-:-:S04]  /*104a0*/  IMAD.HI.U32 R18, R4, R14, RZ ;  /* 0x0000000e04127227 */ /* 0x000fc800078e00ff */
[----:B------:R-:W-:Y:S02]  /*104b0*/  IMAD.MOV R19, RZ, RZ, -R19 ;  /* 0x000000ffff137224 */ /* 0x000fe400078e0a13 */
[----:B------:R-:W-:Y:S01]  /*104c0*/  @!P2 IMAD.MOV R13, RZ, RZ, -R13 ;  /* 0x000000ffff0da224 */ /* 0x000fe200078e0a0d */
[C---:B------:R-:W-:Y:S01]  /*104d0*/  ISETP.GT.U32.AND P2, PT, R3.reuse, R9, PT ;  /* 0x000000090300720c */ /* 0x040fe20003f44070 */
[----:B------:R-:W-:Y:S01]  /*104e0*/  IMAD.MOV R18, RZ, RZ, -R18 ;  /* 0x000000ffff127224 */ /* 0x000fe200078e0a12 */
[----:B------:R-:W-:Y:S01]  /*104f0*/  IABS R15, R246 ;  /* 0x000000f6000f7213 */ /* 0x000fe20000000000 */
[----:B------:R-:W-:Y:S01]  /*10500*/  IMAD R17, R3, R19, R17 ;  /* 0x0000001303117224 */ /* 0x000fe200078e0211 */
[----:B------:R-:W-:Y:S01]  /*10510*/  ISETP.GE.AND P3, PT, R239, RZ, PT ;  /* 0x000000ffef00720c */ /* 0x000fe20003f66270 */
[----:B------:R-:W-:Y:S01]  /*10520*/  STL [R1+0xa4], R20 ;  /* 0x0000a41401007387 */ /* 0x000fe20000100800 */
[----:B------:R-:W-:Y:S01]  /*10530*/  ISETP.GE.AND P4, PT, R240, RZ, PT ;  /* 0x000000fff000720c */ /* 0x000fe20003f86270 */
[----:B------:R-:W-:-:S02]  /*10540*/  @!P1 IMAD.IADD R10, R10, 0x1, -R3 ;  /* 0x000000010a0a9824 */ /* 0x000fc400078e0a03 */
[C---:B------:R-:W-:Y:S01]  /*10550*/  IMAD R14, R3.reuse, R18, R14 ;  /* 0x00000012030e7224 */ /* 0x040fe200078e020e */
[----:B------:R0:W-:Y:S01]  /*10560*/  STL [R1+0xa0], R13 ;  /* 0x0000a00d01007387 */ /* 0x0001e20000100800 */
[--C-:B------:R-:W-:Y:S01]  /*10570*/  @!P6 IMAD.IADD R16, R16, 0x1, -R3.reuse ;  /* 0x000000011010e824 */ /* 0x100fe200078e0a03 */
[C---:B------:R-:W-:Y:S01]  /*10580*/  ISETP.GT.U32.AND P6, PT, R3.reuse, R17, PT ;  /* 0x000000110300720c */ /* 0x040fe20003fc4070 */
[----:B------:R-:W-:Y:S02]  /*10590*/  @!P0 IMAD.IADD R12, R12, 0x1, -R3 ;  /* 0x000000010c0c8824 */ /* 0x000fe400078e0a03 */
[----:B------:R-:W-:Y:S01]  /*105a0*/  @!P5 IMAD.MOV R10, RZ, RZ, -R10 ;  /* 0x000000ffff0ad224 */ /* 0x000fe200078e0a0a */
[----:B------:R-:W-:Y:S01]  /*105b0*/  ISETP.GT.U32.AND P5, PT, R3, R14, PT ;  /* 0x0000000e0300720c */ /* 0x000fe20003fa4070 */
[----:B0-----:R-:W-:Y:S02]  /*105c0*/  IMAD.MOV.U32 R13, RZ, RZ, R15 ;  /* 0x000000ffff0d7224 */ /* 0x001fe400078e000f */
[----:B------:R-:W-:-:S02]  /*105d0*/  IMAD.MOV.U32 R21, RZ, RZ, R12 ;  /* 0x000000ffff157224 */ /* 0x000fc400078e000c */
[----:B------:R-:W-:-:S04]  /*105e0*/  IMAD.HI.U32 R15, R4, R13, RZ ;  /* 0x0000000d040f7227 */ /* 0x000fc800078e00ff */
[----:B------:R-:W-:Y:S02]  /*105f0*/  @!P2 IMAD.IADD R9, R9, 0x1, -R3 ;  /* 0x000000010909a824 */ /* 0x000fe400078e0a03 */
[----:B------:R-:W-:Y:S02]  /*10600*/  IMAD.MOV.U32 R20, RZ, RZ, R11 ;  /* 0x000000ffff147224 */ /* 0x000fe400078e000b */
[----:B------:R-:W-:Y:S02]  /*10610*/  IMAD.MOV R15, RZ, RZ, -R15 ;  /* 0x000000ffff0f7224 */ /* 0x000fe400078e0a0f */
[----:B------:R-:W-:Y:S01]  /*10620*/  @!P3 IMAD.MOV R21, RZ, RZ, -R21 ;  /* 0x000000ffff15b224 */ /* 0x000fe200078e0a15 */
[C---:B------:R-:W-:Y:S01]  /*10630*/  ISETP.GT.U32.AND P3, PT, R3.reuse, R9, PT ;  /* 0x000000090300720c */ /* 0x040fe20003f64070 */
[----:B------:R-:W-:Y:S02]  /*10640*/  @!P4 IMAD.MOV R20, RZ, RZ, -R20 ;  /* 0x000000ffff14c224 */ /* 0x000fe400078e0a14 */
[----:B------:R-:W-:Y:S01]  /*10650*/  IMAD R11, R3, R15, R13 ;  /* 0x0000000f030b7224 */ /* 0x000fe200078e020d */
[----:B------:R-:W-:Y:S01]  /*10660*/  IABS R15, R247 ;  /* 0x000000f7000f7213 */ /* 0x000fe20000000000 */
[--C-:B------:R-:W-:Y:S01]  /*10670*/  @!P6 IMAD.IADD R17, R17, 0x1, -R3.reuse ;  /* 0x000000011111e824 */ /* 0x100fe200078e0a03 */
[----:B------:R-:W-:Y:S01]  /*10680*/  IABS R12, R248 ;  /* 0x000000f8000c7213 */ /* 0x000fe20000000000 */
[----:B------:R-:W-:Y:S01]  /*10690*/  STL [R1+0x98], R21 ;  /* 0x0000981501007387 */ /* 0x000fe20000100800 */
[----:B------:R-:W-:Y:S01]  /*106a0*/  @!P5 IMAD.IADD R14, R14, 0x1, -R3 ;  /* 0x000000010e0ed824 */ /* 0x000fe200078e0a03 */
[----:B------:R-:W-:-:S02]  /*106b0*/  ISETP.GT.U32.AND P4, PT, R3, R16, PT ;  /* 0x000000100300720c */ /* 0x000fc40003f84070 */
[----:B------:R-:W-:Y:S01]  /*106c0*/  STL [R1+0x94], R20 ;  /* 0x0000941401007387 */ /* 0x000fe20000100800 */
[C---:B------:R-:W-:Y:S01]  /*106d0*/  ISETP.GT.U32.AND P6, PT, R3.reuse, R17, PT ;  /* 0x000000110300720c */ /* 0x040fe20003fc4070 */
[C---:B------:R-:W-:Y:S02]  /*106e0*/  IMAD.HI.U32 R13, R4.reuse, R12, RZ ;  /* 0x0000000c040d7227 */ /* 0x040fe400078e00ff */
[----:B------:R0:W-:Y:S01]  /*106f0*/  STL [R1+0x90], R10 ;  /* 0x0000900a01007387 */ /* 0x0001e20000100800 */
[----:B------:R-:W-:Y:S01]  /*10700*/  ISETP.GT.U32.AND P5, PT, R3, R14, PT ;  /* 0x0000000e0300720c */ /* 0x000fe20003fa4070 */
[----:B------:R-:W-:Y:S02]  /*10710*/  IMAD.MOV R13, RZ, RZ, -R13 ;  /* 0x000000ffff0d7224 */ /* 0x000fe400078e0a0d */
[----:B0-----:R-:W-:-:S04]  /*10720*/  IMAD.HI.U32 R10, R4, R15, RZ ;  /* 0x0000000f040a7227 */ /* 0x001fc800078e00ff */
[----:B------:R-:W-:Y:S02]  /*10730*/  IMAD.MOV R10, RZ, RZ, -R10 ;  /* 0x000000ffff0a7224 */ /* 0x000fe400078e0a0a */
[----:B------:R-:W-:Y:S01]  /*10740*/  @!P3 IMAD.IADD R9, R9, 0x1, -R3 ;  /* 0x000000010909b824 */ /* 0x000fe200078e0a03 */
[C---:B------:R-:W-:Y:S01]  /*10750*/  ISETP.GT.U32.AND P3, PT, R3.reuse, R11, PT ;  /* 0x0000000b0300720c */ /* 0x040fe20003f64070 */
[C---:B------:R-:W-:Y:S01]  /*10760*/  IMAD R15, R3.reuse, R10, R15 ;  /* 0x0000000a030f7224 */ /* 0x040fe200078e020f */
[----:B------:R-:W-:Y:S01]  /*10770*/  IABS R18, R249 ;  /* 0x000000f900127213 */ /* 0x000fe20000000000 */
[----:B------:R-:W-:Y:S01]  /*10780*/  IMAD R12, R3, R13, R12 ;  /* 0x0000000d030c7224 */ /* 0x000fe200078e020c */
[----:B------:R-:W-:Y:S01]  /*10790*/  IABS R13, R250 ;  /* 0x000000fa000d7213 */ /* 0x000fe20000000000 */
[--C-:B------:R-:W-:Y:S01]  /*107a0*/  @!P6 IMAD.IADD R17, R17, 0x1, -R3.reuse ;  /* 0x000000011111e824 */ /* 0x100fe200078e0a03 */
[----:B------:R-:W-:Y:S01]  /*107b0*/  ISETP.GE.AND P0, PT, R242, RZ, PT ;  /* 0x000000fff200720c */ /* 0x000fe20003f06270 */
[----:B------:R-:W-:Y:S01]  /*107c0*/  @!P4 IMAD.IADD R16, R16, 0x1, -R3 ;  /* 0x000000011010c824 */ /* 0x000fe200078e0a03 */
[----:B------:R-:W-:Y:S01]  /*107d0*/  ISETP.GT.U32.AND P6, PT, R3, R15, PT ;  /* 0x0000000f0300720c */ /* 0x000fe20003fc4070 */
[----:B------:R-:W-:Y:S01]  /*107e0*/  IMAD.MOV.U32 R19, RZ, RZ, R9 ;  /* 0x000000ffff137224 */ /* 0x000fe200078e0009 */
[----:B------:R-:W-:Y:S01]  /*107f0*/  ISETP.GE.AND P4, PT, R245, RZ, PT ;  /* 0x000000fff500720c */ /* 0x000fe20003f86270 */
[----:B------:R-:W-:Y:S01]  /*10800*/  IMAD.HI.U32 R9, R4, R18, RZ ;  /* 0x0000001204097227 */ /* 0x000fe200078e00ff */
[----:B------:R-:W-:-:S03]  /*10810*/  ISETP.GE.AND P1, PT, R243, RZ, PT ;  /* 0x000000fff300720c */ /* 0x000fc60003f26270 */
[----:B------:R-:W-:-:S04]  /*10820*/  IMAD.HI.U32 R20, R4, R13, RZ ;  /* 0x0000000d04147227 */ /* 0x000fc800078e00ff */
[----:B------:R-:W-:Y:S01]  /*10830*/  @!P5 IMAD.IADD R14, R14, 0x1, -R3 ;  /* 0x000000010e0ed824 */ /* 0x000fe200078e0a03 */
[----:B------:R-:W-:Y:S01]  /*10840*/  ISETP.GT.U32.AND P5, PT, R3, R12, PT ;  /* 0x0000000c0300720c */ /* 0x000fe20003fa4070 */
[----:B------:R-:W-:Y:S02]  /*10850*/  IMAD.MOV R9, RZ, RZ, -R9 ;  /* 0x000000ffff097224 */ /* 0x000fe400078e0a09 */
[----:B------:R-:W-:Y:S01]  /*10860*/  IMAD.MOV R20, RZ, RZ, -R20 ;  /* 0x000000ffff147224 */ /* 0x000fe200078e0a14 */
[----:B------:R-:W-:Y:S01]  /*10870*/  ISETP.GE.AND P2, PT, R244, RZ, PT ;  /* 0x000000fff400720c */ /* 0x000fe20003f46270 */
[----:B------:R-:W-:Y:S02]  /*10880*/  @!P3 IMAD.IADD R11, R11, 0x1, -R3 ;  /* 0x000000010b0bb824 */ /* 0x000fe400078e0a03 */
[C---:B------:R-:W-:Y:S02]  /*10890*/  IMAD R9, R3.reuse, R9, R18 ;  /* 0x0000000903097224 */ /* 0x040fe400078e0212 */
[----:B------:R-:W-:-:S02]  /*108a0*/  IMAD R13, R3, R20, R13 ;  /* 0x00000014030d7224 */ /* 0x000fc400078e020d */
[----:B------:R-:W-:Y:S01]  /*108b0*/  @!P0 IMAD.MOV R19, RZ, RZ, -R19 ;  /* 0x000000ffff138224 */ /* 0x000fe200078e0a13 */
[----:B------:R-:W-:Y:S01]  /*108c0*/  ISETP.GT.U32.AND P0, PT, R3, R11, PT ;  /* 0x0000000b0300720c */ /* 0x000fe20003f04070 */
[--C-:B------:R-:W-:Y:S01]  /*108d0*/  @!P6 IMAD.IADD R15, R15, 0x1, -R3.reuse ;  /* 0x000000010f0fe824 */ /* 0x100fe200078e0a03 */
[C---:B------:R-:W-:Y:S01]  /*108e0*/  ISETP.GT.U32.AND P6, PT, R3.reuse, R9, PT ;  /* 0x000000090300720c */ /* 0x040fe20003fc4070 */
[----:B------:R-:W-:Y:S01]  /*108f0*/  IMAD.MOV.U32 R22, RZ, RZ, R16 ;  /* 0x000000ffff167224 */ /* 0x000fe200078e0010 */
[----:B------:R-:W-:Y:S01]  /*10900*/  IABS R10, R7 ;  /* 0x00000007000a7213 */ /* 0x000fe20000000000 */
[----:B------:R-:W-:Y:S01]  /*10910*/  @!P4 IMAD.MOV R14, RZ, RZ, -R14 ;  /* 0x000000ffff0ec224 */ /* 0x000fe200078e0a0e */
[C---:B------:R-:W-:Y:S01]  /*10920*/  ISETP.GT.U32.AND P4, PT, R3.reuse, R13, PT ;  /* 0x0000000d0300720c */ /* 0x040fe20003f84070 */
[----:B------:R-:W-:Y:S02]  /*10930*/  @!P5 IMAD.IADD R12, R12, 0x1, -R3 ;  /* 0x000000010c0cd824 */ /* 0x000fe400078e0a03 */
[----:B------:R-:W-:Y:S01]  /*10940*/  IMAD.MOV.U32 R21, RZ, RZ, R17 ;  /* 0x000000ffff157224 */ /* 0x000fe200078e0011 */
[----:B------:R-:W-:Y:S01]  /*10950*/  ISETP.GE.AND P3, PT, R246, RZ, PT ;  /* 0x000000fff600720c */ /* 0x000fe20003f66270 */
[----:B------:R-:W-:Y:S01]  /*10960*/  @!P1 IMAD.MOV R22, RZ, RZ, -R22 ;  /* 0x000000ffff169224 */ /* 0x000fe200078e0a16 */
[C---:B------:R-:W-:Y:S01]  /*10970*/  ISETP.GT.U32.AND P1, PT, R3.reuse, R15, PT ;  /* 0x0000000f0300720c */ /* 0x040fe20003f24070 */
[----:B------:R-:W-:Y:S01]  /*10980*/  IMAD.HI.U32 R18, R4, R10, RZ ;  /* 0x0000000a04127227 */ /* 0x000fe200078e00ff */
[----:B------:R0:W-:Y:S03]  /*10990*/  STL [R1+0x8c], R19 ;  /* 0x00008c1301007387 */ /* 0x0001e60000100800 */
[----:B------:R-:W-:Y:S01]  /*109a0*/  @!P2 IMAD.MOV R21, RZ, RZ, -R21 ;  /* 0x000000ffff15a224 */ /* 0x000fe200078e0a15 */
[----:B------:R-:W-:Y:S01]  /*109b0*/  ISETP.GT.U32.AND P2, PT, R3, R12, PT ;  /* 0x0000000c0300720c */ /* 0x000fe20003f44070 */
[----:B------:R-:W-:-:S02]  /*109c0*/  IMAD.MOV R18, RZ, RZ, -R18 ;  /* 0x000000ffff127224 */ /* 0x000fc400078e0a12 */
[--C-:B------:R-:W-:Y:S01]  /*109d0*/  @!P0 IMAD.IADD R11, R11, 0x1, -R3.reuse ;  /* 0x000000010b0b8824 */ /* 0x100fe200078e0a03 */
[----:B------:R-:W-:Y:S02]  /*109e0*/  ISETP.GE.AND P0, PT, R247, RZ, PT ;  /* 0x000000fff700720c */ /* 0x000fe40003f06270 */
[----:B0-----:R-:W-:Y:S01]  /*109f0*/  IABS R19, R8 ;  /* 0x0000000800137213 */ /* 0x001fe20000000000 */
[--C-:B------:R-:W-:Y:S02]  /*10a00*/  @!P6 IMAD.IADD R9, R9, 0x1, -R3.reuse ;  /* 0x000000010909e824 */ /* 0x100fe400078e0a03 */
[----:B------:R-:W-:Y:S02]  /*10a10*/  IMAD R10, R3, R18, R10 ;  /* 0x00000012030a7224 */ /* 0x000fe400078e020a */
[----:B------:R-:W-:Y:S01]  /*10a20*/  @!P4 IMAD.IADD R13, R13, 0x1, -R3 ;  /* 0x000000010d0dc824 */ /* 0x000fe200078e0a03 */
[----:B------:R-:W-:Y:S01]  /*10a30*/  ISETP.GE.AND P5, PT, R248, RZ, PT ;  /* 0x000000fff800720c */ /* 0x000fe20003fa6270 */
[----:B------:R-:W-:Y:S01]  /*10a40*/  IMAD.HI.U32 R16, R4, R19, RZ ;  /* 0x0000001304107227 */ /* 0x000fe200078e00ff */
[C---:B------:R-:W-:Y:S01]  /*10a50*/  ISETP.GT.U32.AND P6, PT, R3.reuse, R9, PT ;  /* 0x000000090300720c */ /* 0x040fe20003fc4070 */
[----:B------:R-:W-:Y:S01]  /*10a60*/  STL [R1+0x88], R22 ;  /* 0x0000881601007387 */ /* 0x000fe20000100800 */
[----:B------:R-:W-:Y:S01]  /*10a70*/  ISETP.GT.U32.AND P4, PT, R3, R13, PT ;  /* 0x0000000d0300720c */ /* 0x000fe20003f84070 */
[----:B------:R-:W-:-:S02]  /*10a80*/  @!P3 IMAD.MOV R11, RZ, RZ, -R11 ;  /* 0x000000ffff0bb224 */ /* 0x000fc400078e0a0b */
[--C-:B------:R-:W-:Y:S01]  /*10a90*/  @!P1 IMAD.IADD R15, R15, 0x1, -R3.reuse ;  /* 0x000000010f0f9824 */ /* 0x100fe200078e0a03 */
[----:B------:R-:W-:Y:S01]  /*10aa0*/  ISETP.GT.U32.AND P1, PT, R3, R10, PT ;  /* 0x0000000a0300720c */ /* 0x000fe20003f24070 */
[----:B------:R-:W-:Y:S01]  /*10ab0*/  IMAD.MOV R16, RZ, RZ, -R16 ;  /* 0x000000ffff107224 */ /* 0x000fe200078e0a10 */
[----:B------:R-:W-:Y:S01]  /*10ac0*/  STL [R1+0x84], R21 ;  /* 0x0000841501007387 */ /* 0x000fe20000100800 */
[----:B------:R-:W-:Y:S01]  /*10ad0*/  @!P2 IMAD.IADD R12, R12, 0x1, -R3 ;  /* 0x000000010c0ca824 */ /* 0x000fe200078e0a03 */
[----:B------:R-:W-:Y:S01]  /*10ae0*/  IABS R18, R2 ;  /* 0x0000000200127213 */ /* 0x000fe20000000000 */
[----:B------:R-:W-:Y:S01]  /*10af0*/  IMAD.MOV.U32 R17, RZ, RZ, R15 ;  /* 0x000000ffff117224 */ /* 0x000fe200078e000f */
[----:B------:R0:W-:Y:S01]  /*10b00*/  STL [R1+0x80], R14 ;  /* 0x0000800e01007387 */ /* 0x0001e20000100800 */
[----:B------:R-:W-:-:S03]  /*10b10*/  ISETP.GE.AND P3, PT, R249, RZ, PT ;  /* 0x000000fff900720c */ /* 0x000fc60003f66270 */
[----:B------:R1:W-:Y:S01]  /*10b20*/  STL [R1+0x7c], R11 ;  /* 0x00007c0b01007387 */ /* 0x0003e20000100800 */
[----:B------:R-:W-:Y:S01]  /*10b30*/  @!P0 IMAD.MOV R17, RZ, RZ, -R17 ;  /* 0x000000ffff118224 */ /* 0x000fe200078e0a11 */
[----:B------:R-:W-:Y:S01]  /*10b40*/  ISETP.GE.AND P2, PT, R250, RZ, PT ;  /* 0x000000fffa00720c */ /* 0x000fe20003f46270 */
[----:B------:R-:W-:Y:S01]  /*10b50*/  IMAD.MOV.U32 R50, RZ, RZ, R48 ;  /* 0x000000ffff327224 */ /* 0x000fe200078e0030 */
[----:B------:R-:W-:Y:S01]  /*10b60*/  ISETP.GE.AND P0, PT, R7, RZ, PT ;  /* 0x000000ff0700720c */ /* 0x000fe20003f06270 */
[----:B0-----:R-:W-:-:S04]  /*10b70*/  IMAD.HI.U32 R14, R4, R18, RZ ;  /* 0x00000012040e7227 */ /* 0x001fc800078e00ff */
[----:B-1----:R-:W-:Y:S02]  /*10b80*/  IMAD R11, R3, R16, R19 ;  /* 0x00000010030b7224 */ /* 0x002fe400078e0213 */
[----:B------:R-:W-:Y:S01]  /*10b90*/  IMAD.MOV.U32 R16, RZ, RZ, R12 ;  /* 0x000000ffff107224 */ /* 0x000fe200078e000c */
[----:B------:R-:W-:Y:S01]  /*10ba0*/  IABS R7, R5 ;  /* 0x0000000500077213 */ /* 0x000fe20000000000 */
[----:B------:R-:W-:Y:S02]  /*10bb0*/  IMAD.MOV.U32 R54, RZ, RZ, R49 ;  /* 0x000000ffff367224 */ /* 0x000fe400078e0031 */
[----:B------:R-:W-:Y:S02]  /*10bc0*/  IMAD.MOV.U32 R48, RZ, RZ, R46 ;  /* 0x000000ffff307224 */ /* 0x000fe400078e002e */
[----:B------:R-:W-:Y:S01]  /*10bd0*/  @!P5 IMAD.MOV R16, RZ, RZ, -R16 ;  /* 0x000000ffff10d224 */ /* 0x000fe200078e0a10 */
[----:B------:R-:W-:Y:S01]  /*10be0*/  STL [R1+0x78], R17 ;  /* 0x0000781101007387 */ /* 0x000fe20000100800 */
[----:B------:R-:W-:-:S02]  /*10bf0*/  IMAD.MOV.U32 R46, RZ, RZ, R45 ;  /* 0x000000ffff2e7224 */ /* 0x000fc400078e002d */
[----:B------:R-:W-:Y:S02]  /*10c00*/  IMAD.MOV.U32 R49, RZ, RZ, R41 ;  /* 0x000000ffff317224 */ /* 0x000fe400078e0029 */
[----:B------:R-:W-:Y:S02]  /*10c10*/  @!P6 IMAD.IADD R9, R9, 0x1, -R3 ;  /* 0x000000010909e824 */ /* 0x000fe400078e0a03 */
[----:B------:R-:W-:Y:S02]  /*10c20*/  IMAD.MOV.U32 R45, RZ, RZ, R44 ;  /* 0x000000ffff2d7224 */ /* 0x000fe400078e002c */
[----:B------:R-:W-:Y:S01]  /*10c30*/  IMAD.MOV.U32 R41, RZ, RZ, R43 ;  /* 0x000000ffff297224 */ /* 0x000fe200078e002b */
[----:B------:R-:W2:Y:S01]  /*10c40*/  LDL.LU R44, [R1+0xd8] ;  /* 0x0000d800012c7983 */ /* 0x000ea20000300800 */
[----:B------:R-:W-:Y:S02]  /*10c50*/  IMAD.MOV R15, RZ, RZ, -R14 ;  /* 0x000000ffff0f7224 */ /* 0x000fe400078e0a0e */
[----:B------:R-:W-:-:S02]  /*10c60*/  IMAD.MOV.U32 R43, RZ, RZ, R40 ;  /* 0x000000ffff2b7224 */ /* 0x000fc400078e0028 */
[--C-:B------:R-:W-:Y:S01]  /*10c70*/  @!P1 IMAD.IADD R10, R10, 0x1, -R3.reuse ;  /* 0x000000010a0a9824 */ /* 0x100fe200078e0a03 */
[----:B------:R-:W3:Y:S01]  /*10c80*/  LDL.LU R40, [R1+0x110] ;  /* 0x0001100001287983 */ /* 0x000ee20000300800 */
[----:B------:R-:W-:Y:S01]  /*10c90*/  @!P4 IMAD.IADD R13, R13, 0x1, -R3 ;  /* 0x000000010d0dc824 */ /* 0x000fe200078e0a03 */
[----:B------:R-:W-:Y:S01]  /*10ca0*/  ISETP.GE.AND P1, PT, R8, RZ, PT ;  /* 0x000000ff0800720c */ /* 0x000fe20003f26270 */
[----:B------:R-:W-:Y:S01]  /*10cb0*/  IMAD.MOV.U32 R8, RZ, RZ, R7 ;  /* 0x000000ffff087224 */ /* 0x000fe200078e0007 */
[----:B------:R0:W-:Y:S01]  /*10cc0*/  STL [R1+0x74], R16 ;  /* 0x0000741001007387 */ /* 0x0001e20000100800 */
[----:B------:R-:W-:Y:S02]  /*10cd0*/  IMAD R7, R3, R15, R18 ;  /* 0x0000000f03077224 */ /* 0x000fe400078e0212 */
[----:B------:R-:W-:Y:S02]  /*10ce0*/  IMAD.MOV.U32 R15, RZ, RZ, R13 ;  /* 0x000000ffff0f7224 */ /* 0x000fe400078e000d */
[----:B0-----:R-:W-:-:S02]  /*10cf0*/  IMAD.MOV.U32 R16, RZ, RZ, R9 ;  /* 0x000000ffff107224 */ /* 0x001fc400078e0009 */
[----:B------:R-:W-:Y:S02]  /*10d00*/  @!P2 IMAD.MOV R15, RZ, RZ, -R15 ;  /* 0x000000ffff0fa224 */ /* 0x000fe400078e0a0f */
[----:B------:R-:W-:Y:S02]  /*10d10*/  @!P3 IMAD.MOV R16, RZ, RZ, -R16 ;  /* 0x000000ffff10b224 */ /* 0x000fe400078e0a10 */
[----:B------:R-:W-:Y:S02]  /*10d20*/  IMAD.MOV.U32 R55, RZ, RZ, R49 ;  /* 0x000000ffff377224 */ /* 0x000fe400078e0031 */
[----:B------:R-:W-:Y:S01]  /*10d30*/  IMAD.MOV.U32 R49, RZ, RZ, R47 ;  /* 0x000000ffff317224 */ /* 0x000fe200078e002f */
[----:B------:R-:W-:Y:S01]  /*10d40*/  STL [R1+0x70], R16 ;  /* 0x0000701001007387 */ /* 0x000fe20000100800 */
[----:B------:R-:W-:Y:S02]  /*10d50*/  IMAD.MOV.U32 R47, RZ, RZ, R46 ;  /* 0x000000ffff2f7224 */ /* 0x000fe400078e002e */
[----:B------:R-:W-:Y:S01]  /*10d60*/  IMAD.MOV.U32 R46, RZ, RZ, R45 ;  /* 0x000000ffff2e7224 */ /* 0x000fe200078e002d */
[----:B------:R0:W-:Y:S04]  /*10d70*/  STL [R1+0x6c], R15 ;  /* 0x00006c0f01007387 */ /* 0x0001e80000100800 */
[----:B------:R-:W2:Y:S01]  /*10d80*/  LDL.LU R45, [R1+0x14] ;  /* 0x00001400012d7983 */ /* 0x000ea20000300800 */
[----:B------:R-:W-:-:S02]  /*10d90*/  ISETP.GT.U32.AND P6, PT, R3, R11, PT ;  /* 0x0000000b0300720c */ /* 0x000fc40003fc4070 */
[----:B------:R-:W-:Y:S02]  /*10da0*/  ISETP.GT.U32.AND P5, PT, R3, R10, PT ;  /* 0x0000000a0300720c */ /* 0x000fe40003fa4070 */
[----:B----4-:R-:W-:-:S09]  /*10db0*/  IABS R14, R6 ;  /* 0x00000006000e7213 */ /* 0x010fd20000000000 */
[----:B------:R-:W-:-:S05]  /*10dc0*/  @!P6 IMAD.IADD R11, R11, 0x1, -R3 ;  /* 0x000000010b0be824 */ /* 0x000fca00078e0a03 */
[----:B------:R-:W-:Y:S01]  /*10dd0*/  ISETP.GT.U32.AND P6, PT, R3, R11, PT ;  /* 0x0000000b0300720c */ /* 0x000fe20003fc4070 */
[----:B------:R-:W-:Y:S01]  /*10de0*/  IMAD.HI.U32 R12, R4, R8, RZ ;  /* 0x00000008040c7227 */ /* 0x000fe200078e00ff */
[----:B------:R-:W-:-:S03]  /*10df0*/  ISETP.GE.AND P3, PT, R2, RZ, PT ;  /* 0x000000ff0200720c */ /* 0x000fc60003f66270 */
[----:B------:R-:W-:Y:S01]  /*10e00*/  IMAD.HI.U32 R2, R4, R14, RZ ;  /* 0x0000000e04027227 */ /* 0x000fe200078e00ff */
[----:B------:R-:W-:-:S03]  /*10e10*/  ISETP.GT.U32.AND P4, PT, R3, R7, PT ;  /* 0x000000070300720c */ /* 0x000fc60003f84070 */
[----:B------:R-:W-:Y:S02]  /*10e20*/  IMAD.MOV R9, RZ, RZ, -R12 ;  /* 0x000000ffff097224 */ /* 0x000fe400078e0a0c */
[--C-:B------:R-:W-:Y:S02]  /*10e30*/  @!P5 IMAD.IADD R10, R10, 0x1, -R3.reuse ;  /* 0x000000010a0ad824 */ /* 0x100fe400078e0a03 */
[----:B------:R-:W-:Y:S01]  /*10e40*/  IMAD.MOV R2, RZ, RZ, -R2 ;  /* 0x000000ffff027224 */ /* 0x000fe200078e0a02 */
[----:B------:R-:W-:Y:S01]  /*10e50*/  ISETP.GE.AND P2, PT, R5, RZ, PT ;  /* 0x000000ff0500720c */ /* 0x000fe20003f46270 */
[----:B------:R-:W-:Y:S02]  /*10e60*/  @!P6 IMAD.IADD R11, R11, 0x1, -R3 ;  /* 0x000000010b0be824 */ /* 0x000fe400078e0a03 */
[----:B------:R-:W-:Y:S02]  /*10e70*/  IMAD R5, R3, R9, R8 ;  /* 0x0000000903057224 */ /* 0x000fe400078e0208 */
[----:B------:R-:W-:-:S02]  /*10e80*/  IMAD.MOV.U32 R51, RZ, RZ, R48 ;  /* 0x000000ffff337224 */ /* 0x000fc400078e0030 */
[----:B------:R-:W-:Y:S02]  /*10e90*/  IMAD R9, R3, R2, R14 ;  /* 0x0000000203097224 */ /* 0x000fe400078e020e */
[----:B0-----:R-:W-:Y:S02]  /*10ea0*/  IMAD.MOV.U32 R15, RZ, RZ, R10 ;  /* 0x000000ffff0f7224 */ /* 0x001fe400078e000a */
[----:B------:R-:W-:Y:S02]  /*10eb0*/  IMAD.MOV.U32 R48, RZ, RZ, R126 ;  /* 0x000000ffff307224 */ /* 0x000fe400078e007e */
[----:B------:R-:W-:Y:S01]  /*10ec0*/  IMAD.MOV.U32 R14, RZ, RZ, R11 ;  /* 0x000000ffff0e7224 */ /* 0x000fe200078e000b */
[----:B------:R-:W4:Y:S01]  /*10ed0*/  LDL.LU R126, [R1+0x1f4] ;  /* 0x0001f400017e7983 */ /* 0x000f220000300800 */
[----:B------:R-:W-:Y:S02]  /*10ee0*/  IMAD.MOV.U32 R53, RZ, RZ, R49 ;  /* 0x000000ffff357224 */ /* 0x000fe400078e0031 */
[----:B------:R-:W-:-:S02]  /*10ef0*/  @!P0 IMAD.MOV R15, RZ, RZ, -R15 ;  /* 0x000000ffff0f8224 */ /* 0x000fc400078e0a0f */
[----:B------:R-:W-:Y:S02]  /*10f00*/  IMAD.MOV.U32 R49, RZ, RZ, R48 ;  /* 0x000000ffff317224 */ /* 0x000fe400078e0030 */
[----:B------:R-:W-:Y:S01]  /*10f10*/  @!P1 IMAD.MOV R14, RZ, RZ, -R14 ;  /* 0x000000ffff0e9224 */ /* 0x000fe200078e0a0e */
[----:B------:R-:W-:Y:S01]  /*10f20*/  IABS R12, R51 ;  /* 0x00000033000c7213 */ /* 0x000fe20000000000 */
[----:B------:R-:W-:Y:S01]  /*10f30*/  @!P4 IMAD.IADD R7, R7, 0x1, -R3 ;  /* 0x000000010707c824 */ /* 0x000fe200078e0a03 */
[----:B------:R-:W-:Y:S01]  /*10f40*/  ISETP.GE.AND P4, PT, R51, RZ, PT ;  /* 0x000000ff3300720c */ /* 0x000fe20003f86270 */
[----:B------:R-:W-:Y:S02]  /*10f50*/  IMAD.MOV.U32 R51, RZ, RZ, R49 ;  /* 0x000000ffff337224 */ /* 0x000fe400078e0031 */
[----:B--2---:R-:W-:Y:S02]  /*10f60*/  IMAD.MOV.U32 R48, RZ, RZ, R45 ;  /* 0x000000ffff307224 */ /* 0x004fe400078e002d */
[----:B------:R-:W-:-:S02]  /*10f70*/  IMAD.MOV.U32 R45, RZ, RZ, R38 ;  /* 0x000000ffff2d7224 */ /* 0x000fc400078e0026 */
[----:B------:R-:W2:Y:S04]  /*10f80*/  LDL.LU R38, [R1+0x28] ;  /* 0x0000280001267983 */ /* 0x000ea80000300800 */
[----:B------:R-:W-:Y:S04]  /*10f90*/  STL [R1+0x68], R15 ;  /* 0x0000680f01007387 */ /* 0x000fe80000100800 */
[----:B------:R0:W-:Y:S04]  /*10fa0*/  STL [R1+0x64], R14 ;  /* 0x0000640e01007387 */ /* 0x0001e80000100800 */
[----:B------:R-:W3:Y:S01]  /*10fb0*/  LDL.LU R49, [R1+0x1c] ;  /* 0x00001c0001317983 */ /* 0x000ee20000300800 */
[----:B------:R-:W-:-:S02]  /*10fc0*/  IMAD.MOV.U32 R52, RZ, RZ, R48 ;  /* 0x000000ffff347224 */ /* 0x000fc400078e0030 */
[----:B------:R-:W-:Y:S02]  /*10fd0*/  IMAD.MOV.U32 R48, RZ, RZ, R47 ;  /* 0x000000ffff307224 */ /* 0x000fe400078e002f */
[----:B------:R-:W-:Y:S02]  /*10fe0*/  IMAD.MOV.U32 R47, RZ, RZ, R46 ;  /* 0x000000ffff2f7224 */ /* 0x000fe400078e002e */
[----:B------:R-:W4:Y:S01]  /*10ff0*/  LDL.LU R46, [R1+0x9c] ;  /* 0x00009c00012e7983 */ /* 0x000f220000300800 */
[----:B------:R-:W-:Y:S02]  /*11000*/  ISETP.GT.U32.AND P6, PT, R3, R5, PT ;  /* 0x000000050300720c */ /* 0x000fe40003fc4070 */
[----:B------:R-:W-:-:S05]  /*11010*/  IABS R2, R252 ;  /* 0x000000fc00027213 */ /* 0x000fca0000000000 */
[----:B------:R-:W-:-:S06]  /*11020*/  IMAD.HI.U32 R13, R4, R2, RZ ;  /* 0x00000002040d7227 */ /* 0x000fcc00078e00ff */
[----:B------:R-:W-:-:S05]  /*11030*/  @!P6 IMAD.IADD R5, R5, 0x1, -R3 ;  /* 0x000000010505e824 */ /* 0x000fca00078e0a03 */
[C---:B------:R-:W-:Y:S01]  /*11040*/  ISETP.GT.U32.AND P6, PT, R3.reuse, R5, PT ;  /* 0x000000050300720c */ /* 0x040fe20003fc4070 */
[----:B------:R-:W-:Y:S01]  /*11050*/  IMAD.MOV R11, RZ, RZ, -R13 ;  /* 0x000000ffff0b7224 */ /* 0x000fe200078e0a0d */
[----:B------:R-:W-:-:S03]  /*11060*/  ISETP.GT.U32.AND P0, PT, R3, R7, PT ;  /* 0x000000070300720c */ /* 0x000fc60003f04070 */
[----:B------:R-:W-:-:S08]  /*11070*/  IMAD R2, R3, R11, R2 ;  /* 0x0000000b03027224 */ /* 0x000fd000078e0202 */
[--C-:B------:R-:W-:Y:S01]  /*11080*/  @!P6 IMAD.IADD R5, R5, 0x1, -R3.reuse ;  /* 0x000000010505e824 */ /* 0x100fe200078e0a03 */
[----:B------:R-:W-:Y:S01]  /*11090*/  ISETP.GT.U32.AND P6, PT, R3, R2, PT ;  /* 0x000000020300720c */ /* 0x000fe20003fc4070 */
[----:B------:R-:W-:-:S04]  /*110a0*/  @!P0 IMAD.IADD R7, R7, 0x1, -R3 ;  /* 0x0000000107078824 */ /* 0x000fc800078e0a03 */
[----:B0-----:R-:W-:-:S04]  /*110b0*/  IMAD.MOV.U32 R14, RZ, RZ, R7 ;  /* 0x000000ffff0e7224 */ /* 0x001fc800078e0007 */
[----:B------:R-:W-:-:S04]  /*110c0*/  @!P3 IMAD.MOV R14, RZ, RZ, -R14 ;  /* 0x000000ffff0eb224 */ /* 0x000fc800078e0a0e */
[----:B------:R-:W-:-:S05]  /*110d0*/  @!P6 IMAD.IADD R2, R2, 0x1, -R3 ;  /* 0x000000010202e824 */ /* 0x000fca00078e0a03 */
[----:B------:R-:W-:Y:S01]  /*110e0*/  ISETP.GT.U32.AND P3, PT, R3, R2, PT ;  /* 0x000000020300720c */ /* 0x000fe20003f64070 */
[----:B------:R-:W-:Y:S01]  /*110f0*/  IMAD.MOV.U32 R7, RZ, RZ, R5 ;  /* 0x000000ffff077224 */ /* 0x000fe200078e0005 */
[----:B------:R-:W-:-:S03]  /*11100*/  IABS R8, R50 ;  /* 0x0000003200087213 */ /* 0x000fc60000000000 */
[----:B------:R-:W-:Y:S01]  /*11110*/  @!P2 IMAD.MOV R7, RZ, RZ, -R7 ;  /* 0x000000ffff07a224 */ /* 0x000fe200078e0a07 */
[----:B------:R-:W-:Y:S07]  /*11120*/  STL [R1+0x60], R14 ;  /* 0x0000600e01007387 */ /* 0x000fee0000100800 */
[----:B------:R-:W-:Y:S01]  /*11130*/  @!P3 IMAD.IADD R2, R2, 0x1, -R3 ;  /* 0x000000010202b824 */ /* 0x000fe200078e0a03 */
[----:B------:R-:W-:Y:S01]  /*11140*/  ISETP.GE.AND P3, PT, R50, RZ, PT ;  /* 0x000000ff3200720c */ /* 0x000fe20003f66270 */
[----:B------:R0:W-:Y:S01]  /*11150*/  STL [R1+0x5c], R7 ;  /* 0x00005c0701007387 */ /* 0x0001e20000100800 */
[----:B---3--:R-:W-:-:S02]  /*11160*/  IMAD.MOV.U32 R56, RZ, RZ, R49 ;  /* 0x000000ffff387224 */ /* 0x008fc400078e0031 */
[----:B------:R-:W-:Y:S02]  /*11170*/  IMAD.MOV.U32 R49, RZ, RZ, R48 ;  /* 0x000000ffff317224 */ /* 0x000fe400078e0030 */
[----:B------:R-:W-:Y:S02]  /*11180*/  IMAD.MOV.U32 R48, RZ, RZ, R45 ;  /* 0x000000ffff307224 */ /* 0x000fe400078e002d */
[----:B------:R-:W-:Y:S02]  /*11190*/  IMAD.MOV.U32 R45, RZ, RZ, R44 ;  /* 0x000000ffff2d7224 */ /* 0x000fe400078e002c */
[----:B------:R-:W-:Y:S02]  /*111a0*/  IMAD.MOV.U32 R44, RZ, RZ, R35 ;  /* 0x000000ffff2c7224 */ /* 0x000fe400078e0023 */
[----:B------:R-:W-:Y:S02]  /*111b0*/  IMAD.MOV.U32 R50, RZ, RZ, R49 ;  /* 0x000000ffff327224 */ /* 0x000fe400078e0031 */
[----:B------:R-:W-:-:S02]  /*111c0*/  IMAD.MOV.U32 R35, RZ, RZ, R34 ;  /* 0x000000ffff237224 */ /* 0x000fc400078e0022 */
[----:B------:R-:W-:Y:S02]  /*111d0*/  IMAD.MOV.U32 R49, RZ, RZ, R48 ;  /* 0x000000ffff317224 */ /* 0x000fe400078e0030 */
[----:B------:R-:W-:Y:S02]  /*111e0*/  IMAD.MOV.U32 R34, RZ, RZ, R33 ;  /* 0x000000ffff227224 */ /* 0x000fe400078e0021 */
[----:B------:R-:W-:Y:S01]  /*111f0*/  IMAD.MOV.U32 R48, RZ, RZ, R47 ;  /* 0x000000ffff307224 */ /* 0x000fe200078e002f */
[----:B------:R-:W3:Y:S01]  /*11200*/  LDL.LU R33, [R1+0x314] ;  /* 0x0003140001217983 */ /* 0x000ee20000300800 */
[----:B----4-:R-:W-:-:S03]  /*11210*/  IMAD.MOV.U32 R47, RZ, RZ, R46 ;  /* 0x000000ffff2f7224 */ /* 0x010fc600078e002e */
[----:B------:R-:W4:Y:S01]  /*11220*/  LDL.LU R46, [R1+0x2c] ;  /* 0x00002c00012e7983 */ /* 0x000f220000300800 */
[----:B------:R-:W-:Y:S01]  /*11230*/  IMAD.HI.U32 R10, R4, R12, RZ ;  /* 0x0000000c040a7227 */ /* 0x000fe200078e00ff */
[----:B------:R-:W-:Y:S02]  /*11240*/  ISETP.GE.AND P5, PT, R6, RZ, PT ;  /* 0x000000ff0600720c */ /* 0x000fe40003fa6270 */
[----:B------:R-:W-:Y:S01]  /*11250*/  IABS R6, R54 ;  /* 0x0000003600067213 */ /* 0x000fe20000000000 */
[----:B------:R-:W-:-:S04]  /*11260*/  IMAD.MOV R10, RZ, RZ, -R10 ;  /* 0x000000ffff0a7224 */ /* 0x000fc800078e0a0a */
[C---:B------:R-:W-:Y:S02]  /*11270*/  IMAD R10, R3.reuse, R10, R12 ;  /* 0x0000000a030a7224 */ /* 0x040fe400078e020c */
[----:B------:R-:W-:Y:S01]  /*11280*/  IMAD.HI.U32 R12, R4, R6, RZ ;  /* 0x00000006040c7227 */ /* 0x000fe200078e00ff */
[----:B------:R-:W-:-:S03]  /*11290*/  ISETP.GT.U32.AND P1, PT, R3, R9, PT ;  /* 0x000000090300720c */ /* 0x000fc60003f24070 */
[----:B------:R-:W-:Y:S01]  /*112a0*/  IMAD.MOV R12, RZ, RZ, -R12 ;  /* 0x000000ffff0c7224 */ /* 0x000fe200078e0a0c */
[----:B------:R-:W-:-:S03]  /*112b0*/  ISETP.GT.U32.AND P0, PT, R3, R10, PT ;  /* 0x0000000a0300720c */ /* 0x000fc60003f04070 */
[----:B------:R-:W-:Y:S01]  /*112c0*/  IMAD R6, R3, R12, R6 ;  /* 0x0000000c03067224 */ /* 0x000fe200078e0206 */
[----:B------:R-:W-:Y:S01]  /*112d0*/  IABS R12, R53 ;  /* 0x00000035000c7213 */ /* 0x000fe20000000000 */
[----:B------:R-:W-:-:S04]  /*112e0*/  IMAD.HI.U32 R13, R4, R8, RZ ;  /* 0x00000008040d7227 */ /* 0x000fc800078e00ff */
[----:B------:R-:W-:Y:S02]  /*112f0*/  IMAD.MOV.U32 R5, RZ, RZ, R12 ;  /* 0x000000ffff057224 */ /* 0x000fe400078e000c */
[----:B------:R-:W-:Y:S02]  /*11300*/  IMAD.MOV R13, RZ, RZ, -R13 ;  /* 0x000000ffff0d7224 */ /* 0x000fe400078e0a0d */
[----:B------:R-:W-:Y:S01]  /*11310*/  @!P1 IMAD.IADD R9, R9, 0x1, -R3 ;  /* 0x0000000109099824 */ /* 0x000fe200078e0a03 */
[----:B------:R-:W-:Y:S01]  /*11320*/  ISETP.GE.AND P1, PT, R252, RZ, PT ;  /* 0x000000fffc00720c */ /* 0x000fe20003f26270 */
[----:B------:R-:W-:-:S04]  /*11330*/  IMAD.HI.U32 R12, R4, R5, RZ ;  /* 0x00000005040c7227 */ /* 0x000fc800078e00ff */
[C---:B------:R-:W-:Y:S02]  /*11340*/  IMAD R8, R3.reuse, R13, R8 ;  /* 0x0000000d03087224 */ /* 0x040fe400078e0208 */
[----:B------:R-:W-:Y:S01]  /*11350*/  @!P0 IMAD.IADD R10, R10, 0x1, -R3 ;  /* 0x000000010a0a8824 */ /* 0x000fe200078e0a03 */
[C---:B------:R-:W-:Y:S01]  /*11360*/  ISETP.GT.U32.AND P0, PT, R3.reuse, R9, PT ;  /* 0x000000090300720c */ /* 0x040fe20003f04070 */
[----:B------:R-:W-:Y:S01]  /*11370*/  IMAD.MOV R12, RZ, RZ, -R12 ;  /* 0x000000ffff0c7224 */ /* 0x000fe200078e0a0c */
[C---:B------:R-:W-:Y:S02]  /*11380*/  ISETP.GT.U32.AND P2, PT, R3.reuse, R8, PT ;  /* 0x000000080300720c */ /* 0x040fe40003f44070 */
[C---:B------:R-:W-:Y:S01]  /*11390*/  ISETP.GT.U32.AND P6, PT, R3.reuse, R10, PT ;  /* 0x0000000a0300720c */ /* 0x040fe20003fc4070 */
[----:B------:R-:W-:Y:S02]  /*113a0*/  IMAD R5, R3, R12, R5 ;  /* 0x0000000c03057224 */ /* 0x000fe400078e0205 */
[----:B------:R-:W-:-:S03]  /*113b0*/  @!P1 IMAD.MOV R2, RZ, RZ, -R2 ;  /* 0x000000ffff029224 */ /* 0x000fc600078e0a02 */
[----:B------:R-:W-:-:S03]  /*113c0*/  ISETP.GT.U32.AND P1, PT, R3, R5, PT ;  /* 0x000000050300720c */ /* 0x000fc60003f24070 */
[--C-:B------:R-:W-:Y:S02]  /*113d0*/  @!P0 IMAD.IADD R9, R9, 0x1, -R3.reuse ;  /* 0x0000000109098824 */ /* 0x100fe400078e0a03 */
[--C-:B------:R-:W-:Y:S01]  /*113e0*/  @!P2 IMAD.IADD R8, R8, 0x1, -R3.reuse ;  /* 0x000000010808a824 */ /* 0x100fe200078e0a03 */
[----:B------:R-:W-:Y:S01]  /*113f0*/  ISETP.GE.AND P2, PT, R54, RZ, PT ;  /* 0x000000ff3600720c */ /* 0x000fe20003f46270 */
[----:B------:R-:W-:Y:S02]  /*11400*/  @!P6 IMAD.IADD R10, R10, 0x1, -R3 ;  /* 0x000000010a0ae824 */ /* 0x000fe400078e0a03 */
[----:B------:R-:W-:Y:S02]  /*11410*/  IMAD.MOV.U32 R54, RZ, RZ, R49 ;  /* 0x000000ffff367224 */ /* 0x000fe400078e0031 */
        /* <DEDUP_REMOVED lines=8> */
[----:B------:R-:W-:Y:S01]  /*114a0*/  IMAD.MOV.U32 R49, RZ, RZ, R42 ;  /* 0x000000ffff317224 */ /* 0x000fe200078e002a */
[----:B------:R-:W-:-:S05]  /*114b0*/  IABS R11, R55 ;  /* 0x00000037000b7213 */ /* 0x000fca0000000000 */
[----:B------:R-:W-:-:S04]  /*114c0*/  IMAD.HI.U32 R13, R4, R11, RZ ;  /* 0x0000000b040d7227 */ /* 0x000fc800078e00ff */
[----:B----4-:R-:W-:Y:S02]  /*114d0*/  IMAD.MOV.U32 R47, RZ, RZ, R46 ;  /* 0x000000ffff2f7224 */ /* 0x010fe400078e002e */
[----:B--2---:R-:W-:Y:S02]  /*114e0*/  IMAD.MOV.U32 R46, RZ, RZ, R38 ;  /* 0x000000ffff2e7224 */ /* 0x004fe400078e0026 */
[----:B------:R-:W2:Y:S04]  /*114f0*/  LDL.LU R38, [R1+0x158] ;  /* 0x0001580001267983 */ /* 0x000ea80000300800 */
[----:B------:R-:W-:Y:S04]  /*11500*/  STL [R1+0x58], R9 ;  /* 0x0000580901007387 */ /* 0x000fe80000100800 */
[----:B------:R-:W-:Y:S04]  /*11510*/  STL [R1+0x54], R10 ;  /* 0x0000540a01007387 */ /* 0x000fe80000100800 */
[----:B------:R1:W-:Y:S04]  /*11520*/  STL [R1+0x50], R2 ;  /* 0x0000500201007387 */ /* 0x0003e80000100800 */
[----:B------:R-:W4:Y:S01]  /*11530*/  LDL.LU R42, [R1+0xdc] ;  /* 0x0000dc00012a7983 */ /* 0x000f220000300800 */
[----:B------:R-:W-:Y:S01]  /*11540*/  IMAD.MOV R13, RZ, RZ, -R13 ;  /* 0x000000ffff0d7224 */ /* 0x000fe200078e0a0d */
[----:B------:R-:W-:-:S03]  /*11550*/  ISETP.GT.U32.AND P0, PT, R3, R6, PT ;  /* 0x000000060300720c */ /* 0x000fc60003f04070 */
[----:B0-----:R-:W-:-:S05]  /*11560*/  IMAD R7, R3, R13, R11 ;  /* 0x0000000d03077224 */ /* 0x001fca00078e020b */
[----:B------:R-:W-:Y:S02]  /*11570*/  ISETP.GT.U32.AND P6, PT, R3, R7, PT ;  /* 0x000000070300720c */ /* 0x000fe40003fc4070 */
[----:B------:R-:W-:-:S03]  /*11580*/  IABS R11, R52 ;  /* 0x00000034000b7213 */ /* 0x000fc60000000000 */
[----:B------:R-:W-:Y:S01]  /*11590*/  @!P0 IMAD.IADD R6, R6, 0x1, -R3 ;  /* 0x0000000106068824 */ /* 0x000fe200078e0a03 */
[----:B------:R-:W-:Y:S01]  /*115a0*/  ISETP.GT.U32.AND P0, PT, R3, R8, PT ;  /* 0x000000080300720c */ /* 0x000fe20003f04070 */
[----:B------:R-:W-:-:S03]  /*115b0*/  IMAD.HI.U32 R13, R4, R11, RZ ;  /* 0x0000000b040d7227 */ /* 0x000fc600078e00ff */
[----:B------:R-:W-:-:S03]  /*115c0*/  ISETP.GT.U32.AND P5, PT, R3, R6, PT ;  /* 0x000000060300720c */ /* 0x000fc60003fa4070 */
[----:B------:R-:W-:Y:S02]  /*115d0*/  @!P6 IMAD.IADD R7, R7, 0x1, -R3 ;  /* 0x000000010707e824 */ /* 0x000fe400078e0a03 */
[----:B------:R-:W-:-:S03]  /*115e0*/  IMAD.MOV R13, RZ, RZ, -R13 ;  /* 0x000000ffff0d7224 */ /* 0x000fc600078e0a0d */
[C---:B------:R-:W-:Y:S01]  /*115f0*/  ISETP.GT.U32.AND P6, PT, R3.reuse, R7, PT ;  /* 0x000000070300720c */ /* 0x040fe20003fc4070 */
[C---:B-1----:R-:W-:Y:S01]  /*11600*/  IMAD R2, R3.reuse, R13, R11 ;  /* 0x0000000d03027224 */ /* 0x042fe200078e020b */
[----:B------:R-:W-:Y:S01]  /*11610*/  IABS R11, R56 ;  /* 0x00000038000b7213 */ /* 0x000fe20000000000 */
[--C-:B------:R-:W-:Y:S02]  /*11620*/  @!P0 IMAD.IADD R8, R8, 0x1, -R3.reuse ;  /* 0x0000000108088824 */ /* 0x100fe400078e0a03 */
[----:B------:R-:W-:Y:S01]  /*11630*/  @!P5 IMAD.IADD R6, R6, 0x1, -R3 ;  /* 0x000000010606d824 */ /* 0x000fe200078e0a03 */
[----:B------:R-:W-:Y:S01]  /*11640*/  ISETP.GT.U32.AND P5, PT, R3, R2, PT ;  /* 0x000000020300720c */ /* 0x000fe20003fa4070 */
[----:B------:R-:W-:Y:S01]  /*11650*/  IMAD.HI.U32 R9, R4, R12, RZ ;  /* 0x0000000c04097227 */ /* 0x000fe200078e00ff */
[----:B------:R-:W-:-:S03]  /*11660*/  ISETP.GE.AND P4, PT, R55, RZ, PT ;  /* 0x000000ff3700720c */ /* 0x000fc60003f86270 */
[----:B------:R-:W-:Y:S01]  /*11670*/  @!P3 IMAD.MOV R8, RZ, RZ, -R8 ;  /* 0x000000ffff08b224 */ /* 0x000fe200078e0a08 */
[----:B------:R-:W-:Y:S01]  /*11680*/  ISETP.GT.U32.AND P3, PT, R3, R5, PT ;  /* 0x000000050300720c */ /* 0x000fe20003f64070 */
[----:B------:R-:W-:Y:S01]  /*11690*/  @!P6 IMAD.IADD R7, R7, 0x1, -R3 ;  /* 0x000000010707e824 */ /* 0x000fe200078e0a03 */
[----:B------:R-:W-:Y:S01]  /*116a0*/  ISETP.GE.AND P0, PT, R53, RZ, PT ;  /* 0x000000ff3500720c */ /* 0x000fe20003f06270 */
[----:B------:R-:W-:Y:S01]  /*116b0*/  IMAD.MOV R9, RZ, RZ, -R9 ;  /* 0x000000ffff097224 */ /* 0x000fe200078e0a09 */
[----:B------:R-:W-:Y:S01]  /*116c0*/  ISETP.GE.AND P6, PT, R52, RZ, PT ;  /* 0x000000ff3400720c */ /* 0x000fe20003fc6270 */
[----:B------:R-:W-:-:S04]  /*116d0*/  IMAD.HI.U32 R14, R4, R11, RZ ;  /* 0x0000000b040e7227 */ /* 0x000fc800078e00ff */
[----:B------:R-:W-:Y:S02]  /*116e0*/  IMAD.MOV.U32 R55, RZ, RZ, R48 ;  /* 0x000000ffff377224 */ /* 0x000fe400078e0030 */
[----:B------:R-:W-:Y:S02]  /*116f0*/  IMAD.MOV.U32 R53, RZ, RZ, R46 ;  /* 0x000000ffff357224 */ /* 0x000fe400078e002e */
[----:B------:R-:W-:Y:S01]  /*11700*/  @!P2 IMAD.MOV R6, RZ, RZ, -R6 ;  /* 0x000000ffff06a224 */ /* 0x000fe200078e0a06 */
[----:B------:R-:W3:Y:S01]  /*11710*/  LDL.LU R46, [R1+0xe8] ;  /* 0x0000e800012e7983 */ /* 0x000ee20000300800 */
[----:B------:R-:W-:Y:S02]  /*11720*/  IMAD.MOV.U32 R52, RZ, RZ, R47 ;  /* 0x000000ffff347224 */ /* 0x000fe400078e002f */
[----:B------:R-:W-:Y:S02]  /*11730*/  IMAD.MOV.U32 R48, RZ, RZ, R45 ;  /* 0x000000ffff307224 */ /* 0x000fe400078e002d */
[----:B------:R-:W-:Y:S01]  /*11740*/  IMAD.MOV.U32 R47, RZ, RZ, R44 ;  /* 0x000000ffff2f7224 */ /* 0x000fe200078e002c */
[----:B------:R-:W2:Y:S01]  /*11750*/  LDL.LU R45, [R1+0xec] ;  /* 0x0000ec00012d7983 */ /* 0x000ea20000300800 */
[----:B------:R-:W-:-:S02]  /*11760*/  IMAD R9, R3, R9, R12 ;  /* 0x0000000903097224 */ /* 0x000fc400078e020c */
[----:B------:R-:W-:Y:S01]  /*11770*/  IMAD.MOV R14, RZ, RZ, -R14 ;  /* 0x000000ffff0e7224 */ /* 0x000fe200078e0a0e */
[----:B------:R-:W2:Y:S01]  /*11780*/  LDL.LU R44, [R1+0x114] ;  /* 0x00011400012c7983 */ /* 0x000ea20000300800 */
[----:B------:R-:W-:-:S03]  /*11790*/  @!P5 IMAD.IADD R2, R2, 0x1, -R3 ;  /* 0x000000010202d824 */ /* 0x000fc600078e0a03 */
[----:B------:R-:W-:Y:S01]  /*117a0*/  STL [R1+0x4c], R8 ;  /* 0x00004c0801007387 */ /* 0x000fe20000100800 */
[----:B------:R-:W-:-:S03]  /*117b0*/  ISETP.GT.U32.AND P5, PT, R3, R9, PT ;  /* 0x000000090300720c */ /* 0x000fc60003fa4070 */
[----:B------:R0:W-:Y:S01]  /*117c0*/  STL [R1+0x48], R6 ;  /* 0x0000480601007387 */ /* 0x0001e20000100800 */
[----:B------:R-:W-:Y:S02]  /*117d0*/  @!P3 IMAD.IADD R5, R5, 0x1, -R3 ;  /* 0x000000010505b824 */ /* 0x000fe400078e0a03 */
[----:B0-----:R-:W-:Y:S02]  /*117e0*/  IMAD.MOV.U32 R6, RZ, RZ, R7 ;  /* 0x000000ffff067224 */ /* 0x001fe400078e0007 */
[C---:B------:R-:W-:Y:S01]  /*117f0*/  IMAD R7, R3.reuse, R14, R11 ;  /* 0x0000000e03077224 */ /* 0x040fe200078e020b */
[----:B------:R-:W-:-:S04]  /*11800*/  ISETP.GT.U32.AND P2, PT, R3, R2, PT ;  /* 0x000000020300720c */ /* 0x000fc80003f44070 */
[----:B------:R-:W-:Y:S01]  /*11810*/  ISETP.GT.U32.AND P3, PT, R3, R7, PT ;  /* 0x000000070300720c */ /* 0x000fe20003f64070 */
[----:B------:R-:W-:Y:S02]  /*11820*/  @!P5 IMAD.IADD R9, R9, 0x1, -R3 ;  /* 0x000000010909d824 */ /* 0x000fe400078e0a03 */
[----:B------:R-:W-:Y:S01]  /*11830*/  IMAD.MOV.U32 R15, RZ, RZ, R5 ;  /* 0x000000ffff0f7224 */ /* 0x000fe200078e0005 */
[----:B------:R-:W-:Y:S01]  /*11840*/  IABS R10, R50 ;  /* 0x00000032000a7213 */ /* 0x000fe20000000000 */
[----:B------:R-:W-:Y:S02]  /*11850*/  @!P4 IMAD.MOV R6, RZ, RZ, -R6 ;  /* 0x000000ffff06c224 */ /* 0x000fe400078e0a06 */
[----:B------:R-:W-:Y:S02]  /*11860*/  @!P0 IMAD.MOV R15, RZ, RZ, -R15 ;  /* 0x000000ffff0f8224 */ /* 0x000fe400078e0a0f */
[----:B------:R-:W-:-:S04]  /*11870*/  @!P2 IMAD.IADD R2, R2, 0x1, -R3 ;  /* 0x000000010202a824 */ /* 0x000fc800078e0a03 */
[----:B------:R-:W-:Y:S01]  /*11880*/  @!P3 IMAD.IADD R7, R7, 0x1, -R3 ;  /* 0x000000010707b824 */ /* 0x000fe200078e0a03 */
[----:B------:R-:W-:Y:S02]  /*11890*/  ISETP.GT.U32.AND P3, PT, R3, R9, PT ;  /* 0x000000090300720c */ /* 0x000fe40003f64070 */
[----:B------:R-:W-:Y:S01]  /*118a0*/  ISETP.GE.AND P2, PT, R50, RZ, PT ;  /* 0x000000ff3200720c */ /* 0x000fe20003f46270 */
[----:B------:R-:W-:Y:S02]  /*118b0*/  IMAD.MOV.U32 R50, RZ, RZ, R49 ;  /* 0x000000ffff327224 */ /* 0x000fe400078e0031 */
[----:B------:R-:W-:Y:S01]  /*118c0*/  IMAD.MOV.U32 R49, RZ, RZ, R47 ;  /* 0x000000ffff317224 */ /* 0x000fe200078e002f */
[----:B------:R-:W-:Y:S01]  /*118d0*/  STL [R1+0x44], R6 ;  /* 0x0000440601007387 */ /* 0x000fe20000100800 */
[----:B------:R-:W-:Y:S02]  /*118e0*/  IMAD.MOV.U32 R47, RZ, RZ, R35 ;  /* 0x000000ffff2f7224 */ /* 0x000fe400078e0023 */
[----:B------:R-:W-:-:S02]  /*118f0*/  IMAD.MOV.U32 R35, RZ, RZ, R129 ;  /* 0x000000ffff237224 */ /* 0x000fc400078e0081 */
[----:B------:R-:W2:Y:S01]  /*11900*/  LDL.LU R129, [R1+0x2bc] ;  /* 0x0002bc0001817983 */ /* 0x000ea20000300800 */
[----:B------:R-:W-:-:S03]  /*11910*/  IABS R13, R54 ;  /* 0x00000036000d7213 */ /* 0x000fc60000000000 */
[----:B------:R0:W-:Y:S01]  /*11920*/  STL [R1+0x40], R15 ;  /* 0x0000400f01007387 */ /* 0x0001e20000100800 */
[----:B------:R-:W-:Y:S01]  /*11930*/  @!P3 IMAD.IADD R9, R9, 0x1, -R3 ;  /* 0x000000010909b824 */ /* 0x000fe200078e0a03 */
[----:B------:R-:W-:Y:S01]  /*11940*/  ISETP.GE.AND P3, PT, R54, RZ, PT ;  /* 0x000000ff3600720c */ /* 0x000fe20003f66270 */
[----:B------:R-:W-:Y:S02]  /*11950*/  IMAD.MOV.U32 R54, RZ, RZ, R49 ;  /* 0x000000ffff367224 */ /* 0x000fe400078e0031 */
[----:B------:R-:W-:Y:S02]  /*11960*/  IMAD.MOV.U32 R49, RZ, RZ, R48 ;  /* 0x000000ffff317224 */ /* 0x000fe400078e0030 */
[----:B0-----:R-:W-:Y:S02]  /*11970*/  IMAD.MOV.U32 R15, RZ, RZ, R2 ;  /* 0x000000ffff0f7224 */ /* 0x001fe400078e0002 */
[----:B------:R-:W-:Y:S02]  /*11980*/  @!P1 IMAD.MOV R9, RZ, RZ, -R9 ;  /* 0x000000ffff099224 */ /* 0x000fe400078e0a09 */
[----:B------:R-:W-:Y:S01]  /*11990*/  @!P6 IMAD.MOV R15, RZ, RZ, -R15 ;  /* 0x000000ffff0fe224 */ /* 0x000fe200078e0a0f */
[----:B------:R-:W-:Y:S01]  /*119a0*/  ISETP.GE.AND P1, PT, R53, RZ, PT ;  /* 0x000000ff3500720c */ /* 0x000fe20003f26270 */
[----:B------:R-:W-:Y:S01]  /*119b0*/  IMAD.MOV.U32 R8, RZ, RZ, R13 ;  /* 0x000000ffff087224 */ /* 0x000fe200078e000d */
[----:B------:R-:W-:Y:S01]  /*119c0*/  IABS R13, R53 ;  /* 0x00000035000d7213 */ /* 0x000fe20000000000 */
[----:B------:R-:W-:Y:S01]  /*119d0*/  IMAD.MOV.U32 R53, RZ, RZ, R49 ;  /* 0x000000ffff357224 */ /* 0x000fe200078e0031 */
[----:B------:R-:W-:Y:S01]  /*119e0*/  STL [R1+0x3c], R15 ;  /* 0x00003c0f01007387 */ /* 0x000fe20000100800 */
[----:B----4-:R-:W-:-:S02]  /*119f0*/  IMAD.MOV.U32 R48, RZ, RZ, R42 ;  /* 0x000000ffff307224 */ /* 0x010fc400078e002a */
[----:B------:R-:W-:Y:S02]  /*11a00*/  IMAD.MOV.U32 R42, RZ, RZ, R39 ;  /* 0x000000ffff2a7224 */ /* 0x000fe400078e0027 */
[----:B------:R-:W-:Y:S02]  /*11a10*/  IMAD.MOV.U32 R39, RZ, RZ, R30 ;  /* 0x000000ffff277224 */ /* 0x000fe400078e001e */
[----:B------:R-:W4:Y:S01]  /*11a20*/  LDL.LU R30, [R1+0x274] ;  /* 0x00027400011e7983 */ /* 0x000f220000300800 */
[----:B------:R-:W-:Y:S02]  /*11a30*/  IMAD.MOV.U32 R49, RZ, RZ, R48 ;  /* 0x000000ffff317224 */ /* 0x000fe400078e0030 */
[----:B------:R-:W-:Y:S01]  /*11a40*/  IMAD.MOV.U32 R48, RZ, RZ, R47 ;  /* 0x000000ffff307224 */ /* 0x000fe200078e002f */
[----:B------:R0:W-:Y:S04]  /*11a50*/  STL [R1+0x38], R9 ;  /* 0x0000380901007387 */ /* 0x0001e80000100800 */
[----:B------:R-:W3:Y:S01]  /*11a60*/  LDL.LU R47, [R1+0xe0] ;  /* 0x0000e000012f7983 */ /* 0x000ee20000300800 */
[----:B------:R-:W-:-:S04]  /*11a70*/  IMAD.HI.U32 R12, R4, R10, RZ ;  /* 0x0000000a040c7227 */ /* 0x000fc800078e00ff */
[----:B------:R-:W-:Y:S01]  /*11a80*/  IMAD.MOV R12, RZ, RZ, -R12 ;  /* 0x000000ffff0c7224 */ /* 0x000fe200078e0a0c */
[----:B------:R-:W-:-:S03]  /*11a90*/  ISETP.GT.U32.AND P0, PT, R3, R7, PT ;  /* 0x000000070300720c */ /* 0x000fc60003f04070 */
[----:B------:R-:W-:Y:S01]  /*11aa0*/  IMAD R6, R3, R12, R10 ;  /* 0x0000000c03067224 */ /* 0x000fe200078e020a */
[----:B------:R-:W-:Y:S01]  /*11ab0*/  IABS R10, R52 ;  /* 0x00000034000a7213 */ /* 0x000fe20000000000 */
[----:B------:R-:W-:-:S04]  /*11ac0*/  IMAD.HI.U32 R14, R4, R13, RZ ;  /* 0x0000000d040e7227 */ /* 0x000fc800078e00ff */
[----:B------:R-:W-:-:S04]  /*11ad0*/  IMAD.HI.U32 R5, R4, R10, RZ ;  /* 0x0000000a04057227 */ /* 0x000fc800078e00ff */
[----:B------:R-:W-:Y:S02]  /*11ae0*/  IMAD.MOV R14, RZ, RZ, -R14 ;  /* 0x000000ffff0e7224 */ /* 0x000fe400078e0a0e */
[----:B------:R-:W-:Y:S02]  /*11af0*/  IMAD.MOV R2, RZ, RZ, -R5 ;  /* 0x000000ffff027224 */ /* 0x000fe400078e0a05 */
[----:B------:R-:W-:Y:S02]  /*11b00*/  IMAD R5, R3, R14, R13 ;  /* 0x0000000e03057224 */ /* 0x000fe400078e020d */
[----:B------:R-:W-:-:S03]  /*11b10*/  @!P0 IMAD.IADD R7, R7, 0x1, -R3 ;  /* 0x0000000107078824 */ /* 0x000fc600078e0a03 */
[----:B------:R-:W-:-:S13]  /*11b20*/  ISETP.GT.U32.AND P0, PT, R3, R5, PT ;  /* 0x000000050300720c */ /* 0x000fda0003f04070 */
[----:B------:R-:W-:Y:S01]  /*11b30*/  @!P0 IMAD.IADD R5, R5, 0x1, -R3 ;  /* 0x0000000105058824 */ /* 0x000fe200078e0a03 */
[----:B------:R-:W-:Y:S01]  /*11b40*/  ISETP.GE.AND P0, PT, R52, RZ, PT ;  /* 0x000000ff3400720c */ /* 0x000fe20003f06270 */
[----:B------:R-:W-:Y:S02]  /*11b50*/  IMAD.MOV.U32 R52, RZ, RZ, R49 ;  /* 0x000000ffff347224 */ /* 0x000fe400078e0031 */
[----:B------:R-:W-:Y:S02]  /*11b60*/  IMAD.MOV.U32 R49, RZ, RZ, R48 ;  /* 0x000000ffff317224 */ /* 0x000fe400078e0030 */
[----:B------:R-:W-:-:S04]  /*11b70*/  IMAD.HI.U32 R11, R4, R8, RZ ;  /* 0x00000008040b7227 */ /* 0x000fc800078e00ff */
[----:B------:R-:W-:Y:S02]  /*11b80*/  IMAD.MOV R11, RZ, RZ, -R11 ;  /* 0x000000ffff0b7224 */ /* 0x000fe400078e0a0b */
[----:B---3--:R-:W-:Y:S02]  /*11b90*/  IMAD.MOV.U32 R48, RZ, RZ, R47 ;  /* 0x000000ffff307224 */ /* 0x008fe400078e002f */
[----:B------:R-:W-:Y:S02]  /*11ba0*/  IMAD.MOV.U32 R47, RZ, RZ, R46 ;  /* 0x000000ffff2f7224 */ /* 0x000fe400078e002e */
[----:B--2---:R-:W-:Y:S02]  /*11bb0*/  IMAD.MOV.U32 R46, RZ, RZ, R45 ;  /* 0x000000ffff2e7224 */ /* 0x004fe400078e002d */
[----:B------:R-:W-:Y:S02]  /*11bc0*/  IMAD.MOV.U32 R45, RZ, RZ, R44 ;  /* 0x000000ffff2d7224 */ /* 0x000fe400078e002c */
[----:B------:R-:W-:-:S02]  /*11bd0*/  IMAD.MOV.U32 R44, RZ, RZ, R41 ;  /* 0x000000ffff2c7224 */ /* 0x000fc400078e0029 */
[----:B------:R-:W-:Y:S02]  /*11be0*/  IMAD.MOV.U32 R41, RZ, RZ, R43 ;  /* 0x000000ffff297224 */ /* 0x000fe400078e002b */
[----:B------:R-:W2:Y:S01]  /*11bf0*/  LDL.LU R43, [R1+0x190] ;  /* 0x00019000012b7983 */ /* 0x000ea20000300800 */
[----:B------:R-:W-:-:S05]  /*11c00*/  IMAD R8, R3, R11, R8 ;  /* 0x0000000b03087224 */ /* 0x000fca00078e0208 */
[C---:B------:R-:W-:Y:S02]  /*11c10*/  ISETP.GT.U32.AND P6, PT, R3.reuse, R8, PT ;  /* 0x000000080300720c */ /* 0x040fe40003fc4070 */
[----:B------:R-:W-:Y:S02]  /*11c20*/  ISETP.GT.U32.AND P5, PT, R3, R6, PT ;  /* 0x000000060300720c */ /* 0x000fe40003fa4070 */
[----:B------:R-:W-:-:S09]  /*11c30*/  IABS R12, R55 ;  /* 0x00000037000c7213 */ /* 0x000fd20000000000 */
[----:B------:R-:W-:Y:S02]  /*11c40*/  @!P6 IMAD.IADD R8, R8, 0x1, -R3 ;  /* 0x000000010808e824 */ /* 0x000fe400078e0a03 */
[----:B------:R-:W-:-:S03]  /*11c50*/  IMAD.HI.U32 R13, R4, R12, RZ ;  /* 0x0000000c040d7227 */ /* 0x000fc600078e00ff */
[C---:B------:R-:W-:Y:S01]  /*11c60*/  ISETP.GT.U32.AND P6, PT, R3.reuse, R8, PT ;  /* 0x000000080300720c */ /* 0x040fe20003fc4070 */
[----:B------:R-:W-:Y:S02]  /*11c70*/  @!P5 IMAD.IADD R6, R6, 0x1, -R3 ;  /* 0x000000010606d824 */ /* 0x000fe400078e0a03 */
[----:B------:R-:W-:Y:S01]  /*11c80*/  IMAD.MOV R13, RZ, RZ, -R13 ;  /* 0x000000ffff0d7224 */ /* 0x000fe200078e0a0d */
[----:B------:R-:W-:Y:S02]  /*11c90*/  IABS R11, R51 ;  /* 0x00000033000b7213 */ /* 0x000fe40000000000 */
[C---:B------:R-:W-:Y:S01]  /*11ca0*/  ISETP.GT.U32.AND P5, PT, R3.reuse, R6, PT ;  /* 0x000000060300720c */ /* 0x040fe20003fa4070 */
[C---:B------:R-:W-:Y:S01]  /*11cb0*/  IMAD R12, R3.reuse, R13, R12 ;  /* 0x0000000d030c7224 */ /* 0x040fe200078e020c */
[----:B------:R-:W-:Y:S01]  /*11cc0*/  ISETP.GE.AND P4, PT, R56, RZ, PT ;  /* 0x000000ff3800720c */ /* 0x000fe20003f86270 */
[----:B------:R-:W-:Y:S02]  /*11cd0*/  IMAD R2, R3, R2, R10 ;  /* 0x0000000203027224 */ /* 0x000fe400078e020a */
[----:B------:R-:W-:-:S04]  /*11ce0*/  IMAD.HI.U32 R10, R4, R11, RZ ;  /* 0x0000000b040a7227 */ /* 0x000fc800078e00ff */
[----:B------:R-:W-:Y:S01]  /*11cf0*/  @!P6 IMAD.IADD R8, R8, 0x1, -R3 ;  /* 0x000000010808e824 */ /* 0x000fe200078e0a03 */
[C---:B------:R-:W-:Y:S01]  /*11d00*/  ISETP.GT.U32.AND P6, PT, R3.reuse, R12, PT ;  /* 0x0000000c0300720c */ /* 0x040fe20003fc4070 */
[----:B------:R-:W-:Y:S02]  /*11d10*/  IMAD.MOV R10, RZ, RZ, -R10 ;  /* 0x000000ffff0a7224 */ /* 0x000fe400078e0a0a */
[----:B------:R-:W-:Y:S02]  /*11d20*/  IMAD.MOV.U32 R14, RZ, RZ, R7 ;  /* 0x000000ffff0e7224 */ /* 0x000fe400078e0007 */
[----:B------:R-:W-:Y:S02]  /*11d30*/  @!P5 IMAD.IADD R6, R6, 0x1, -R3 ;  /* 0x000000010606d824 */ /* 0x000fe400078e0a03 */
[----:B------:R-:W-:Y:S02]  /*11d40*/  IMAD R11, R3, R10, R11 ;  /* 0x0000000a030b7224 */ /* 0x000fe400078e020b */
[----:B------:R-:W-:-:S02]  /*11d50*/  IMAD.MOV.U32 R10, RZ, RZ, R8 ;  /* 0x000000ffff0a7224 */ /* 0x000fc400078e0008 */
[----:B------:R-:W-:Y:S02]  /*11d60*/  @!P4 IMAD.MOV R14, RZ, RZ, -R14 ;  /* 0x000000ffff0ec224 */ /* 0x000fe400078e0a0e */
[----:B------:R-:W-:Y:S01]  /*11d70*/  @!P2 IMAD.MOV R6, RZ, RZ, -R6 ;  /* 0x000000ffff06a224 */ /* 0x000fe200078e0a06 */
[----:B0-----:R-:W-:Y:S01]  /*11d80*/  IABS R9, R50 ;  /* 0x0000003200097213 */ /* 0x001fe20000000000 */
[----:B------:R-:W-:Y:S02]  /*11d90*/  @!P3 IMAD.MOV R10, RZ, RZ, -R10 ;  /* 0x000000ffff0ab224 */ /* 0x000fe400078e0a0a */
[----:B------:R-:W-:Y:S01]  /*11da0*/  @!P6 IMAD.IADD R12, R12, 0x1, -R3 ;  /* 0x000000010c0ce824 */ /* 0x000fe200078e0a03 */
[----:B------:R-:W-:Y:S01]  /*11db0*/  ISETP.GE.AND P6, PT, R50, RZ, PT ;  /* 0x000000ff3200720c */ /* 0x000fe20003fc6270 */
[----:B------:R-:W-:Y:S01]  /*11dc0*/  IMAD.MOV.U32 R50, RZ, RZ, R46 ;  /* 0x000000ffff327224 */ /* 0x000fe200078e002e */
[----:B------:R-:W-:Y:S01]  /*11dd0*/  STL [R1+0x34], R14 ;  /* 0x0000340e01007387 */ /* 0x000fe20000100800 */
[----:B------:R-:W-:-:S03]  /*11de0*/  IMAD.MOV.U32 R46, RZ, RZ, R45 ;  /* 0x000000ffff2e7224 */ /* 0x000fc600078e002d */
[----:B------:R0:W-:Y:S04]  /*11df0*/  STL [R1+0x30], R6 ;  /* 0x0000300601007387 */ /* 0x0001e80000100800 */
[----:B------:R-:W-:Y:S01]  /*11e00*/  STL [R1+0x2c], R10 ;  /* 0x00002c0a01007387 */ /* 0x000fe20000100800 */
[C---:B------:R-:W-:Y:S01]  /*11e10*/  ISETP.GT.U32.AND P5, PT, R3.reuse, R2, PT ;  /* 0x000000020300720c */ /* 0x040fe20003fa4070 */
[----:B------:R-:W-:Y:S01]  /*11e20*/  IMAD.HI.U32 R7, R4, R9, RZ ;  /* 0x0000000904077227 */ /* 0x000fe200078e00ff */
[----:B------:R-:W-:-:S03]  /*11e30*/  ISETP.GT.U32.AND P4, PT, R3, R5, PT ;  /* 0x000000050300720c */ /* 0x000fc60003f84070 */
[----:B--2---:R-:W-:Y:S02]  /*11e40*/  IMAD.MOV.U32 R45, RZ, RZ, R43 ;  /* 0x000000ffff2d7224 */ /* 0x004fe400078e002b */
[----:B------:R-:W-:Y:S02]  /*11e50*/  IMAD.MOV.U32 R43, RZ, RZ, R42 ;  /* 0x000000ffff2b7224 */ /* 0x000fe400078e002a */
[----:B------:R-:W2:Y:S01]  /*11e60*/  LDL.LU R42, [R1+0x104] ;  /* 0x00010400012a7983 */ /* 0x000ea20000300800 */
[----:B------:R-:W-:-:S03]  /*11e70*/  IMAD.MOV R7, RZ, RZ, -R7 ;  /* 0x000000ffff077224 */ /* 0x000fc600078e0a07 */
[----:B------:R-:W-:Y:S01]  /*11e80*/  @!P5 IMAD.IADD R2, R2, 0x1, -R3 ;  /* 0x000000010202d824 */ /* 0x000fe200078e0a03 */
[C---:B------:R-:W-:Y:S01]  /*11e90*/  ISETP.GT.U32.AND P3, PT, R3.reuse, R11, PT ;  /* 0x0000000b0300720c */ /* 0x040fe20003f64070 */
[----:B------:R-:W-:Y:S02]  /*11ea0*/  IMAD R9, R3, R7, R9 ;  /* 0x0000000703097224 */ /* 0x000fe400078e0209 */
[----:B------:R-:W-:Y:S01]  /*11eb0*/  @!P4 IMAD.IADD R5, R5, 0x1, -R3 ;  /* 0x000000010505c824 */ /* 0x000fe200078e0a03 */
[C---:B------:R-:W-:Y:S02]  /*11ec0*/  ISETP.GT.U32.AND P5, PT, R3.reuse, R2, PT ;  /* 0x000000020300720c */ /* 0x040fe40003fa4070 */
[----:B------:R-:W-:Y:S02]  /*11ed0*/  ISETP.GT.U32.AND P4, PT, R3, R9, PT ;  /* 0x000000090300720c */ /* 0x000fe40003f84070 */
[----:B0-----:R-:W-:-:S05]  /*11ee0*/  IABS R6, R54 ;  /* 0x0000003600067213 */ /* 0x001fca0000000000 */
[----:B------:R-:W-:Y:S01]  /*11ef0*/  @!P3 IMAD.IADD R11, R11, 0x1, -R3 ;  /* 0x000000010b0bb824 */ /* 0x000fe200078e0a03 */
[----:B------:R-:W-:-:S03]  /*11f00*/  ISETP.GE.AND P2, PT, R55, RZ, PT ;  /* 0x000000ff3700720c */ /* 0x000fc60003f46270 */
[--C-:B------:R-:W-:Y:S01]  /*11f10*/  @!P5 IMAD.IADD R2, R2, 0x1, -R3.reuse ;  /* 0x000000010202d824 */ /* 0x100fe200078e0a03 */
[----:B------:R-:W-:Y:S01]  /*11f20*/  ISETP.GE.AND P5, PT, R51, RZ, PT ;  /* 0x000000ff3300720c */ /* 0x000fe20003fa6270 */
[----:B------:R-:W-:Y:S01]  /*11f30*/  @!P4 IMAD.IADD R9, R9, 0x1, -R3 ;  /* 0x000000010909c824 */ /* 0x000fe200078e0a03 */
[----:B------:R-:W-:Y:S01]  /*11f40*/  ISETP.GT.U32.AND P4, PT, R3, R11, PT ;  /* 0x0000000b0300720c */ /* 0x000fe20003f84070 */
[----:B------:R-:W-:Y:S02]  /*11f50*/  IMAD.MOV.U32 R51, RZ, RZ, R48 ;  /* 0x000000ffff337224 */ /* 0x000fe400078e0030 */
[----:B------:R-:W-:Y:S02]  /*11f60*/  IMAD.MOV.U32 R48, RZ, RZ, R44 ;  /* 0x000000ffff307224 */ /* 0x000fe400078e002c */
[----:B------:R-:W-:-:S04]  /*11f70*/  IMAD.HI.U32 R8, R4, R6, RZ ;  /* 0x0000000604087227 */ /* 0x000fc800078e00ff */
[----:B------:R-:W-:Y:S02]  /*11f80*/  IMAD.MOV.U32 R55, RZ, RZ, R49 ;  /* 0x000000ffff377224 */ /* 0x000fe400078e0031 */
[----:B------:R-:W-:Y:S02]  /*11f90*/  IMAD.MOV.U32 R56, RZ, RZ, R47 ;  /* 0x000000ffff387224 */ /* 0x000fe400078e002f */
[----:B------:R-:W-:Y:S02]  /*11fa0*/  IMAD.MOV.U32 R44, RZ, RZ, R39 ;  /* 0x000000ffff2c7224 */ /* 0x000fe400078e0027 */
[----:B------:R-:W-:Y:S02]  /*11fb0*/  @!P1 IMAD.MOV R5, RZ, RZ, -R5 ;  /* 0x000000ffff059224 */ /* 0x000fe400078e0a05 */
[----:B------:R-:W-:Y:S02]  /*11fc0*/  IMAD.MOV.U32 R49, RZ, RZ, R41 ;  /* 0x000000ffff317224 */ /* 0x000fe400078e0029 */
[----:B------:R-:W-:-:S02]  /*11fd0*/  IMAD.MOV.U32 R47, RZ, RZ, R40 ;  /* 0x000000ffff2f7224 */ /* 0x000fc400078e0028 */
[----:B------:R-:W-:Y:S02]  /*11fe0*/  IMAD.MOV.U32 R39, RZ, RZ, R127 ;  /* 0x000000ffff277224 */ /* 0x000fe400078e007f */
[----:B------:R-:W-:Y:S01]  /*11ff0*/  @!P0 IMAD.MOV R2, RZ, RZ, -R2 ;  /* 0x000000ffff028224 */ /* 0x000fe200078e0a02 */
[----:B------:R-:W3:Y:S01]  /*12000*/  LDL.LU R127, [R1+0x25c] ;  /* 0x00025c00017f7983 */ /* 0x000ee20000300800 */
[----:B------:R-:W-:Y:S02]  /*12010*/  IMAD.MOV.U32 R41, RZ, RZ, R38 ;  /* 0x000000ffff297224 */ /* 0x000fe400078e0026 */
[----:B------:R-:W-:Y:S01]  /*12020*/  IMAD.MOV.U32 R40, RZ, RZ, R35 ;  /* 0x000000ffff287224 */ /* 0x000fe200078e0023 */
[----:B------:R-:W4:Y:S01]  /*12030*/  LDL.LU R38, [R1+0x254] ;  /* 0x0002540001267983 */ /* 0x000f220000300800 */
[----:B------:R-:W-:Y:S02]  /*12040*/  IMAD.MOV.U32 R35, RZ, RZ, R32 ;  /* 0x000000ffff237224 */ /* 0x000fe400078e0020 */
[----:B------:R-:W-:Y:S01]  /*12050*/  IMAD.MOV R8, RZ, RZ, -R8 ;  /* 0x000000ffff087224 */ /* 0x000fe200078e0a08 */
[----:B------:R-:W3:Y:S04]  /*12060*/  LDL.LU R32, [R1+0x1f0] ;  /* 0x0001f00001207983 */ /* 0x000ee80000300800 */
[----:B------:R-:W-:Y:S04]  /*12070*/  STL [R1+0x28], R5 ;  /* 0x0000280501007387 */ /* 0x000fe80000100800 */
[----:B------:R0:W-:Y:S01]  /*12080*/  STL [R1+0x24], R2 ;  /* 0x0000240201007387 */ /* 0x0001e20000100800 */
[----:B------:R-:W-:-:S02]  /*12090*/  @!P4 IMAD.IADD R11, R11, 0x1, -R3 ;  /* 0x000000010b0bc824 */ /* 0x000fc400078e0a03 */
[----:B0-----:R-:W-:-:S05]  /*120a0*/  IMAD R2, R3, R8, R6 ;  /* 0x0000000803027224 */ /* 0x001fca00078e0206 */
[C---:B------:R-:W-:Y:S02]  /*120b0*/  ISETP.GT.U32.AND P4, PT, R3.reuse, R2, PT ;  /* 0x000000020300720c */ /* 0x040fe40003f84070 */
[C---:B------:R-:W-:Y:S02]  /*120c0*/  ISETP.GT.U32.AND P3, PT, R3.reuse, R12, PT ;  /* 0x0000000c0300720c */ /* 0x040fe40003f64070 */
[----:B------:R-:W-:-:S09]  /*120d0*/  ISETP.GT.U32.AND P1, PT, R3, R9, PT ;  /* 0x000000090300720c */ /* 0x000fd20003f24070 */
[--C-:B------:R-:W-:Y:S02]  /*120e0*/  @!P4 IMAD.IADD R2, R2, 0x1, -R3.reuse ;  /* 0x000000010202c824 */ /* 0x100fe400078e0a03 */
[----:B------:R-:W-:-:S03]  /*120f0*/  @!P3 IMAD.IADD R12, R12, 0x1, -R3 ;  /* 0x000000010c0cb824 */ /* 0x000fc600078e0a03 */
[----:B------:R-:W-:Y:S01]  /*12100*/  ISETP.GT.U32.AND P4, PT, R3, R2, PT ;  /* 0x000000020300720c */ /* 0x000fe20003f84070 */
[----:B------:R-:W-:Y:S01]  /*12110*/  IMAD.MOV.U32 R15, RZ, RZ, R12 ;  /* 0x000000ffff0f7224 */ /* 0x000fe200078e000c */
[----:B------:R-:W-:Y:S02]  /*12120*/  IABS R10, R52 ;  /* 0x00000034000a7213 */ /* 0x000fe40000000000 */
[----:B------:R-:W-:Y:S02]  /*12130*/  IABS R7, R53 ;  /* 0x0000003500077213 */ /* 0x000fe40000000000 */
[----:B------:R-:W-:Y:S01]  /*12140*/  ISETP.GE.AND P0, PT, R54, RZ, PT ;  /* 0x000000ff3600720c */ /* 0x000fe20003f06270 */
[----:B------:R-:W-:Y:S02]  /*12150*/  IMAD.MOV.U32 R5, RZ, RZ, R10 ;  /* 0x000000ffff057224 */ /* 0x000fe400078e000a */
[----:B------:R-:W-:Y:S02]  /*12160*/  @!P2 IMAD.MOV R15, RZ, RZ, -R15 ;  /* 0x000000ffff0fa224 */ /* 0x000fe400078e0a0f */
[----:B------:R-:W-:Y:S01]  /*12170*/  IMAD.HI.U32 R10, R4, R7, RZ ;  /* 0x00000007040a7227 */ /* 0x000fe200078e00ff */
[----:B------:R-:W-:-:S03]  /*12180*/  ISETP.GE.AND P3, PT, R53, RZ, PT ;  /* 0x000000ff3500720c */ /* 0x000fc60003f66270 */
[--C-:B------:R-:W-:Y:S01]  /*12190*/  @!P4 IMAD.IADD R2, R2, 0x1, -R3.reuse ;  /* 0x000000010202c824 */ /* 0x100fe200078e0a03 */
[----:B------:R0:W-:Y:S01]  /*121a0*/  STL [R1+0x20], R15 ;  /* 0x0000200f01007387 */ /* 0x0001e20000100800 */
[----:B------:R-:W-:Y:S02]  /*121b0*/  IMAD.MOV R10, RZ, RZ, -R10 ;  /* 0x000000ffff0a7224 */ /* 0x000fe400078e0a0a */
[----:B------:R-:W-:Y:S02]  /*121c0*/  @!P1 IMAD.IADD R9, R9, 0x1, -R3 ;  /* 0x0000000109099824 */ /* 0x000fe400078e0a03 */
[----:B------:R-:W-:Y:S02]  /*121d0*/  IMAD.MOV.U32 R53, RZ, RZ, R49 ;  /* 0x000000ffff357224 */ /* 0x000fe400078e0031 */
[----:B------:R-:W-:Y:S02]  /*121e0*/  IMAD.MOV.U32 R54, RZ, RZ, R48 ;  /* 0x000000ffff367224 */ /* 0x000fe400078e0030 */
[----:B0-----:R-:W-:-:S02]  /*121f0*/  IMAD.MOV.U32 R15, RZ, RZ, R2 ;  /* 0x000000ffff0f7224 */ /* 0x001fc400078e0002 */
[----:B------:R-:W-:Y:S02]  /*12200*/  @!P5 IMAD.MOV R11, RZ, RZ, -R11 ;  /* 0x000000ffff0bd224 */ /* 0x000fe400078e0a0b */
[----:B------:R-:W-:Y:S01]  /*12210*/  IMAD R7, R3, R10, R7 ;  /* 0x0000000a03077224 */ /* 0x000fe200078e0207 */
[----:B------:R-:W-:Y:S01]  /*12220*/  IABS R10, R51 ;  /* 0x00000033000a7213 */ /* 0x000fe20000000000 */
[----:B------:R-:W-:Y:S02]  /*12230*/  IMAD.MOV.U32 R48, RZ, RZ, R39 ;  /* 0x000000ffff307224 */ /* 0x000fe400078e0027 */
[----:B------:R-:W-:Y:S01]  /*12240*/  @!P6 IMAD.MOV R9, RZ, RZ, -R9 ;  /* 0x000000ffff09e224 */ /* 0x000fe200078e0a09 */
[----:B------:R-:W-:Y:S01]  /*12250*/  ISETP.GE.AND P6, PT, R51, RZ, PT ;  /* 0x000000ff3300720c */ /* 0x000fe20003fc6270 */
[----:B------:R-:W-:Y:S01]  /*12260*/  @!P0 IMAD.MOV R15, RZ, RZ, -R15 ;  /* 0x000000ffff0f8224 */ /* 0x000fe200078e0a0f */
[----:B------:R-:W-:Y:S01]  /*12270*/  ISETP.GE.AND P1, PT, R52, RZ, PT ;  /* 0x000000ff3400720c */ /* 0x000fe20003f26270 */
[----:B------:R-:W-:-:S02]  /*12280*/  IMAD.MOV.U32 R39, RZ, RZ, R27 ;  /* 0x000000ffff277224 */ /* 0x000fc400078e001b */
[----:B------:R-:W-:Y:S02]  /*12290*/  IMAD.MOV.U32 R52, RZ, RZ, R48 ;  /* 0x000000ffff347224 */ /* 0x000fe400078e0030 */
[----:B------:R-:W-:Y:S02]  /*122a0*/  IMAD.MOV.U32 R48, RZ, RZ, R46 ;  /* 0x000000ffff307224 */ /* 0x000fe400078e002e */
[----:B------:R-:W-:Y:S02]  /*122b0*/  IMAD.MOV.U32 R46, RZ, RZ, R41 ;  /* 0x000000ffff2e7224 */ /* 0x000fe400078e0029 */
[----:B------:R-:W-:Y:S02]  /*122c0*/  IMAD.MOV.U32 R41, RZ, RZ, R40 ;  /* 0x000000ffff297224 */ /* 0x000fe400078e0028 */
[----:B--2---:R-:W-:Y:S02]  /*122d0*/  IMAD.MOV.U32 R49, RZ, RZ, R42 ;  /* 0x000000ffff317224 */ /* 0x004fe400078e002a */
[----:B------:R-:W-:-:S02]  /*122e0*/  IMAD.MOV.U32 R42, RZ, RZ, R28 ;  /* 0x000000ffff2a7224 */ /* 0x000fc400078e001c */
[----:B------:R-:W2:Y:S01]  /*122f0*/  LDL.LU R28, [R1+0x18c] ;  /* 0x00018c00011c7983 */ /* 0x000ea20000300800 */
[----:B------:R-:W-:Y:S02]  /*12300*/  IMAD.MOV.U32 R51, RZ, RZ, R49 ;  /* 0x000000ffff337224 */ /* 0x000fe400078e0031 */
[----:B------:R-:W-:Y:S01]  /*12310*/  IMAD.MOV.U32 R49, RZ, RZ, R45 ;  /* 0x000000ffff317224 */ /* 0x000fe200078e002d */
[----:B------:R-:W2:Y:S01]  /*12320*/  LDL.LU R27, [R1+0x244] ;  /* 0x00024400011b7983 */ /* 0x000ea20000300800 */
[----:B------:R-:W-:Y:S02]  /*12330*/  IMAD.MOV.U32 R45, RZ, RZ, R44 ;  /* 0x000000ffff2d7224 */ /* 0x000fe400078e002c */
[----:B------:R-:W-:Y:S01]  /*12340*/  IMAD.MOV.U32 R44, RZ, RZ, R26 ;  /* 0x000000ffff2c7224 */ /* 0x000fe200078e001a */
[----:B------:R0:W-:Y:S01]  /*12350*/  STL [R1+0x1c], R11 ;  /* 0x00001c0b01007387 */ /* 0x0001e20000100800 */
[----:B------:R-:W-:-:S03]  /*12360*/  IMAD.MOV.U32 R26, RZ, RZ, R251 ;  /* 0x000000ffff1a7224 */ /* 0x000fc600078e00fb */
[----:B------:R1:W-:Y:S04]  /*12370*/  STL [R1+0x18], R9 ;  /* 0x0000180901007387 */ /* 0x0003e80000100800 */
[----:B------:R-:W-:Y:S04]  /*12380*/  STL [R1+0x14], R15 ;  /* 0x0000140f01007387 */ /* 0x000fe80000100800 */
[----:B------:R-:W2:Y:S04]  /*12390*/  LDL.LU R251, [R1+0x6fc] ;  /* 0x0006fc0001fb7983 */ /* 0x000ea80000300800 */
[----:B------:R-:W4:Y:S01]  /*123a0*/  LDL.LU R40, [R1+0x108] ;  /* 0x0001080001287983 */ /* 0x000f220000300800 */
[----:B------:R-:W-:-:S04]  /*123b0*/  IMAD.HI.U32 R13, R4, R5, RZ ;  /* 0x00000005040d7227 */ /* 0x000fc800078e00ff */
[----:B------:R-:W-:-:S04]  /*123c0*/  IMAD.MOV R13, RZ, RZ, -R13 ;  /* 0x000000ffff0d7224 */ /* 0x000fc800078e0a0d */
[C---:B------:R-:W-:Y:S01]  /*123d0*/  IMAD R5, R3.reuse, R13, R5 ;  /* 0x0000000d03057224 */ /* 0x040fe200078e0205 */
[----:B------:R-:W-:-:S04]  /*123e0*/  ISETP.GT.U32.AND P2, PT, R3, R7, PT ;  /* 0x000000070300720c */ /* 0x000fc80003f44070 */
[----:B------:R-:W-:Y:S01]  /*123f0*/  ISETP.GT.U32.AND P5, PT, R3, R5, PT ;  /* 0x000000050300720c */ /* 0x000fe20003fa4070 */
[C---:B------:R-:W-:Y:S01]  /*12400*/  IMAD.HI.U32 R14, R4.reuse, R10, RZ ;  /* 0x0000000a040e7227 */ /* 0x040fe200078e00ff */
[----:B------:R-:W-:Y:S02]  /*12410*/  IABS R13, R56 ;  /* 0x00000038000d7213 */ /* 0x000fe40000000000 */
[----:B------:R-:W-:Y:S01]  /*12420*/  IABS R6, R55 ;  /* 0x0000003700067213 */ /* 0x000fe20000000000 */
[----:B------:R-:W-:Y:S01]  /*12430*/  IMAD.MOV R14, RZ, RZ, -R14 ;  /* 0x000000ffff0e7224 */ /* 0x000fe200078e0a0e */
[----:B------:R-:W-:Y:S01]  /*12440*/  IABS R8, R50 ;  /* 0x0000003200087213 */ /* 0x000fe20000000000 */
[----:B------:R-:W-:-:S04]  /*12450*/  IMAD.HI.U32 R12, R4, R13, RZ ;  /* 0x0000000d040c7227 */ /* 0x000fc800078e00ff */
[--C-:B------:R-:W-:Y:S02]  /*12460*/  @!P2 IMAD.IADD R7, R7, 0x1, -R3.reuse ;  /* 0x000000010707a824 */ /* 0x100fe400078e0a03 */
[----:B------:R-:W-:Y:S02]  /*12470*/  IMAD R10, R3, R14, R10 ;  /* 0x0000000e030a7224 */ /* 0x000fe400078e020a */
[----:B------:R-:W-:Y:S02]  /*12480*/  @!P5 IMAD.IADD R5, R5, 0x1, -R3 ;  /* 0x000000010505d824 */ /* 0x000fe400078e0a03 */
[----:B------:R-:W-:Y:S01]  /*12490*/  IMAD.MOV.U32 R252, RZ, RZ, R6 ;  /* 0x000000fffffc7224 */ /* 0x000fe200078e0006 */
[C---:B------:R-:W-:Y:S01]  /*124a0*/  ISETP.GT.U32.AND P2, PT, R3.reuse, R7, PT ;  /* 0x000000070300720c */ /* 0x040fe20003f44070 */
[----:B------:R-:W-:Y:S01]  /*124b0*/  IMAD.MOV R12, RZ, RZ, -R12 ;  /* 0x000000ffff0c7224 */ /* 0x000fe200078e0a0c */
[C---:B------:R-:W-:Y:S01]  /*124c0*/  ISETP.GT.U32.AND P4, PT, R3.reuse, R10, PT ;  /* 0x0000000a0300720c */ /* 0x040fe20003f84070 */
[----:B0-----:R-:W-:Y:S01]  /*124d0*/  IMAD.HI.U32 R11, R4, R8, RZ ;  /* 0x00000008040b7227 */ /* 0x001fe200078e00ff */
[----:B------:R-:W-:-:S03]  /*124e0*/  ISETP.GT.U32.AND P5, PT, R3, R5, PT ;  /* 0x000000050300720c */ /* 0x000fc60003fa4070 */
[----:B-1----:R-:W-:-:S04]  /*124f0*/  IMAD.HI.U32 R9, R4, R252, RZ ;  /* 0x000000fc04097227 */ /* 0x002fc800078e00ff */
[C---:B------:R-:W-:Y:S02]  /*12500*/  IMAD R6, R3.reuse, R12, R13 ;  /* 0x0000000c03067224 */ /* 0x040fe400078e020d */
[----:B------:R-:W-:Y:S02]  /*12510*/  IMAD.MOV R11, RZ, RZ, -R11 ;  /* 0x000000ffff0b7224 */ /* 0x000fe400078e0a0b */
[----:B------:R-:W-:Y:S01]  /*12520*/  IMAD.MOV R9, RZ, RZ, -R9 ;  /* 0x000000ffff097224 */ /* 0x000fe200078e0a09 */
[C---:B------:R-:W-:Y:S01]  /*12530*/  ISETP.GT.U32.AND P0, PT, R3.reuse, R6, PT ;  /* 0x000000060300720c */ /* 0x040fe20003f04070 */
[C---:B------:R-:W-:Y:S02]  /*12540*/  IMAD R2, R3.reuse, R11, R8 ;  /* 0x0000000b03027224 */ /* 0x040fe400078e0208 */
[----:B------:R-:W-:Y:S02]  /*12550*/  IMAD R252, R3, R9, R252 ;  /* 0x0000000903fc7224 */ /* 0x000fe400078e02fc */
[--C-:B------:R-:W-:Y:S01]  /*12560*/  @!P2 IMAD.IADD R7, R7, 0x1, -R3.reuse ;  /* 0x000000010707a824 */ /* 0x100fe200078e0a03 */
[----:B------:R-:W-:Y:S01]  /*12570*/  ISETP.GT.U32.AND P2, PT, R3, R2, PT ;  /* 0x000000020300720c */ /* 0x000fe20003f44070 */
[----:B------:R-:W-:-:S02]  /*12580*/  @!P4 IMAD.IADD R10, R10, 0x1, -R3 ;  /* 0x000000010a0ac824 */ /* 0x000fc400078e0a03 */
[----:B------:R-:W-:Y:S01]  /*12590*/  @!P5 IMAD.IADD R5, R5, 0x1, -R3 ;  /* 0x000000010505d824 */ /* 0x000fe200078e0a03 */
[C---:B------:R-:W-:Y:S02]  /*125a0*/  ISETP.GT.U32.AND P5, PT, R3.reuse, R252, PT ;  /* 0x000000fc0300720c */ /* 0x040fe40003fa4070 */
[C---:B------:R-:W-:Y:S01]  /*125b0*/  ISETP.GT.U32.AND P4, PT, R3.reuse, R10, PT ;  /* 0x0000000a0300720c */ /* 0x040fe20003f84070 */
[----:B------:R-:W-:Y:S02]  /*125c0*/  IMAD.MOV.U32 R11, RZ, RZ, R7 ;  /* 0x000000ffff0b7224 */ /* 0x000fe400078e0007 */
[----:B------:R-:W-:Y:S01]  /*125d0*/  @!P0 IMAD.IADD R6, R6, 0x1, -R3 ;  /* 0x0000000106068824 */ /* 0x000fe200078e0a03 */
[----:B------:R-:W-:Y:S01]  /*125e0*/  IABS R9, R53 ;  /* 0x0000003500097213 */ /* 0x000fe20000000000 */
[----:B------:R-:W-:Y:S02]  /*125f0*/  @!P3 IMAD.MOV R11, RZ, RZ, -R11 ;  /* 0x000000ffff0bb224 */ /* 0x000fe400078e0a0b */
[----:B------:R-:W-:Y:S01]  /*12600*/  @!P2 IMAD.IADD R2, R2, 0x1, -R3 ;  /* 0x000000010202a824 */ /* 0x000fe200078e0a03 */
[----:B------:R-:W-:-:S03]  /*12610*/  ISETP.GT.U32.AND P3, PT, R3, R6, PT ;  /* 0x000000060300720c */ /* 0x000fc60003f64070 */
[----:B------:R-:W-:Y:S01]  /*12620*/  @!P5 IMAD.IADD R252, R252, 0x1, -R3 ;  /* 0x00000001fcfcd824 */ /* 0x000fe200078e0a03 */
[----:B------:R-:W-:Y:S01]  /*12630*/  ISETP.GT.U32.AND P5, PT, R3, R2, PT ;  /* 0x000000020300720c */ /* 0x000fe20003fa4070 */
[----:B------:R-:W-:Y:S01]  /*12640*/  IMAD.HI.U32 R7, R4, R9, RZ ;  /* 0x0000000904077227 */ /* 0x000fe200078e00ff */
[----:B------:R-:W-:-:S03]  /*12650*/  ISETP.GE.AND P0, PT, R56, RZ, PT ;  /* 0x000000ff3800720c */ /* 0x000fc60003f06270 */
[----:B------:R-:W-:Y:S01]  /*12660*/  @!P4 IMAD.IADD R10, R10, 0x1, -R3 ;  /* 0x000000010a0ac824 */ /* 0x000fe200078e0a03 */
[----:B------:R-:W-:Y:S01]  /*12670*/  ISETP.GE.AND P4, PT, R50, RZ, PT ;  /* 0x000000ff3200720c */ /* 0x000fe20003f86270 */
[----:B------:R-:W-:Y:S01]  /*12680*/  @!P1 IMAD.MOV R5, RZ, RZ, -R5 ;  /* 0x000000ffff059224 */ /* 0x000fe200078e0a05 */
[----:B------:R-:W-:Y:S01]  /*12690*/  ISETP.GT.U32.AND P1, PT, R3, R252, PT ;  /* 0x000000fc0300720c */ /* 0x000fe20003f24070 */
[----:B------:R-:W-:Y:S02]  /*126a0*/  IMAD.MOV.U32 R50, RZ, RZ, R49 ;  /* 0x000000ffff327224 */ /* 0x000fe400078e0031 */
[----:B------:R-:W-:Y:S02]  /*126b0*/  IMAD.MOV.U32 R49, RZ, RZ, R48 ;  /* 0x000000ffff317224 */ /* 0x000fe400078e0030 */
[----:B------:R-:W-:Y:S01]  /*126c0*/  IMAD.MOV R7, RZ, RZ, -R7 ;  /* 0x000000ffff077224 */ /* 0x000fe200078e0a07 */
[----:B------:R-:W-:Y:S01]  /*126d0*/  ISETP.GE.AND P2, PT, R55, RZ, PT ;  /* 0x000000ff3700720c */ /* 0x000fe20003f46270 */
[----:B------:R-:W-:-:S02]  /*126e0*/  IMAD.MOV.U32 R48, RZ, RZ, R47 ;  /* 0x000000ffff307224 */ /* 0x000fc400078e002f */
[----:B------:R-:W-:Y:S02]  /*126f0*/  IMAD.MOV.U32 R47, RZ, RZ, R43 ;  /* 0x000000ffff2f7224 */ /* 0x000fe400078e002b */
[----:B------:R-:W-:Y:S01]  /*12700*/  IMAD.MOV.U32 R43, RZ, RZ, R42 ;  /* 0x000000ffff2b7224 */ /* 0x000fe200078e002a */
[----:B------:R-:W-:Y:S01]  /*12710*/  IABS R8, R54 ;  /* 0x0000003600087213 */ /* 0x000fe20000000000 */
[----:B------:R-:W-:Y:S01]  /*12720*/  IMAD.MOV.U32 R42, RZ, RZ, R35 ;  /* 0x000000ffff2a7224 */ /* 0x000fe200078e0023 */
[----:B------:R-:W-:Y:S01]  /*12730*/  STL [R1+0x10], R11 ;  /* 0x0000100b01007387 */ /* 0x000fe20000100800 */
[----:B------:R-:W-:Y:S02]  /*12740*/  IMAD R9, R3, R7, R9 ;  /* 0x0000000703097224 */ /* 0x000fe400078e0209 */
[----:B------:R-:W-:Y:S02]  /*12750*/  @!P3 IMAD.IADD R6, R6, 0x1, -R3 ;  /* 0x000000010606b824 */ /* 0x000fe400078e0a03 */
[----:B------:R-:W-:-:S02]  /*12760*/  IMAD.MOV.U32 R35, RZ, RZ, R34 ;  /* 0x000000ffff237224 */ /* 0x000fc400078e0022 */
[----:B------:R-:W-:Y:S01]  /*12770*/  IMAD.MOV.U32 R7, RZ, RZ, R10 ;  /* 0x000000ffff077224 */ /* 0x000fe200078e000a */
[----:B------:R-:W2:Y:S01]  /*12780*/  LDL.LU R34, [R1+0x2a4] ;  /* 0x0002a40001227983 */ /* 0x000ea20000300800 */
[----:B------:R-:W-:Y:S02]  /*12790*/  IMAD.MOV.U32 R56, RZ, RZ, R49 ;  /* 0x000000ffff387224 */ /* 0x000fe400078e0031 */
[----:B------:R-:W-:Y:S01]  /*127a0*/  IMAD.MOV.U32 R49, RZ, RZ, R47 ;  /* 0x000000ffff317224 */ /* 0x000fe200078e002f */
[----:B------:R0:W-:Y:S01]  /*127b0*/  STL [R1+0xc], R5 ;  /* 0x00000c0501007387 */ /* 0x0001e20000100800 */
[----:B------:R-:W-:Y:S02]  /*127c0*/  IMAD.MOV.U32 R47, RZ, RZ, R46 ;  /* 0x000000ffff2f7224 */ /* 0x000fe400078e002e */
[----:B------:R-:W-:Y:S02]  /*127d0*/  @!P6 IMAD.MOV R7, RZ, RZ, -R7 ;  /* 0x000000ffff07e224 */ /* 0x000fe400078e0a07 */
[----:B------:R-:W-:-:S02]  /*127e0*/  IMAD.MOV.U32 R57, RZ, RZ, R48 ;  /* 0x000000ffff397224 */ /* 0x000fc400078e0030 */
[----:B------:R-:W-:Y:S02]  /*127f0*/  IMAD.MOV.U32 R46, RZ, RZ, R45 ;  /* 0x000000ffff2e7224 */ /* 0x000fe400078e002d */
[----:B0-----:R-:W-:Y:S02]  /*12800*/  IMAD.MOV.U32 R5, RZ, RZ, R6 ;  /* 0x000000ffff057224 */ /* 0x001fe400078e0006 */
[----:B------:R-:W-:-:S04]  /*12810*/  IMAD.HI.U32 R11, R4, R8, RZ ;  /* 0x00000008040b7227 */ /* 0x000fc800078e00ff */
[----:B------:R-:W-:Y:S02]  /*12820*/  IMAD.MOV.U32 R45, RZ, RZ, R44 ;  /* 0x000000ffff2d7224 */ /* 0x000fe400078e002c */
[----:B------:R-:W-:Y:S02]  /*12830*/  IMAD.MOV.U32 R48, RZ, RZ, R41 ;  /* 0x000000ffff307224 */ /* 0x000fe400078e0029 */
[--C-:B------:R-:W-:Y:S02]  /*12840*/  @!P5 IMAD.IADD R2, R2, 0x1, -R3.reuse ;  /* 0x000000010202d824 */ /* 0x100fe400078e0a03 */
[----:B------:R-:W-:Y:S02]  /*12850*/  @!P1 IMAD.IADD R252, R252, 0x1, -R3 ;  /* 0x00000001fcfc9824 */ /* 0x000fe400078e0a03 */
[----:B------:R-:W-:Y:S01]  /*12860*/  @!P0 IMAD.MOV R5, RZ, RZ, -R5 ;  /* 0x000000ffff058224 */ /* 0x000fe200078e0a05 */
[----:B------:R-:W-:Y:S01]  /*12870*/  STL [R1+0x8], R7 ;  /* 0x0000080701007387 */ /* 0x000fe20000100800 */
[----:B------:R-:W-:-:S02]  /*12880*/  IMAD.MOV.U32 R55, RZ, RZ, R49 ;  /* 0x000000ffff377224 */ /* 0x000fc400078e0031 */
[----:B------:R-:W-:Y:S02]  /*12890*/  IMAD.MOV R11, RZ, RZ, -R11 ;  /* 0x000000ffff0b7224 */ /* 0x000fe400078e0a0b */
[----:B------:R-:W-:Y:S02]  /*128a0*/  IMAD.MOV.U32 R49, RZ, RZ, R48 ;  /* 0x000000ffff317224 */ /* 0x000fe400078e0030 */
[----:B------:R-:W-:Y:S02]  /*128b0*/  @!P4 IMAD.MOV R2, RZ, RZ, -R2 ;  /* 0x000000ffff02c224 */ /* 0x000fe400078e0a02 */
[----:B------:R-:W-:Y:S01]  /*128c0*/  @!P2 IMAD.MOV R252, RZ, RZ, -R252 ;  /* 0x000000fffffca224 */ /* 0x000fe200078e0afc */
[----:B------:R-:W-:Y:S01]  /*128d0*/  IABS R12, R50 ;  /* 0x00000032000c7213 */ /* 0x000fe20000000000 */
[C---:B------:R-:W-:Y:S01]  /*128e0*/  IMAD R8, R3.reuse, R11, R8 ;  /* 0x0000000b03087224 */ /* 0x040fe200078e0208 */
[----:B------:R-:W-:Y:S02]  /*128f0*/  ISETP.GE.AND P2, PT, R50, RZ, PT ;  /* 0x000000ff3200720c */ /* 0x000fe40003f46270 */
[----:B------:R-:W-:-:S02]  /*12900*/  ISETP.GT.U32.AND P0, PT, R3, R9, PT ;  /* 0x000000090300720c */ /* 0x000fc40003f04070 */
[----:B------:R-:W-:Y:S02]  /*12910*/  ISETP.GT.U32.AND P3, PT, R3, R8, PT ;  /* 0x000000080300720c */ /* 0x000fe40003f64070 */
[----:B------:R-:W-:-:S09]  /*12920*/  ISETP.GE.AND P6, PT, R54, RZ, PT ;  /* 0x000000ff3600720c */ /* 0x000fd20003fc6270 */
[--C-:B------:R-:W-:Y:S02]  /*12930*/  @!P0 IMAD.IADD R9, R9, 0x1, -R3.reuse ;  /* 0x0000000109098824 */ /* 0x100fe400078e0a03 */
[----:B------:R-:W-:-:S03]  /*12940*/  @!P3 IMAD.IADD R8, R8, 0x1, -R3 ;  /* 0x000000010808b824 */ /* 0x000fc600078e0a03 */
[C---:B------:R-:W-:Y:S02]  /*12950*/  ISETP.GT.U32.AND P4, PT, R3.reuse, R9, PT ;  /* 0x000000090300720c */ /* 0x040fe40003f84070 */
[----:B------:R-:W-:Y:S02]  /*12960*/  ISETP.GT.U32.AND P0, PT, R3, R8, PT ;  /* 0x000000080300720c */ /* 0x000fe40003f04070 */
[----:B------:R-:W-:Y:S01]  /*12970*/  ISETP.GE.AND P5, PT, R53, RZ, PT ;  /* 0x000000ff3500720c */ /* 0x000fe20003fa6270 */
[----:B------:R-:W-:-:S08]  /*12980*/  IMAD.MOV.U32 R54, RZ, RZ, R49 ;  /* 0x000000ffff367224 */ /* 0x000fd000078e0031 */
[--C-:B------:R-:W-:Y:S02]  /*12990*/  @!P4 IMAD.IADD R9, R9, 0x1, -R3.reuse ;  /* 0x000000010909c824 */ /* 0x100fe400078e0a03 */
[----:B------:R-:W-:Y:S02]  /*129a0*/  @!P0 IMAD.IADD R8, R8, 0x1, -R3 ;  /* 0x0000000108088824 */ /* 0x000fe400078e0a03 */
[----:B------:R-:W-:Y:S02]  /*129b0*/  @!P5 IMAD.MOV R9, RZ, RZ, -R9 ;  /* 0x000000ffff09d224 */ /* 0x000fe400078e0a09 */
[----:B------:R-:W-:Y:S01]  /*129c0*/  @!P6 IMAD.MOV R8, RZ, RZ, -R8 ;  /* 0x000000ffff08e224 */ /* 0x000fe200078e0a08 */
[----:B------:R-:W-:Y:S02]  /*129d0*/  IABS R11, R51 ;  /* 0x00000033000b7213 */ /* 0x000fe40000000000 */
[----:B------:R-:W-:Y:S01]  /*129e0*/  ISETP.GE.AND P3, PT, R51, RZ, PT ;  /* 0x000000ff3300720c */ /* 0x000fe20003f66270 */
[----:B------:R-:W-:-:S02]  /*129f0*/  IMAD.MOV.U32 R51, RZ, RZ, R47 ;  /* 0x000000ffff337224 */ /* 0x000fc400078e002f */
[----:B----4-:R-:W-:Y:S02]  /*12a00*/  IMAD.MOV.U32 R44, RZ, RZ, R40 ;  /* 0x000000ffff2c7224 */ /* 0x010fe400078e0028 */
[----:B------:R-:W-:Y:S02]  /*12a10*/  IMAD.MOV.U32 R40, RZ, RZ, R26 ;  /* 0x000000ffff287224 */ /* 0x000fe400078e001a */
[----:B------:R-:W-:Y:S02]  /*12a20*/  IMAD.MOV.U32 R26, RZ, RZ, R126 ;  /* 0x000000ffff1a7224 */ /* 0x000fe400078e007e */
[----:B------:R-:W4:Y:S01]  /*12a30*/  LDL.LU R126, [R1+0x320] ;  /* 0x00032000017e7983 */ /* 0x000f220000300800 */
[----:B------:R-:W-:Y:S02]  /*12a40*/  IMAD.MOV.U32 R48, RZ, RZ, R44 ;  /* 0x000000ffff307224 */ /* 0x000fe400078e002c */
[----:B------:R-:W-:Y:S01]  /*12a50*/  IMAD.MOV.U32 R44, RZ, RZ, R37 ;  /* 0x000000ffff2c7224 */ /* 0x000fe200078e0025 */
[----:B------:R-:W2:Y:S01]  /*12a60*/  LDL.LU R41, [R1+0x1dc] ;  /* 0x0001dc0001297983 */ /* 0x000ea20000300800 */
[----:B------:R-:W-:-:S03]  /*12a70*/  IMAD.MOV.U32 R37, RZ, RZ, R29 ;  /* 0x000000ffff257224 */ /* 0x000fc600078e001d */
[----:B------:R0:W-:Y:S01]  /*12a80*/  STL [R1+0x4], R5 ;  /* 0x0000040501007387 */ /* 0x0001e20000100800 */
[----:B------:R-:W-:-:S03]  /*12a90*/  IMAD.MOV.U32 R50, RZ, RZ, R48 ;  /* 0x000000ffff327224 */ /* 0x000fc600078e0030 */
[----:B------:R-:W4:Y:S04]  /*12aa0*/  LDL.LU R29, [R1+0x1ac] ;  /* 0x0001ac00011d7983 */ /* 0x000f280000300800 */
[----:B------:R1:W-:Y:S04]  /*12ab0*/  STL [R1], R2 ;  /* 0x0000000201007387 */ /* 0x0003e80000100800 */
[----:B------:R-:W-:Y:S04]  /*12ac0*/  STL [R1+0x1ddc], R252 ;  /* 0x001ddcfc01007387 */ /* 0x000fe80000100800 */
[----:B------:R-:W2:Y:S04]  /*12ad0*/  LDL.LU R48, [R1+0x150] ;  /* 0x0001500001307983 */ /* 0x000ea80000300800 */
[----:B------:R-:W4:Y:S04]  /*12ae0*/  LDL.LU R49, [R1+0x15c] ;  /* 0x00015c0001317983 */ /* 0x000f280000300800 */
[----:B------:R-:W-:Y:S04]  /*12af0*/  STL [R1+0x1de0], R8 ;  /* 0x001de00801007387 */ /* 0x000fe80000100800 */
[----:B------:R-:W-:Y:S04]  /*12b00*/  STL [R1+0x1de4], R9 ;  /* 0x001de40901007387 */ /* 0x000fe80000100800 */
[----:B------:R-:W4:Y:S01]  /*12b10*/  LDL.LU R47, [R1+0x200] ;  /* 0x00020000012f7983 */ /* 0x000f220000300800 */
[----:B------:R-:W-:Y:S01]  /*12b20*/  IABS R10, R52 ;  /* 0x00000034000a7213 */ /* 0x000fe20000000000 */
[----:B0-----:R-:W-:-:S04]  /*12b30*/  IMAD.HI.U32 R5, R4, R11, RZ ;  /* 0x0000000b04057227 */ /* 0x001fc800078e00ff */
[----:B------:R-:W-:-:S04]  /*12b40*/  IMAD.HI.U32 R6, R4, R10, RZ ;  /* 0x0000000a04067227 */ /* 0x000fc800078e00ff */
[----:B------:R-:W-:Y:S02]  /*12b50*/  IMAD.MOV R6, RZ, RZ, -R6 ;  /* 0x000000ffff067224 */ /* 0x000fe400078e0a06 */
[----:B------:R-:W-:Y:S02]  /*12b60*/  IMAD.MOV R5, RZ, RZ, -R5 ;  /* 0x000000ffff057224 */ /* 0x000fe400078e0a05 */
[C---:B------:R-:W-:Y:S02]  /*12b70*/  IMAD R10, R3.reuse, R6, R10 ;  /* 0x00000006030a7224 */ /* 0x040fe400078e020a */
[C---:B------:R-:W-:Y:S02]  /*12b80*/  IMAD R11, R3.reuse, R5, R11 ;  /* 0x00000005030b7224 */ /* 0x040fe400078e020b */
[----:B------:R-:W-:Y:S01]  /*12b90*/  IMAD.HI.U32 R13, R4, R12, RZ ;  /* 0x0000000c040d7227 */ /* 0x000fe200078e00ff */
[C---:B------:R-:W-:Y:S02]  /*12ba0*/  ISETP.GT.U32.AND P0, PT, R3.reuse, R10, PT ;  /* 0x0000000a0300720c */ /* 0x040fe40003f04070 */
[----:B------:R-:W-:Y:S01]  /*12bb0*/  ISETP.GT.U32.AND P4, PT, R3, R11, PT ;  /* 0x0000000b0300720c */ /* 0x000fe20003f84070 */
[----:B------:R-:W-:-:S04]  /*12bc0*/  IMAD.MOV R13, RZ, RZ, -R13 ;  /* 0x000000ffff0d7224 */ /* 0x000fc800078e0a0d */
[----:B------:R-:W-:Y:S01]  /*12bd0*/  IMAD R12, R3, R13, R12 ;  /* 0x0000000d030c7224 */ /* 0x000fe200078e020c */
[----:B------:R-:W-:-:S05]  /*12be0*/  IABS R5, R57 ;  /* 0x0000003900057213 */ /* 0x000fca0000000000 */
[--C-:B------:R-:W-:Y:S01]  /*12bf0*/  @!P0 IMAD.IADD R10, R10, 0x1, -R3.reuse ;  /* 0x000000010a0a8824 */ /* 0x100fe200078e0a03 */
[----:B------:R-:W-:Y:S01]  /*12c00*/  ISETP.GT.U32.AND P0, PT, R3, R12, PT ;  /* 0x0000000c0300720c */ /* 0x000fe20003f04070 */
[----:B------:R-:W-:Y:S01]  /*12c10*/  @!P4 IMAD.IADD R11, R11, 0x1, -R3 ;  /* 0x000000010b0bc824 */ /* 0x000fe200078e0a03 */
[----:B------:R-:W-:Y:S01]  /*12c20*/  IABS R6, R56 ;  /* 0x0000003800067213 */ /* 0x000fe20000000000 */
[C---:B------:R-:W-:Y:S01]  /*12c30*/  IMAD.HI.U32 R15, R4.reuse, R5, RZ ;  /* 0x00000005040f7227 */ /* 0x040fe200078e00ff */
[C---:B------:R-:W-:Y:S02]  /*12c40*/  ISETP.GT.U32.AND P4, PT, R3.reuse, R10, PT ;  /* 0x0000000a0300720c */ /* 0x040fe40003f84070 */
[----:B------:R-:W-:Y:S01]  /*12c50*/  ISETP.GT.U32.AND P6, PT, R3, R11, PT ;  /* 0x0000000b0300720c */ /* 0x000fe20003fc4070 */
[----:B------:R-:W-:Y:S01]  /*12c60*/  IMAD.HI.U32 R14, R4, R6, RZ ;  /* 0x00000006040e7227 */ /* 0x000fe200078e00ff */
[----:B------:R-:W-:Y:S02]  /*12c70*/  ISETP.GE.AND P1, PT, R52, RZ, PT ;  /* 0x000000ff3400720c */ /* 0x000fe40003f26270 */
[----:B------:R-:W-:Y:S01]  /*12c80*/  IABS R7, R50 ;  /* 0x0000003200077213 */ /* 0x000fe20000000000 */
[----:B------:R-:W-:Y:S01]  /*12c90*/  IMAD.MOV R15, RZ, RZ, -R15 ;  /* 0x000000ffff0f7224 */ /* 0x000fe200078e0a0f */
[----:B-1----:R-:W-:Y:S01]  /*12ca0*/  IABS R2, R55 ;  /* 0x0000003700027213 */ /* 0x002fe20000000000 */
[----:B------:R-:W-:-:S02]  /*12cb0*/  @!P0 IMAD.IADD R12, R12, 0x1, -R3 ;  /* 0x000000010c0c8824 */ /* 0x000fc400078e0a03 */
[----:B------:R-:W-:Y:S02]  /*12cc0*/  IMAD.MOV R14, RZ, RZ, -R14 ;  /* 0x000000ffff0e7224 */ /* 0x000fe400078e0a0e */
[C---:B------:R-:W-:Y:S02]  /*12cd0*/  IMAD R5, R3.reuse, R15, R5 ;  /* 0x0000000f03057224 */ /* 0x040fe400078e0205 */
[----:B------:R-:W-:Y:S01]  /*12ce0*/  IMAD.HI.U32 R16, R4, R7, RZ ;  /* 0x0000000704107227 */ /* 0x000fe200078e00ff */
[----:B------:R-:W-:-:S03]  /*12cf0*/  ISETP.GT.U32.AND P0, PT, R3, R12, PT ;  /* 0x0000000c0300720c */ /* 0x000fc60003f04070 */
[----:B------:R-:W-:Y:S02]  /*12d00*/  IMAD R6, R3, R14, R6 ;  /* 0x0000000e03067224 */ /* 0x000fe400078e0206 */
[--C-:B------:R-:W-:Y:S02]  /*12d10*/  @!P4 IMAD.IADD R10, R10, 0x1, -R3.reuse ;  /* 0x000000010a0ac824 */ /* 0x100fe400078e0a03 */
[----:B------:R-:W-:Y:S01]  /*12d20*/  @!P6 IMAD.IADD R11, R11, 0x1, -R3 ;  /* 0x000000010b0be824 */ /* 0x000fe200078e0a03 */
[----:B------:R-:W-:Y:S01]  /*12d30*/  ISETP.GT.U32.AND P6, PT, R3, R5, PT ;  /* 0x000000050300720c */ /* 0x000fe20003fc4070 */
[----:B------:R-:W-:-:S04]  /*12d40*/  IMAD.HI.U32 R13, R4, R2, RZ ;  /* 0x00000002040d7227 */ /* 0x000fc800078e00ff */
[----:B------:R-:W-:Y:S02]  /*12d50*/  IMAD.MOV R16, RZ, RZ, -R16 ;  /* 0x000000ffff107224 */ /* 0x000fe400078e0a10 */
[----:B------:R-:W-:Y:S01]  /*12d60*/  @!P1 IMAD.MOV R10, RZ, RZ, -R10 ;  /* 0x000000ffff0a9224 */ /* 0x000fe200078e0a0a */
[C---:B------:R-:W-:Y:S01]  /*12d70*/  ISETP.GT.U32.AND P1, PT, R3.reuse, R6, PT ;  /* 0x000000060300720c */ /* 0x040fe20003f24070 */
[----:B------:R-:W-:Y:S02]  /*12d80*/  IMAD.MOV R13, RZ, RZ, -R13 ;  /* 0x000000ffff0d7224 */ /* 0x000fe400078e0a0d */
[C---:B------:R-:W-:Y:S02]  /*12d90*/  IMAD R7, R3.reuse, R16, R7 ;  /* 0x0000001003077224 */ /* 0x040fe400078e0207 */
[----:B------:R-:W-:-:S03]  /*12da0*/  IMAD R2, R3, R13, R2 ;  /* 0x0000000d03027224 */ /* 0x000fc600078e0202 */
[----:B------:R-:W-:Y:S01]  /*12db0*/  ISETP.GT.U32.AND P4, PT, R3, R7, PT ;  /* 0x000000070300720c */ /* 0x000fe20003f84070 */
[--C-:B------:R-:W-:Y:S01]  /*12dc0*/  @!P0 IMAD.IADD R12, R12, 0x1, -R3.reuse ;  /* 0x000000010c0c8824 */ /* 0x100fe200078e0a03 */
[----:B------:R-:W-:Y:S01]  /*12dd0*/  IABS R13, R54 ;  /* 0x00000036000d7213 */ /* 0x000fe20000000000 */
[--C-:B------:R-:W-:Y:S01]  /*12de0*/  @!P6 IMAD.IADD R5, R5, 0x1, -R3.reuse ;  /* 0x000000010505e824 */ /* 0x100fe200078e0a03 */
[C---:B------:R-:W-:Y:S01]  /*12df0*/  ISETP.GT.U32.AND P0, PT, R3.reuse, R2, PT ;  /* 0x000000020300720c */ /* 0x040fe20003f04070 */
[----:B------:R-:W-:Y:S02]  /*12e00*/  @!P1 IMAD.IADD R6, R6, 0x1, -R3 ;  /* 0x0000000106069824 */ /* 0x000fe400078e0a03 */
[----:B------:R-:W-:Y:S01]  /*12e10*/  IMAD.HI.U32 R17, R4, R13, RZ ;  /* 0x0000000d04117227 */ /* 0x000fe200078e00ff */
[----:B------:R-:W-:-:S03]  /*12e20*/  ISETP.GT.U32.AND P1, PT, R3, R5, PT ;  /* 0x000000050300720c */ /* 0x000fc60003f24070 */
[----:B------:R-:W-:Y:S02]  /*12e30*/  IMAD.MOV R17, RZ, RZ, -R17 ;  /* 0x000000ffff117224 */ /* 0x000fe400078e0a11 */
[----:B------:R-:W-:Y:S02]  /*12e40*/  @!P4 IMAD.IADD R7, R7, 0x1, -R3 ;  /* 0x000000010707c824 */ /* 0x000fe400078e0a03 */
[----:B------:R-:W-:Y:S02]  /*12e50*/  IMAD.MOV.U32 R52, RZ, RZ, R46 ;  /* 0x000000ffff347224 */ /* 0x000fe400078e002e */
[C---:B------:R-:W-:Y:S02]  /*12e60*/  IMAD R17, R3.reuse, R17, R13 ;  /* 0x0000001103117224 */ /* 0x040fe400078e020d */
[--C-:B------:R-:W-:Y:S01]  /*12e70*/  @!P0 IMAD.IADD R2, R2, 0x1, -R3.reuse ;  /* 0x0000000102028824 */ /* 0x100fe200078e0a03 */
[C---:B------:R-:W-:Y:S02]  /*12e80*/  ISETP.GT.U32.AND P0, PT, R3.reuse, R6, PT ;  /* 0x000000060300720c */ /* 0x040fe40003f04070 */
[----:B------:R-:W-:Y:S01]  /*12e90*/  ISETP.GT.U32.AND P6, PT, R3, R7, PT ;  /* 0x000000070300720c */ /* 0x000fe20003fc4070 */
[----:B------:R-:W-:Y:S01]  /*12ea0*/  @!P1 IMAD.IADD R5, R5, 0x1, -R3 ;  /* 0x0000000105059824 */ /* 0x000fe200078e0a03 */
[----:B------:R-:W-:-:S02]  /*12eb0*/  IABS R19, R52 ;  /* 0x0000003400137213 */ /* 0x000fc40000000000 */
[C---:B------:R-:W-:Y:S02]  /*12ec0*/  ISETP.GT.U32.AND P1, PT, R3.reuse, R17, PT ;  /* 0x000000110300720c */ /* 0x040fe40003f24070 */
[----:B------:R-:W-:Y:S01]  /*12ed0*/  ISETP.GE.AND P5, PT, R50, RZ, PT ;  /* 0x000000ff3200720c */ /* 0x000fe20003fa6270 */
[----:B------:R-:W-:Y:S01]  /*12ee0*/  @!P2 IMAD.MOV R12, RZ, RZ, -R12 ;  /* 0x000000ffff0ca224 */ /* 0x000fe200078e0a0c */
[----:B------:R-:W-:-:S03]  /*12ef0*/  ISETP.GT.U32.AND P2, PT, R3, R2, PT ;  /* 0x000000020300720c */ /* 0x000fc60003f44070 */
[--C-:B------:R-:W-:Y:S02]  /*12f00*/  @!P0 IMAD.IADD R6, R6, 0x1, -R3.reuse ;  /* 0x0000000106068824 */ /* 0x100fe400078e0a03 */
[----:B------:R-:W-:-:S04]  /*12f10*/  @!P6 IMAD.IADD R7, R7, 0x1, -R3 ;  /* 0x000000010707e824 */ /* 0x000fc800078e0a03 */
[----:B------:R-:W-:Y:S02]  /*12f20*/  @!P1 IMAD.IADD R17, R17, 0x1, -R3 ;  /* 0x0000000111119824 */ /* 0x000fe400078e0a03 */
[----:B------:R-:W-:Y:S01]  /*12f30*/  @!P3 IMAD.MOV R11, RZ, RZ, -R11 ;  /* 0x000000ffff0bb224 */ /* 0x000fe200078e0a0b */
[----:B------:R-:W-:Y:S01]  /*12f40*/  ISETP.GE.AND P3, PT, R57, RZ, PT ;  /* 0x000000ff3900720c */ /* 0x000fe20003f66270 */
[----:B------:R-:W-:Y:S01]  /*12f50*/  @!P2 IMAD.IADD R2, R2, 0x1, -R3 ;  /* 0x000000010202a824 */ /* 0x000fe200078e0a03 */
[----:B------:R-:W-:Y:S02]  /*12f60*/  ISETP.GE.AND P4, PT, R56, RZ, PT ;  /* 0x000000ff3800720c */ /* 0x000fe40003f86270 */
[----:B------:R-:W-:Y:S02]  /*12f70*/  IABS R20, R51 ;  /* 0x0000003300147213 */ /* 0x000fe40000000000 */
[----:B------:R-:W-:Y:S01]  /*12f80*/  ISETP.GE.AND P2, PT, R54, RZ, PT ;  /* 0x000000ff3600720c */ /* 0x000fe20003f46270 */
[----:B------:R-:W-:Y:S01]  /*12f90*/  IMAD.MOV.U32 R46, RZ, RZ, R40 ;  /* 0x000000ffff2e7224 */ /* 0x000fe200078e0028 */
[----:B------:R-:W-:Y:S01]  /*12fa0*/  ISETP.GE.AND P6, PT, R55, RZ, PT ;  /* 0x000000ff3700720c */ /* 0x000fe20003fc6270 */
[----:B------:R-:W-:-:S04]  /*12fb0*/  IMAD.HI.U32 R22, R4, R20, RZ ;  /* 0x0000001404167227 */ /* 0x000fc800078e00ff */
[----:B------:R-:W-:Y:S02]  /*12fc0*/  IMAD.MOV.U32 R40, RZ, RZ, R38 ;  /* 0x000000ffff287224 */ /* 0x000fe400078e0026 */
[----:B------:R-:W-:Y:S02]  /*12fd0*/  IMAD.MOV.U32 R14, RZ, RZ, R5 ;  /* 0x000000ffff0e7224 */ /* 0x000fe400078e0005 */
[----:B---3--:R-:W-:Y:S02]  /*12fe0*/  IMAD.MOV.U32 R38, RZ, RZ, R127 ;  /* 0x000000ffff267224 */ /* 0x008fe400078e007f */
[----:B------:R-:W-:Y:S01]  /*12ff0*/  IMAD.MOV R22, RZ, RZ, -R22 ;  /* 0x000000ffff167224 */ /* 0x000fe200078e0a16 */
[----:B------:R-:W3:Y:S01]  /*13000*/  LDL.LU R127, [R1+0x650] ;  /* 0x00065000017f7983 */ /* 0x000ee20000300800 */
[----:B------:R-:W-:Y:S02]  /*13010*/  IMAD.MOV.U32 R15, RZ, RZ, R6 ;  /* 0x000000ffff0f7224 */ /* 0x000fe400078e0006 */
[----:B------:R-:W-:-:S02]  /*13020*/  IMAD.MOV.U32 R16, RZ, RZ, R2 ;  /* 0x000000ffff107224 */ /* 0x000fc400078e0002 */
[----:B------:R-:W-:Y:S02]  /*13030*/  @!P3 IMAD.MOV R14, RZ, RZ, -R14 ;  /* 0x000000ffff0eb224 */ /* 0x000fe400078e0a0e */
[----:B------:R-:W-:Y:S02]  /*13040*/  @!P4 IMAD.MOV R15, RZ, RZ, -R15 ;  /* 0x000000ffff0fc224 */ /* 0x000fe400078e0a0f */
[----:B------:R-:W-:Y:S02]  /*13050*/  IMAD R20, R3, R22, R20 ;  /* 0x0000001603147224 */ /* 0x000fe400078e0214 */
[----:B------:R-:W-:Y:S02]  /*13060*/  @!P6 IMAD.MOV R16, RZ, RZ, -R16 ;  /* 0x000000ffff10e224 */ /* 0x000fe400078e0a10 */
[----:B--2---:R-:W-:-:S05]  /*13070*/  IMAD.MOV.U32 R53, RZ, RZ, R48 ;  /* 0x000000ffff357224 */ /* 0x004fca00078e0030 */
[----:B------:R-:W-:-:S05]  /*13080*/  IABS R18, R53 ;  /* 0x0000003500127213 */ /* 0x000fca0000000000 */
[----:B------:R-:W-:-:S04]  /*13090*/  IMAD.HI.U32 R13, R4, R18, RZ ;  /* 0x00000012040d7227 */ /* 0x000fc800078e00ff */
[----:B------:R-:W-:-:S04]  /*130a0*/  IMAD.MOV R13, RZ, RZ, -R13 ;  /* 0x000000ffff0d7224 */ /* 0x000fc800078e0a0d */
[----:B------:R-:W-:Y:S02]  /*130b0*/  IMAD R18, R3, R13, R18 ;  /* 0x0000000d03127224 */ /* 0x000fe400078e0212 */
[----:B------:R-:W-:-:S03]  /*130c0*/  IMAD.HI.U32 R13, R4, R19, RZ ;  /* 0x00000013040d7227 */ /* 0x000fc600078e00ff */
[----:B------:R-:W-:Y:S01]  /*130d0*/  ISETP.GT.U32.AND P0, PT, R3, R18, PT ;  /* 0x000000120300720c */ /* 0x000fe20003f04070 */
[----:B------:R-:W-:-:S04]  /*130e0*/  IMAD.MOV R13, RZ, RZ, -R13 ;  /* 0x000000ffff0d7224 */ /* 0x000fc800078e0a0d */
[----:B------:R-:W-:Y:S02]  /*130f0*/  IMAD R19, R3, R13, R19 ;  /* 0x0000000d03137224 */ /* 0x000fe400078e0213 */
[----:B------:R-:W-:-:S04]  /*13100*/  IMAD.MOV.U32 R13, RZ, RZ, R7 ;  /* 0x000000ffff0d7224 */ /* 0x000fc800078e0007 */
[----:B------:R-:W-:Y:S01]  /*13110*/  @!P5 IMAD.MOV R13, RZ, RZ, -R13 ;  /* 0x000000ffff0dd224 */ /* 0x000fe200078e0a0d */
[C---:B------:R-:W-:Y:S01]  /*13120*/  ISETP.GT.U32.AND P5, PT, R3.reuse, R17, PT ;  /* 0x000000110300720c */ /* 0x040fe20003fa4070 */
[----:B------:R-:W-:Y:S02]  /*13130*/  @!P0 IMAD.IADD R18, R18, 0x1, -R3 ;  /* 0x0000000112128824 */ /* 0x000fe400078e0a03 */
[----:B----4-:R-:W-:Y:S02]  /*13140*/  IMAD.MOV.U32 R50, RZ, RZ, R49 ;  /* 0x000000ffff327224 */ /* 0x010fe400078e0031 */
[----:B------:R-:W-:Y:S01]  /*13150*/  IMAD.MOV.U32 R49, RZ, RZ, R128 ;  /* 0x000000ffff317224 */ /* 0x000fe200078e0080 */
[----:B------:R-:W-:Y:S01]  /*13160*/  ISETP.GT.U32.AND P0, PT, R3, R18, PT ;  /* 0x000000120300720c */ /* 0x000fe20003f04070 */
[----:B------:R-:W-:Y:S01]  /*13170*/  IMAD.MOV.U32 R48, RZ, RZ, R45 ;  /* 0x000000ffff307224 */ /* 0x000fe200078e002d */
[----:B------:R-:W-:Y:S01]  /*13180*/  ISETP.GE.AND P1, PT, R53, RZ, PT ;  /* 0x000000ff3500720c */ /* 0x000fe20003f26270 */
[----:B------:R-:W-:Y:S01]  /*13190*/  IMAD.MOV.U32 R45, RZ, RZ, R41 ;  /* 0x000000ffff2d7224 */ /* 0x000fe200078e0029 */
[----:B------:R-:W-:Y:S01]  /*131a0*/  IABS R21, R50 ;  /* 0x0000003200157213 */ /* 0x000fe20000000000 */
[----:B------:R-:W-:Y:S01]  /*131b0*/  IMAD.MOV.U32 R65, RZ, RZ, R49 ;  /* 0x000000ffff417224 */ /* 0x000fe200078e0031 */
[----:B------:R-:W2:Y:S01]  /*131c0*/  LDL.LU R128, [R1+0x1e8] ;  /* 0x0001e80001807983 */ /* 0x000ea20000300800 */
[----:B------:R-:W-:-:S02]  /*131d0*/  IMAD.MOV.U32 R49, RZ, RZ, R47 ;  /* 0x000000ffff317224 */ /* 0x000fc400078e002f */
[----:B------:R-:W-:Y:S02]  /*131e0*/  IMAD.MOV.U32 R64, RZ, RZ, R48 ;  /* 0x000000ffff407224 */ /* 0x000fe400078e0030 */
[----:B------:R-:W-:Y:S02]  /*131f0*/  IMAD.MOV.U32 R48, RZ, RZ, R46 ;  /* 0x000000ffff307224 */ /* 0x000fe400078e002e */
[----:B------:R-:W-:Y:S01]  /*13200*/  @!P5 IMAD.IADD R17, R17, 0x1, -R3 ;  /* 0x000000011111d824 */ /* 0x000fe200078e0a03 */
[----:B------:R-:W-:Y:S01]  /*13210*/  ISETP.GE.AND P5, PT, R50, RZ, PT ;  /* 0x000000ff3200720c */ /* 0x000fe20003fa6270 */
[----:B------:R-:W-:Y:S02]  /*13220*/  IMAD.MOV.U32 R47, RZ, RZ, R45 ;  /* 0x000000ffff2f7224 */ /* 0x000fe400078e002d */
[----:B------:R-:W-:Y:S02]  /*13230*/  IMAD.MOV.U32 R46, RZ, RZ, R44 ;  /* 0x000000ffff2e7224 */ /* 0x000fe400078e002c */
[----:B------:R-:W-:-:S02]  /*13240*/  IMAD.MOV.U32 R50, RZ, RZ, R49 ;  /* 0x000000ffff327224 */ /* 0x000fc400078e0031 */
[----:B------:R-:W-:Y:S02]  /*13250*/  IMAD.MOV.U32 R45, RZ, RZ, R37 ;  /* 0x000000ffff2d7224 */ /* 0x000fe400078e0025 */
[----:B------:R-:W-:Y:S02]  /*13260*/  IMAD.MOV.U32 R41, RZ, RZ, R124 ;  /* 0x000000ffff297224 */ /* 0x000fe400078e007c */
[----:B------:R-:W-:Y:S01]  /*13270*/  IMAD.MOV.U32 R44, RZ, RZ, R29 ;  /* 0x000000ffff2c7224 */ /* 0x000fe200078e001d */
[----:B------:R-:W4:Y:S01]  /*13280*/  LDL.LU R124, [R1+0x3f0] ;  /* 0x0003f000017c7983 */ /* 0x000f220000300800 */
[----:B------:R-:W-:Y:S02]  /*13290*/  IMAD.MOV.U32 R49, RZ, RZ, R48 ;  /* 0x000000ffff317224 */ /* 0x000fe400078e0030 */
[----:B------:R-:W-:Y:S01]  /*132a0*/  IMAD.MOV.U32 R37, RZ, RZ, R28 ;  /* 0x000000ffff257224 */ /* 0x000fe200078e001c */
[----:B------:R-:W-:Y:S01]  /*132b0*/  STL [R1+0x1de8], R10 ;  /* 0x001de80a01007387 */ /* 0x000fe20000100800 */
[----:B------:R-:W-:Y:S01]  /*132c0*/  IMAD.MOV.U32 R48, RZ, RZ, R47 ;  /* 0x000000ffff307224 */ /* 0x000fe200078e002f */
[----:B------:R-:W-:Y:S01]  /*132d0*/  IABS R22, R50 ;  /* 0x0000003200167213 */ /* 0x000fe20000000000 */
[----:B------:R-:W-:Y:S01]  /*132e0*/  IMAD.MOV.U32 R47, RZ, RZ, R46 ;  /* 0x000000ffff2f7224 */ /* 0x000fe200078e002e */
[----:B------:R-:W-:Y:S01]  /*132f0*/  STL [R1+0x1dec], R11 ;  /* 0x001dec0b01007387 */ /* 0x000fe20000100800 */
[----:B------:R-:W-:Y:S01]  /*13300*/  @!P2 IMAD.MOV R17, RZ, RZ, -R17 ;  /* 0x000000ffff11a224 */ /* 0x000fe200078e0a11 */
[----:B------:R-:W-:Y:S01]  /*13310*/  ISETP.GE.AND P2, PT, R50, RZ, PT ;  /* 0x000000ff3200720c */ /* 0x000fe20003f46270 */
[----:B------:R-:W-:Y:S01]  /*13320*/  IMAD.MOV.U32 R46, RZ, RZ, R45 ;  /* 0x000000ffff2e7224 */ /* 0x000fe200078e002d */
[----:B------:R-:W-:Y:S01]  /*13330*/  STL [R1+0x1df0], R12 ;  /* 0x001df00c01007387 */ /* 0x000fe20000100800 */
[----:B------:R-:W-:-:S02]  /*13340*/  IMAD.MOV.U32 R45, RZ, RZ, R44 ;  /* 0x000000ffff2d7224 */ /* 0x000fc400078e002c */
[----:B------:R-:W-:Y:S01]  /*13350*/  IMAD.MOV.U32 R50, RZ, RZ, R49 ;  /* 0x000000ffff327224 */ /* 0x000fe200078e0031 */
[----:B------:R-:W-:Y:S01]  /*13360*/  STL [R1+0x1df4], R13 ;  /* 0x001df40d01007387 */ /* 0x000fe20000100800 */
[----:B------:R-:W-:Y:S02]  /*13370*/  IMAD.MOV.U32 R44, RZ, RZ, R37 ;  /* 0x000000ffff2c7224 */ /* 0x000fe400078e0025 */
[----:B------:R-:W-:Y:S01]  /*13380*/  @!P0 IMAD.IADD R18, R18, 0x1, -R3 ;  /* 0x0000000112128824 */ /* 0x000fe200078e0a03 */
[----:B------:R-:W-:Y:S01]  /*13390*/  STL [R1+0x1df8], R14 ;  /* 0x001df80e01007387 */ /* 0x000fe20000100800 */
[----:B------:R-:W-:Y:S02]  /*133a0*/  IMAD.MOV.U32 R49, RZ, RZ, R48 ;  /* 0x000000ffff317224 */ /* 0x000fe400078e0030 */
[----:B------:R-:W-:Y:S01]  /*133b0*/  IMAD.MOV.U32 R48, RZ, RZ, R47 ;  /* 0x000000ffff307224 */ /* 0x000fe200078e002f */
[----:B------:R-:W-:Y:S01]  /*133c0*/  STL [R1+0x1dfc], R15 ;  /* 0x001dfc0f01007387 */ /* 0x000fe20000100800 */
[----:B------:R-:W-:-:S02]  /*133d0*/  IMAD.MOV.U32 R47, RZ, RZ, R46 ;  /* 0x000000ffff2f7224 */ /* 0x000fc400078e002e */
[----:B------:R-:W-:Y:S01]  /*133e0*/  IMAD.MOV.U32 R28, RZ, RZ, R129 ;  /* 0x000000ffff1c7224 */ /* 0x000fe200078e0081 */
[----:B------:R-:W3:Y:S01]  /*133f0*/  LDL.LU R29, [R1+0x28c] ;  /* 0x00028c00011d7983 */ /* 0x000ee20000300800 */
[----:B------:R-:W-:Y:S02]  /*13400*/  IMAD.MOV.U32 R46, RZ, RZ, R45 ;  /* 0x000000ffff2e7224 */ /* 0x000fe400078e002d */
[----:B------:R-:W-:Y:S01]  /*13410*/  IMAD.MOV.U32 R45, RZ, RZ, R44 ;  /* 0x000000ffff2d7224 */ /* 0x000fe200078e002c */
[----:B------:R-:W4:Y:S01]  /*13420*/  LDL.LU R129, [R1+0x414] ;  /* 0x0004140001817983 */ /* 0x000f220000300800 */
[----:B------:R-:W-:Y:S02]  /*13430*/  @!P1 IMAD.MOV R18, RZ, RZ, -R18 ;  /* 0x000000ffff129224 */ /* 0x000fe400078e0a12 */
[----:B------:R-:W-:Y:S01]  /*13440*/  IMAD.MOV.U32 R44, RZ, RZ, R43 ;  /* 0x000000ffff2c7224 */ /* 0x000fe200078e002b */
[----:B------:R-:W-:Y:S01]  /*13450*/  STL [R1+0x1e00], R16 ;  /* 0x001e001001007387 */ /* 0x000fe20000100800 */
[----:B------:R-:W-:-:S02]  /*13460*/  IMAD.MOV.U32 R43, RZ, RZ, R42 ;  /* 0x000000ffff2b7224 */ /* 0x000fc400078e002a */
[----:B------:R-:W-:Y:S01]  /*13470*/  IMAD.MOV.U32 R42, RZ, RZ, R36 ;  /* 0x000000ffff2a7224 */ /* 0x000fe200078e0024 */
[----:B------:R-:W4:Y:S01]  /*13480*/  LDL.LU R37, [R1+0x410] ;  /* 0x0004100001257983 */ /* 0x000f220000300800 */
[----:B------:R-:W-:-:S03]  /*13490*/  IMAD.MOV.U32 R61, RZ, RZ, R49 ;  /* 0x000000ffff3d7224 */ /* 0x000fc600078e0031 */
[----:B------:R-:W-:Y:S01]  /*134a0*/  STL [R1+0x1e04], R17 ;  /* 0x001e041101007387 */ /* 0x000fe20000100800 */
[----:B------:R-:W-:-:S03]  /*134b0*/  IMAD.MOV.U32 R62, RZ, RZ, R48 ;  /* 0x000000ffff3e7224 */ /* 0x000fc600078e0030 */
[----:B------:R-:W3:Y:S04]  /*134c0*/  LDL.LU R36, [R1+0x214] ;  /* 0x0002140001247983 */ /* 0x000ee80000300800 */
[----:B------:R-:W-:Y:S04]  /*134d0*/  STL [R1+0x1e08], R18 ;  /* 0x001e081201007387 */ /* 0x000fe80000100800 */
[----:B------:R-:W4:Y:S04]  /*134e0*/  LDL.LU R49, [R1+0x1e4] ;  /* 0x0001e40001317983 */ /* 0x000f280000300800 */
[----:B------:R-:W4:Y:S01]  /*134f0*/  LDL.LU R48, [R1+0x1e0] ;  /* 0x0001e00001307983 */ /* 0x000f220000300800 */
[----:B------:R-:W-:Y:S01]  /*13500*/  ISETP.GT.U32.AND P3, PT, R3, R19, PT ;  /* 0x000000130300720c */ /* 0x000fe20003f64070 */
[----:B------:R-:W-:-:S12]  /*13510*/  IMAD.HI.U32 R7, R4, R21, RZ ;  /* 0x0000001504077227 */ /* 0x000fd800078e00ff */
[----:B------:R-:W-:-:S05]  /*13520*/  @!P3 IMAD.IADD R19, R19, 0x1, -R3 ;  /* 0x000000011313b824 */ /* 0x000fca00078e0a03 */
[----:B------:R-:W-:Y:S01]  /*13530*/  ISETP.GT.U32.AND P3, PT, R3, R19, PT ;  /* 0x000000130300720c */ /* 0x000fe20003f64070 */
[----:B------:R-:W-:-:S04]  /*13540*/  IMAD.MOV R7, RZ, RZ, -R7 ;  /* 0x000000ffff077224 */ /* 0x000fc800078e0a07 */
[----:B------:R-:W-:-:S08]  /*13550*/  IMAD R21, R3, R7, R21 ;  /* 0x0000000703157224 */ /* 0x000fd000078e0215 */
[----:B------:R-:W-:Y:S01]  /*13560*/  @!P3 IMAD.IADD R19, R19, 0x1, -R3 ;  /* 0x000000011313b824 */ /* 0x000fe200078e0a03 */
[----:B------:R-:W-:Y:S01]  /*13570*/  ISETP.GT.U32.AND P3, PT, R3, R21, PT ;  /* 0x000000150300720c */ /* 0x000fe20003f64070 */
[----:B------:R-:W-:Y:S01]  /*13580*/  IMAD.MOV.U32 R60, RZ, RZ, R47 ;  /* 0x000000ffff3c7224 */ /* 0x000fe200078e002f */
[----:B------:R-:W-:Y:S01]  /*13590*/  ISETP.GE.AND P6, PT, R51, RZ, PT ;  /* 0x000000ff3300720c */ /* 0x000fe20003fc6270 */
[----:B------:R-:W-:Y:S01]  /*135a0*/  IMAD.MOV.U32 R63, RZ, RZ, R46 ;  /* 0x000000ffff3f7224 */ /* 0x000fe200078e002e */
[----:B------:R-:W-:Y:S01]  /*135b0*/  ISETP.GE.AND P1, PT, R50, RZ, PT ;  /* 0x000000ff3200720c */ /* 0x000fe20003f26270 */
[----:B------:R-:W-:Y:S01]  /*135c0*/  IMAD.MOV.U32 R51, RZ, RZ, R45 ;  /* 0x000000ffff337224 */ /* 0x000fe200078e002d */
[----:B------:R-:W-:Y:S01]  /*135d0*/  IABS R23, R50 ;  /* 0x0000003200177213 */ /* 0x000fe20000000000 */
[----:B------:R-:W-:Y:S01]  /*135e0*/  IMAD.MOV.U32 R46, RZ, RZ, R42 ;  /* 0x000000ffff2e7224 */ /* 0x000fe200078e002a */
[----:B------:R-:W-:Y:S02]  /*135f0*/  ISETP.GE.AND P4, PT, R52, RZ, PT ;  /* 0x000000ff3400720c */ /* 0x000fe40003f86270 */
[----:B------:R-:W-:-:S03]  /*13600*/  IABS R24, R51 ;  /* 0x0000003300187213 */ /* 0x000fc60000000000 */
[----:B------:R-:W-:Y:S01]  /*13610*/  @!P3 IMAD.IADD R21, R21, 0x1, -R3 ;  /* 0x000000011515b824 */ /* 0x000fe200078e0a03 */
[----:B------:R-:W-:Y:S01]  /*13620*/  ISETP.GE.AND P3, PT, R51, RZ, PT ;  /* 0x000000ff3300720c */ /* 0x000fe20003f66270 */
[----:B--2---:R-:W-:Y:S02]  /*13630*/  IMAD.MOV.U32 R50, RZ, RZ, R128 ;  /* 0x000000ffff327224 */ /* 0x004fe400078e0080 */
[----:B---3--:R-:W-:Y:S02]  /*13640*/  IMAD.MOV.U32 R47, RZ, RZ, R36 ;  /* 0x000000ffff2f7224 */ /* 0x008fe400078e0024 */
[----:B------:R-:W2:Y:S04]  /*13650*/  LDL.LU R36, [R1+0x2c0] ;  /* 0x0002c00001247983 */ /* 0x000ea80000300800 */
[----:B------:R-:W3:Y:S04]  /*13660*/  LDL.LU R42, [R1+0x2b8] ;  /* 0x0002b800012a7983 */ /* 0x000ee80000300800 */
[----:B------:R-:W3:Y:S01]  /*13670*/  LDL.LU R128, [R1+0x404] ;  /* 0x0004040001807983 */ /* 0x000ee20000300800 */
[----:B----4-:R-:W-:-:S02]  /*13680*/  IMAD.MOV.U32 R59, RZ, RZ, R48 ;  /* 0x000000ffff3b7224 */ /* 0x010fc400078e0030 */
[----:B------:R-:W-:Y:S02]  /*13690*/  IMAD.MOV.U32 R48, RZ, RZ, R33 ;  /* 0x000000ffff307224 */ /* 0x000fe400078e0021 */
[----:B------:R-:W4:Y:S04]  /*136a0*/  LDL.LU R33, [R1+0x3e0] ;  /* 0x0003e00001217983 */ /* 0x000f280000300800 */
[----:B------:R-:W2:Y:S04]  /*136b0*/  LDL.LU R52, [R1+0x1fc] ;  /* 0x0001fc0001347983 */ /* 0x000ea80000300800 */
[----:B------:R-:W3:Y:S01]  /*136c0*/  LDL.LU R51, [R1+0x290] ;  /* 0x0002900001337983 */ /* 0x000ee20000300800 */
[----:B------:R-:W-:Y:S01]  /*136d0*/  ISETP.GT.U32.AND P0, PT, R3, R20, PT ;  /* 0x000000140300720c */ /* 0x000fe20003f04070 */
[----:B------:R-:W-:-:S12]  /*136e0*/  IMAD.HI.U32 R2, R4, R22, RZ ;  /* 0x0000001604027227 */ /* 0x000fd800078e00ff */
[----:B------:R-:W-:-:S05]  /*136f0*/  @!P0 IMAD.IADD R20, R20, 0x1, -R3 ;  /* 0x0000000114148824 */ /* 0x000fca00078e0a03 */
[----:B------:R-:W-:Y:S01]  /*13700*/  ISETP.GT.U32.AND P0, PT, R3, R20, PT ;  /* 0x000000140300720c */ /* 0x000fe20003f04070 */
[----:B------:R-:W-:-:S04]  /*13710*/  IMAD.MOV R2, RZ, RZ, -R2 ;  /* 0x000000ffff027224 */ /* 0x000fc800078e0a02 */
[----:B------:R-:W-:Y:S02]  /*13720*/  IMAD R22, R3, R2, R22 ;  /* 0x0000000203167224 */ /* 0x000fe400078e0216 */
[----:B------:R-:W-:-:S06]  /*13730*/  IMAD.HI.U32 R7, R4, R23, RZ ;  /* 0x0000001704077227 */ /* 0x000fcc00078e00ff */
[----:B------:R-:W-:Y:S01]  /*13740*/  @!P0 IMAD.IADD R20, R20, 0x1, -R3 ;  /* 0x0000000114148824 */ /* 0x000fe200078e0a03 */
[C---:B------:R-:W-:Y:S01]  /*13750*/  ISETP.GT.U32.AND P0, PT, R3.reuse, R22, PT ;  /* 0x000000160300720c */ /* 0x040fe20003f04070 */
[----:B------:R-:W-:Y:S02]  /*13760*/  IMAD.MOV.U32 R45, RZ, RZ, R43 ;  /* 0x000000ffff2d7224 */ /* 0x000fe400078e002b */
[----:B------:R-:W-:Y:S01]  /*13770*/  @!P4 IMAD.MOV R19, RZ, RZ, -R19 ;  /* 0x000000ffff13c224 */ /* 0x000fe200078e0a13 */
[----:B------:R-:W-:Y:S01]  /*13780*/  ISETP.GT.U32.AND P4, PT, R3, R21, PT ;  /* 0x000000150300720c */ /* 0x000fe20003f84070 */
[----:B------:R-:W-:Y:S01]  /*13790*/  IMAD.MOV.U32 R43, RZ, RZ, R26 ;  /* 0x000000ffff2b7224 */ /* 0x000fe200078e001a */
[----:B------:R-:W-:Y:S01]  /*137a0*/  IABS R26, R64 ;  /* 0x00000040001a7213 */ /* 0x000fe20000000000 */
[----:B------:R-:W-:-:S04]  /*137b0*/  IMAD.HI.U32 R6, R4, R24, RZ ;  /* 0x0000001804067227 */ /* 0x000fc800078e00ff */
[----:B------:R-:W-:Y:S02]  /*137c0*/  IMAD.MOV R7, RZ, RZ, -R7 ;  /* 0x000000ffff077224 */ /* 0x000fe400078e0a07 */
[----:B------:R-:W-:Y:S02]  /*137d0*/  IMAD.MOV R6, RZ, RZ, -R6 ;  /* 0x000000ffff067224 */ /* 0x000fe400078e0a06 */
[----:B------:R-:W-:Y:S02]  /*137e0*/  IMAD R23, R3, R7, R23 ;  /* 0x0000000703177224 */ /* 0x000fe400078e0217 */
[----:B------:R-:W-:Y:S01]  /*137f0*/  IMAD.HI.U32 R2, R4, R26, RZ ;  /* 0x0000001a04027227 */ /* 0x000fe200078e00ff */
[----:B------:R-:W-:-:S03]  /*13800*/  IABS R25, R65 ;  /* 0x0000004100197213 */ /* 0x000fc60000000000 */
[----:B------:R-:W-:Y:S01]  /*13810*/  IMAD.MOV.U32 R53, RZ, RZ, R27 ;  /* 0x000000ffff357224 */ /* 0x000fe200078e001b */
[----:B------:R-:W-:Y:S01]  /*13820*/  IABS R27, R63 ;  /* 0x0000003f001b7213 */ /* 0x000fe20000000000 */
[C---:B------:R-:W-:Y:S02]  /*13830*/  IMAD R24, R3.reuse, R6, R24 ;  /* 0x0000000603187224 */ /* 0x040fe400078e0218 */
[--C-:B------:R-:W-:Y:S02]  /*13840*/  @!P0 IMAD.IADD R22, R22, 0x1, -R3.reuse ;  /* 0x0000000116168824 */ /* 0x100fe400078e0a03 */
[----:B------:R-:W-:Y:S01]  /*13850*/  @!P6 IMAD.MOV R20, RZ, RZ, -R20 ;  /* 0x000000ffff14e224 */ /* 0x000fe200078e0a14 */
[C---:B------:R-:W-:Y:S01]  /*13860*/  ISETP.GT.U32.AND P6, PT, R3.reuse, R23, PT ;  /* 0x000000170300720c */ /* 0x040fe20003fc4070 */
[----:B------:R-:W-:Y:S01]  /*13870*/  IMAD.MOV R2, RZ, RZ, -R2 ;  /* 0x000000ffff027224 */ /* 0x000fe200078e0a02 */
[----:B------:R-:W-:Y:S01]  /*13880*/  ISETP.GT.U32.AND P0, PT, R3, R22, PT ;  /* 0x000000160300720c */ /* 0x000fe20003f04070 */
[----:B------:R-:W-:Y:S01]  /*13890*/  @!P4 IMAD.IADD R21, R21, 0x1, -R3 ;  /* 0x000000011515c824 */ /* 0x000fe200078e0a03 */
[C---:B------:R-:W-:Y:S01]  /*138a0*/  ISETP.GT.U32.AND P4, PT, R3.reuse, R24, PT ;  /* 0x000000180300720c */ /* 0x040fe20003f84070 */
[----:B------:R-:W-:-:S02]  /*138b0*/  IMAD R26, R3, R2, R26 ;  /* 0x00000002031a7224 */ /* 0x000fc400078e021a */
[----:B------:R-:W-:-:S04]  /*138c0*/  IMAD.HI.U32 R5, R4, R25, RZ ;  /* 0x0000001904057227 */ /* 0x000fc800078e00ff */
[----:B------:R-:W-:-:S04]  /*138d0*/  IMAD.HI.U32 R2, R4, R27, RZ ;  /* 0x0000001b04027227 */ /* 0x000fc800078e00ff */
[----:B------:R-:W-:Y:S02]  /*138e0*/  IMAD.MOV R5, RZ, RZ, -R5 ;  /* 0x000000ffff057224 */ /* 0x000fe400078e0a05 */
[----:B------:R-:W-:Y:S02]  /*138f0*/  IMAD.MOV R2, RZ, RZ, -R2 ;  /* 0x000000ffff027224 */ /* 0x000fe400078e0a02 */
[----:B------:R-:W-:Y:S02]  /*13900*/  IMAD R25, R3, R5, R25 ;  /* 0x0000000503197224 */ /* 0x000fe400078e0219 */
[----:B------:R-:W-:Y:S01]  /*13910*/  @!P6 IMAD.IADD R23, R23, 0x1, -R3 ;  /* 0x000000011717e824 */ /* 0x000fe200078e0a03 */
[C---:B------:R-:W-:Y:S01]  /*13920*/  ISETP.GT.U32.AND P6, PT, R3.reuse, R26, PT ;  /* 0x0000001a0300720c */ /* 0x040fe20003fc4070 */
[C---:B------:R-:W-:Y:S02]  /*13930*/  IMAD R27, R3.reuse, R2, R27 ;  /* 0x00000002031b7224 */ /* 0x040fe400078e021b */
[--C-:B------:R-:W-:Y:S01]  /*13940*/  @!P0 IMAD.IADD R22, R22, 0x1, -R3.reuse ;  /* 0x0000000116168824 */ /* 0x100fe200078e0a03 */
[C---:B------:R-:W-:Y:S01]  /*13950*/  ISETP.GT.U32.AND P0, PT, R3.reuse, R25, PT ;  /* 0x000000190300720c */ /* 0x040fe20003f04070 */
[----:B------:R-:W-:Y:S01]  /*13960*/  @!P4 IMAD.IADD R24, R24, 0x1, -R3 ;  /* 0x000000011818c824 */ /* 0x000fe200078e0a03 */
[----:B------:R-:W-:Y:S01]  /*13970*/  ISETP.GT.U32.AND P4, PT, R3, R27, PT ;  /* 0x0000001b0300720c */ /* 0x000fe20003f84070 */
[----:B------:R-:W-:-:S02]  /*13980*/  IMAD.MOV.U32 R57, RZ, RZ, R50 ;  /* 0x000000ffff397224 */ /* 0x000fc400078e0032 */
[----:B------:R-:W-:Y:S02]  /*13990*/  IMAD.MOV.U32 R50, RZ, RZ, R46 ;  /* 0x000000ffff327224 */ /* 0x000fe400078e002e */
[----:B------:R-:W-:Y:S02]  /*139a0*/  IMAD.MOV.U32 R55, RZ, RZ, R44 ;  /* 0x000000ffff377224 */ /* 0x000fe400078e002c */
[----:B------:R-:W-:Y:S02]  /*139b0*/  IMAD.MOV.U32 R44, RZ, RZ, R38 ;  /* 0x000000ffff2c7224 */ /* 0x000fe400078e0026 */
[----:B------:R-:W-:Y:S02]  /*139c0*/  IMAD.MOV.U32 R46, RZ, RZ, R35 ;  /* 0x000000ffff2e7224 */ /* 0x000fe400078e0023 */
[----:B------:R-:W-:Y:S01]  /*139d0*/  IMAD.MOV.U32 R38, RZ, RZ, R30 ;  /* 0x000000ffff267224 */ /* 0x000fe200078e001e */
[----:B------:R-:W-:Y:S01]  /*139e0*/  IABS R30, R61 ;  /* 0x0000003d001e7213 */ /* 0x000fe20000000000 */
[----:B------:R-:W-:Y:S01]  /*139f0*/  IMAD.MOV.U32 R35, RZ, RZ, R28 ;  /* 0x000000ffff237224 */ /* 0x000fe200078e001c */
[----:B------:R-:W-:Y:S01]  /*13a00*/  IABS R28, R60 ;  /* 0x0000003c001c7213 */ /* 0x000fe20000000000 */
[----:B------:R-:W-:-:S02]  /*13a10*/  @!P6 IMAD.IADD R26, R26, 0x1, -R3 ;  /* 0x000000011a1ae824 */ /* 0x000fc400078e0a03 */
[----:B------:R-:W-:Y:S02]  /*13a20*/  IMAD.MOV.U32 R58, RZ, RZ, R49 ;  /* 0x000000ffff3a7224 */ /* 0x000fe400078e0031 */
[--C-:B------:R-:W-:Y:S01]  /*13a30*/  @!P0 IMAD.IADD R25, R25, 0x1, -R3.reuse ;  /* 0x0000000119198824 */ /* 0x100fe200078e0a03 */
[----:B------:R-:W-:Y:S01]  /*13a40*/  ISETP.GT.U32.AND P0, PT, R3, R23, PT ;  /* 0x000000170300720c */ /* 0x000fe20003f04070 */
[----:B------:R-:W-:Y:S01]  /*13a50*/  @!P4 IMAD.IADD R27, R27, 0x1, -R3 ;  /* 0x000000011b1bc824 */ /* 0x000fe200078e0a03 */
[----:B------:R-:W-:Y:S01]  /*13a60*/  ISETP.GT.U32.AND P4, PT, R3, R26, PT ;  /* 0x0000001a0300720c */ /* 0x000fe20003f84070 */
[----:B------:R-:W-:Y:S01]  /*13a70*/  IMAD.MOV.U32 R49, RZ, RZ, R29 ;  /* 0x000000ffff317224 */ /* 0x000fe200078e001d */
[----:B------:R-:W-:Y:S01]  /*13a80*/  IABS R29, R62 ;  /* 0x0000003e001d7213 */ /* 0x000fe20000000000 */
[----:B------:R-:W-:-:S04]  /*13a90*/  IMAD.HI.U32 R6, R4, R28, RZ ;  /* 0x0000001c04067227 */ /* 0x000fc800078e00ff */
[----:B------:R-:W-:Y:S01]  /*13aa0*/  IMAD.HI.U32 R2, R4, R30, RZ ;  /* 0x0000001e04027227 */ /* 0x000fe200078e00ff */
[----:B------:R-:W-:-:S03]  /*13ab0*/  ISETP.GT.U32.AND P6, PT, R3, R24, PT ;  /* 0x000000180300720c */ /* 0x000fc60003fc4070 */
[----:B------:R-:W-:Y:S02]  /*13ac0*/  IMAD.MOV R6, RZ, RZ, -R6 ;  /* 0x000000ffff067224 */ /* 0x000fe400078e0a06 */
[----:B------:R-:W-:Y:S02]  /*13ad0*/  IMAD.MOV R2, RZ, RZ, -R2 ;  /* 0x000000ffff027224 */ /* 0x000fe400078e0a02 */
[----:B------:R-:W-:-:S04]  /*13ae0*/  IMAD.HI.U32 R5, R4, R29, RZ ;  /* 0x0000001d04057227 */ /* 0x000fc800078e00ff */
[----:B------:R-:W-:Y:S02]  /*13af0*/  IMAD.MOV.U32 R54, RZ, RZ, R45 ;  /* 0x000000ffff367224 */ /* 0x000fe400078e002d */
[----:B------:R-:W-:Y:S02]  /*13b00*/  IMAD.MOV.U32 R45, RZ, RZ, R37 ;  /* 0x000000ffff2d7224 */ /* 0x000fe400078e0025 */
[----:B------:R-:W-:Y:S01]  /*13b10*/  IMAD.MOV.U32 R37, RZ, RZ, R31 ;  /* 0x000000ffff257224 */ /* 0x000fe200078e001f */
[----:B------:R-:W-:Y:S01]  /*13b20*/  IABS R31, R59 ;  /* 0x0000003b001f7213 */ /* 0x000fe20000000000 */
[C---:B------:R-:W-:Y:S02]  /*13b30*/  IMAD R28, R3.reuse, R6, R28 ;  /* 0x00000006031c7224 */ /* 0x040fe400078e021c */
[----:B------:R-:W-:Y:S02]  /*13b40*/  IMAD R30, R3, R2, R30 ;  /* 0x00000002031e7224 */ /* 0x000fe400078e021e */
[----:B------:R-:W-:-:S02]  /*13b50*/  IMAD.MOV R5, RZ, RZ, -R5 ;  /* 0x000000ffff057224 */ /* 0x000fc400078e0a05 */
[----:B------:R-:W-:Y:S01]  /*13b60*/  @!P5 IMAD.MOV R21, RZ, RZ, -R21 ;  /* 0x000000ffff15d224 */ /* 0x000fe200078e0a15 */
[C---:B------:R-:W-:Y:S01]  /*13b70*/  ISETP.GT.U32.AND P5, PT, R3.reuse, R25, PT ;  /* 0x000000190300720c */ /* 0x040fe20003fa4070 */
[----:B------:R-:W-:Y:S01]  /*13b80*/  @!P2 IMAD.MOV R22, RZ, RZ, -R22 ;  /* 0x000000ffff16a224 */ /* 0x000fe200078e0a16 */
[----:B------:R-:W-:Y:S01]  /*13b90*/  ISETP.GT.U32.AND P2, PT, R3, R27, PT ;  /* 0x0000001b0300720c */ /* 0x000fe20003f44070 */
[--C-:B------:R-:W-:Y:S01]  /*13ba0*/  @!P0 IMAD.IADD R23, R23, 0x1, -R3.reuse ;  /* 0x0000000117178824 */ /* 0x100fe200078e0a03 */
[C---:B------:R-:W-:Y:S01]  /*13bb0*/  ISETP.GT.U32.AND P0, PT, R3.reuse, R28, PT ;  /* 0x0000001c0300720c */ /* 0x040fe20003f04070 */
[----:B------:R-:W-:Y:S01]  /*13bc0*/  @!P4 IMAD.IADD R26, R26, 0x1, -R3 ;  /* 0x000000011a1ac824 */ /* 0x000fe200078e0a03 */
[C---:B------:R-:W-:Y:S01]  /*13bd0*/  ISETP.GT.U32.AND P4, PT, R3.reuse, R30, PT ;  /* 0x0000001e0300720c */ /* 0x040fe20003f84070 */
[----:B------:R-:W-:Y:S02]  /*13be0*/  IMAD R29, R3, R5, R29 ;  /* 0x00000005031d7224 */ /* 0x000fe400078e021d */
[----:B------:R-:W-:-:S04]  /*13bf0*/  IMAD.HI.U32 R5, R4, R31, RZ ;  /* 0x0000001f04057227 */ /* 0x000fc800078e00ff */
[----:B------:R-:W-:Y:S01]  /*13c00*/  @!P6 IMAD.IADD R24, R24, 0x1, -R3 ;  /* 0x000000011818e824 */ /* 0x000fe200078e0a03 */
[----:B------:R-:W-:Y:S01]  /*13c10*/  ISETP.GT.U32.AND P6, PT, R3, R29, PT ;  /* 0x0000001d0300720c */ /* 0x000fe20003fc4070 */
[----:B------:R-:W-:Y:S02]  /*13c20*/  IMAD.MOV R5, RZ, RZ, -R5 ;  /* 0x000000ffff057224 */ /* 0x000fe400078e0a05 */
[----:B------:R-:W-:Y:S02]  /*13c30*/  @!P5 IMAD.IADD R25, R25, 0x1, -R3 ;  /* 0x000000011919d824 */ /* 0x000fe400078e0a03 */
[----:B------:R-:W-:Y:S01]  /*13c40*/  IMAD R31, R3, R5, R31 ;  /* 0x00000005031f7224 */ /* 0x000fe200078e021f */
[----:B------:R-:W-:Y:S01]  /*13c50*/  ISETP.GE.AND P5, PT, R65, RZ, PT ;  /* 0x000000ff4100720c */ /* 0x000fe20003fa6270 */
[--C-:B------:R-:W-:Y:S01]  /*13c60*/  @!P2 IMAD.IADD R27, R27, 0x1, -R3.reuse ;  /* 0x000000011b1ba824 */ /* 0x100fe200078e0a03 */
[----:B------:R-:W-:Y:S01]  /*13c70*/  ISETP.GE.AND P2, PT, R64, RZ, PT ;  /* 0x000000ff4000720c */ /* 0x000fe20003f46270 */
[--C-:B------:R-:W-:Y:S01]  /*13c80*/  @!P0 IMAD.IADD R28, R28, 0x1, -R3.reuse ;  /* 0x000000011c1c8824 */ /* 0x100fe200078e0a03 */
[----:B------:R-:W-:Y:S01]  /*13c90*/  ISETP.GE.AND P0, PT, R63, RZ, PT ;  /* 0x000000ff3f00720c */ /* 0x000fe20003f06270 */
[--C-:B------:R-:W-:Y:S01]  /*13ca0*/  @!P4 IMAD.IADD R30, R30, 0x1, -R3.reuse ;  /* 0x000000011e1ec824 */ /* 0x100fe200078e0a03 */
[----:B------:R-:W-:Y:S01]  /*13cb0*/  ISETP.GT.U32.AND P4, PT, R3, R31, PT ;  /* 0x0000001f0300720c */ /* 0x000fe20003f84070 */
[----:B------:R-:W-:Y:S01]  /*13cc0*/  IMAD.MOV.U32 R56, RZ, RZ, R32 ;  /* 0x000000ffff387224 */ /* 0x000fe200078e0020 */
[----:B------:R-:W-:Y:S01]  /*13cd0*/  IABS R32, R58 ;  /* 0x0000003a00207213 */ /* 0x000fe20000000000 */
[----:B------:R-:W-:Y:S01]  /*13ce0*/  @!P6 IMAD.IADD R29, R29, 0x1, -R3 ;  /* 0x000000011d1de824 */ /* 0x000fe200078e0a03 */
[----:B------:R-:W-:Y:S01]  /*13cf0*/  ISETP.GE.AND P6, PT, R60, RZ, PT ;  /* 0x000000ff3c00720c */ /* 0x000fe20003fc6270 */
[----:B------:R-:W-:-:S02]  /*13d00*/  IMAD.MOV.U32 R60, RZ, RZ, R56 ;  /* 0x000000ffff3c7224 */ /* 0x000fc400078e0038 */
[----:B------:R-:W-:Y:S01]  /*13d10*/  IMAD.MOV.U32 R56, RZ, RZ, R54 ;  /* 0x000000ffff387224 */ /* 0x000fe200078e0036 */
[----:B------:R-:W-:Y:S01]  /*13d20*/  STL [R1+0x1e0c], R19 ;  /* 0x001e0c1301007387 */ /* 0x000fe20000100800 */
[----:B------:R-:W-:-:S03]  /*13d30*/  IMAD.HI.U32 R2, R4, R32, RZ ;  /* 0x0000002004027227 */ /* 0x000fc600078e00ff */
[----:B------:R0:W-:Y:S01]  /*13d40*/  STL [R1+0x1e10], R20 ;  /* 0x001e101401007387 */ /* 0x0001e20000100800 */
[----:B------:R-:W-:Y:S02]  /*13d50*/  @!P1 IMAD.MOV R23, RZ, RZ, -R23 ;  /* 0x000000ffff179224 */ /* 0x000fe400078e0a17 */
[----:B------:R-:W-:Y:S01]  /*13d60*/  @!P3 IMAD.MOV R24, RZ, RZ, -R24 ;  /* 0x000000ffff18b224 */ /* 0x000fe200078e0a18 */
[----:B------:R-:W-:Y:S01]  /*13d70*/  STL [R1+0x1e14], R21 ;  /* 0x001e141501007387 */ /* 0x000fe20000100800 */
[----:B------:R-:W-:Y:S02]  /*13d80*/  @!P5 IMAD.MOV R25, RZ, RZ, -R25 ;  /* 0x000000ffff19d224 */ /* 0x000fe400078e0a19 */
[----:B------:R-:W-:Y:S01]  /*13d90*/  @!P2 IMAD.MOV R26, RZ, RZ, -R26 ;  /* 0x000000ffff1aa224 */ /* 0x000fe200078e0a1a */
[----:B------:R-:W-:Y:S01]  /*13da0*/  STL [R1+0x1e18], R22 ;  /* 0x001e181601007387 */ /* 0x000fe20000100800 */
[----:B------:R-:W-:Y:S01]  /*13db0*/  IMAD.MOV R6, RZ, RZ, -R2 ;  /* 0x000000ffff067224 */ /* 0x000fe200078e0a02 */
[----:B------:R-:W-:Y:S01]  /*13dc0*/  IABS R2, R57 ;  /* 0x0000003900027213 */ /* 0x000fe20000000000 */
[----:B------:R-:W-:-:S02]  /*13dd0*/  @!P0 IMAD.MOV R27, RZ, RZ, -R27 ;  /* 0x000000ffff1b8224 */ /* 0x000fc400078e0a1b */
[----:B------:R-:W-:Y:S01]  /*13de0*/  @!P4 IMAD.IADD R31, R31, 0x1, -R3 ;  /* 0x000000011f1fc824 */ /* 0x000fe200078e0a03 */
[----:B------:R-:W-:Y:S01]  /*13df0*/  ISETP.GE.AND P4, PT, R57, RZ, PT ;  /* 0x000000ff3900720c */ /* 0x000fe20003f86270 */
[----:B------:R-:W-:Y:S02]  /*13e00*/  IMAD.MOV.U32 R57, RZ, RZ, R56 ;  /* 0x000000ffff397224 */ /* 0x000fe400078e0038 */
[----:B------:R-:W-:Y:S02]  /*13e10*/  IMAD.MOV.U32 R56, RZ, RZ, R55 ;  /* 0x000000ffff387224 */ /* 0x000fe400078e0037 */
[----:B--2---:R-:W-:Y:S02]  /*13e20*/  IMAD.MOV.U32 R54, RZ, RZ, R52 ;  /* 0x000000ffff367224 */ /* 0x004fe400078e0034 */
[----:B---3--:R-:W-:Y:S02]  /*13e30*/  IMAD.MOV.U32 R52, RZ, RZ, R51 ;  /* 0x000000ffff347224 */ /* 0x008fe400078e0033 */
[----:B------:R-:W-:-:S02]  /*13e40*/  IMAD.MOV.U32 R51, RZ, RZ, R49 ;  /* 0x000000ffff337224 */ /* 0x000fc400078e0031 */
[----:B------:R-:W-:Y:S02]  /*13e50*/  IMAD.MOV.U32 R49, RZ, RZ, R38 ;  /* 0x000000ffff317224 */ /* 0x000fe400078e0026 */
[----:B------:R-:W-:Y:S02]  /*13e60*/  IMAD.MOV.U32 R38, RZ, RZ, R129 ;  /* 0x000000ffff267224 */ /* 0x000fe400078e0081 */
[----:B------:R-:W2:Y:S01]  /*13e70*/  LDL.LU R129, [R1+0x408] ;  /* 0x0004080001817983 */ /* 0x000ea20000300800 */
[----:B------:R-:W-:-:S03]  /*13e80*/  IMAD.MOV.U32 R55, RZ, RZ, R54 ;  /* 0x000000ffff377224 */ /* 0x000fc600078e0036 */
[----:B------:R1:W-:Y:S01]  /*13e90*/  STL [R1+0x1e1c], R23 ;  /* 0x001e1c1701007387 */ /* 0x0003e20000100800 */
[----:B------:R-:W-:-:S03]  /*13ea0*/  IMAD.MOV.U32 R54, RZ, RZ, R53 ;  /* 0x000000ffff367224 */ /* 0x000fc600078e0035 */
[----:B------:R-:W-:Y:S04]  /*13eb0*/  STL [R1+0x1e20], R24 ;  /* 0x001e201801007387 */ /* 0x000fe80000100800 */
[----:B------:R-:W-:Y:S04]  /*13ec0*/  STL [R1+0x1e24], R25 ;  /* 0x001e241901007387 */ /* 0x000fe80000100800 */
[----:B------:R-:W-:Y:S04]  /*13ed0*/  STL [R1+0x1e28], R26 ;  /* 0x001e281a01007387 */ /* 0x000fe80000100800 */
[----:B------:R-:W-:Y:S04]  /*13ee0*/  STL [R1+0x1e2c], R27 ;  /* 0x001e2c1b01007387 */ /* 0x000fe80000100800 */
[----:B------:R-:W3:Y:S01]  /*13ef0*/  LDL.LU R53, [R1+0x210] ;  /* 0x0002100001357983 */ /* 0x000ee20000300800 */
[----:B------:R-:W-:-:S02]  /*13f00*/  ISETP.GT.U32.AND P1, PT, R3, R28, PT ;  /* 0x0000001c0300720c */ /* 0x000fc40003f24070 */
[----:B------:R-:W-:Y:S02]  /*13f10*/  ISETP.GT.U32.AND P3, PT, R3, R29, PT ;  /* 0x0000001d0300720c */ /* 0x000fe40003f64070 */
[----:B------:R-:W-:-:S09]  /*13f20*/  ISETP.GE.AND P2, PT, R62, RZ, PT ;  /* 0x000000ff3e00720c */ /* 0x000fd20003f46270 */
[--C-:B------:R-:W-:Y:S02]  /*13f30*/  @!P1 IMAD.IADD R28, R28, 0x1, -R3.reuse ;  /* 0x000000011c1c9824 */ /* 0x100fe400078e0a03 */
[----:B------:R-:W-:Y:S02]  /*13f40*/  @!P3 IMAD.IADD R29, R29, 0x1, -R3 ;  /* 0x000000011d1db824 */ /* 0x000fe400078e0a03 */
[----:B------:R-:W-:Y:S02]  /*13f50*/  @!P6 IMAD.MOV R28, RZ, RZ, -R28 ;  /* 0x000000ffff1ce224 */ /* 0x000fe400078e0a1c */
[----:B------:R-:W-:Y:S01]  /*13f60*/  @!P2 IMAD.MOV R29, RZ, RZ, -R29 ;  /* 0x000000ffff1da224 */ /* 0x000fe200078e0a1d */
[----:B------:R-:W-:Y:S01]  /*13f70*/  ISETP.GE.AND P3, PT, R59, RZ, PT ;  /* 0x000000ff3b00720c */ /* 0x000fe20003f66270 */
[----:B------:R-:W-:Y:S01]  /*13f80*/  IMAD.MOV.U32 R59, RZ, RZ, R55 ;  /* 0x000000ffff3b7224 */ /* 0x000fe200078e0037 */
[----:B------:R-:W-:Y:S01]  /*13f90*/  STL [R1+0x1e30], R28 ;  /* 0x001e301c01007387 */ /* 0x000fe20000100800 */
[----:B------:R-:W-:-:S02]  /*13fa0*/  IMAD.MOV.U32 R72, RZ, RZ, R57 ;  /* 0x000000ffff487224 */ /* 0x000fc400078e0039 */
[----:B------:R-:W-:Y:S01]  /*13fb0*/  IMAD.MOV.U32 R55, RZ, RZ, R47 ;  /* 0x000000ffff377224 */ /* 0x000fe200078e002f */
[----:B------:R-:W-:Y:S04]  /*13fc0*/  STL [R1+0x1e34], R29 ;  /* 0x001e341d01007387 */ /* 0x000fe80000100800 */
[----:B------:R-:W2:Y:S01]  /*13fd0*/  LDL.LU R47, [R1+0x52c] ;  /* 0x00052c00012f7983 */ /* 0x000ea20000300800 */
[----:B---3--:R-:W-:-:S03]  /*13fe0*/  IMAD.MOV.U32 R57, RZ, RZ, R53 ;  /* 0x000000ffff397224 */ /* 0x008fc600078e0035 */
[----:B------:R-:W3:Y:S01]  /*13ff0*/  LDL.LU R53, [R1+0x2a0] ;  /* 0x0002a00001357983 */ /* 0x000ee20000300800 */
[----:B------:R-:W-:Y:S02]  /*14000*/  ISETP.GT.U32.AND P5, PT, R3, R30, PT ;  /* 0x0000001e0300720c */ /* 0x000fe40003fa4070 */
[----:B------:R-:W-:Y:S01]  /*14010*/  ISETP.GE.AND P1, PT, R61, RZ, PT ;  /* 0x000000ff3d00720c */ /* 0x000fe20003f26270 */
[----:B------:R-:W-:Y:S02]  /*14020*/  IMAD.MOV.U32 R61, RZ, RZ, R56 ;  /* 0x000000ffff3d7224 */ /* 0x000fe400078e0038 */
[----:B------:R-:W-:Y:S02]  /*14030*/  IMAD.MOV.U32 R56, RZ, RZ, R50 ;  /* 0x000000ffff387224 */ /* 0x000fe400078e0032 */
[----:B------:R-:W-:-:S06]  /*14040*/  IMAD.MOV.U32 R71, RZ, RZ, R59 ;  /* 0x000000ffff477224 */ /* 0x000fcc00078e003b */
[----:B------:R-:W-:Y:S01]  /*14050*/  @!P5 IMAD.IADD R30, R30, 0x1, -R3 ;  /* 0x000000011e1ed824 */ /* 0x000fe200078e0a03 */
[----:B------:R-:W-:Y:S01]  /*14060*/  ISETP.GE.AND P5, PT, R58, RZ, PT ;  /* 0x000000ff3a00720c */ /* 0x000fe20003fa6270 */
[----:B------:R-:W-:Y:S02]  /*14070*/  IMAD.MOV.U32 R58, RZ, RZ, R54 ;  /* 0x000000ffff3a7224 */ /* 0x000fe400078e0036 */
[----:B------:R-:W-:Y:S02]  /*14080*/  IMAD.MOV.U32 R54, RZ, RZ, R43 ;  /* 0x000000ffff367224 */ /* 0x000fe400078e002b */
[----:B------:R-:W-:Y:S02]  /*14090*/  IMAD.MOV.U32 R59, RZ, RZ, R58 ;  /* 0x000000ffff3b7224 */ /* 0x000fe400078e003a */
[----:B------:R-:W-:Y:S02]  /*140a0*/  IMAD.MOV.U32 R58, RZ, RZ, R57 ;  /* 0x000000ffff3a7224 */ /* 0x000fe400078e0039 */
[----:B------:R-:W-:-:S02]  /*140b0*/  IMAD.MOV.U32 R57, RZ, RZ, R56 ;  /* 0x000000ffff397224 */ /* 0x000fc400078e0038 */
[----:B------:R-:W-:Y:S02]  /*140c0*/  IMAD.MOV.U32 R56, RZ, RZ, R55 ;  /* 0x000000ffff387224 */ /* 0x000fe400078e0037 */
[----:B------:R-:W-:Y:S02]  /*140d0*/  IMAD.MOV.U32 R55, RZ, RZ, R54 ;  /* 0x000000ffff377224 */ /* 0x000fe400078e0036 */
[----:B------:R-:W-:-:S05]  /*140e0*/  @!P1 IMAD.MOV R30, RZ, RZ, -R30 ;  /* 0x000000ffff1e9224 */ /* 0x000fca00078e0a1e */
[----:B------:R-:W-:Y:S01]  /*140f0*/  STL [R1+0x1e38], R30 ;  /* 0x001e381e01007387 */ /* 0x000fe20000100800 */
[----:B------:R-:W-:Y:S02]  /*14100*/  IMAD.MOV.U32 R68, RZ, RZ, R56 ;  /* 0x000000ffff447224 */ /* 0x000fe400078e0038 */
[----:B------:R-:W-:Y:S02]  /*14110*/  IMAD.MOV.U32 R66, RZ, RZ, R55 ;  /* 0x000000ffff427224 */ /* 0x000fe400078e0037 */
[----:B------:R-:W-:Y:S02]  /*14120*/  IMAD.MOV.U32 R70, RZ, RZ, R57 ;  /* 0x000000ffff467224 */ /* 0x000fe400078e0039 */
[----:B------:R-:W-:Y:S02]  /*14130*/  IMAD R32, R3, R6, R32 ;  /* 0x0000000603207224 */ /* 0x000fe400078e0220 */
[----:B---3--:R-:W-:Y:S02]  /*14140*/  IMAD.MOV.U32 R54, RZ, RZ, R53 ;  /* 0x000000ffff367224 */ /* 0x008fe400078e0035 */
[----:B------:R-:W-:-:S02]  /*14150*/  IMAD.MOV.U32 R53, RZ, RZ, R52 ;  /* 0x000000ffff357224 */ /* 0x000fc400078e0034 */
        /* <DEDUP_REMOVED lines=8> */
[----:B------:R-:W-:Y:S02]  /*141e0*/  IMAD.MOV.U32 R40, RZ, RZ, R39 ;  /* 0x000000ffff287224 */ /* 0x000fe400078e0027 */
[----:B------:R-:W3:Y:S01]  /*141f0*/  LDL.LU R39, [R1+0x3cc] ;  /* 0x0003cc0001277983 */ /* 0x000ee20000300800 */
[----:B------:R-:W-:Y:S02]  /*14200*/  IMAD.MOV.U32 R64, RZ, RZ, R44 ;  /* 0x000000ffff407224 */ /* 0x000fe400078e002c */
[----:B------:R-:W-:Y:S01]  /*14210*/  IMAD.MOV.U32 R63, RZ, RZ, R45 ;  /* 0x000000ffff3f7224 */ /* 0x000fe200078e002d */
[----:B------:R-:W2:Y:S01]  /*14220*/  LDL.LU R44, [R1+0x4e0] ;  /* 0x0004e000012c7983 */ /* 0x000ea20000300800 */
[----:B------:R-:W-:-:S03]  /*14230*/  IMAD.MOV.U32 R56, RZ, RZ, R54 ;  /* 0x000000ffff387224 */ /* 0x000fc600078e0036 */
[----:B------:R-:W2:Y:S01]  /*14240*/  LDL.LU R45, [R1+0x518] ;  /* 0x00051800012d7983 */ /* 0x000ea20000300800 */
[----:B------:R-:W-:-:S03]  /*14250*/  IMAD.MOV.U32 R57, RZ, RZ, R53 ;  /* 0x000000ffff397224 */ /* 0x000fc600078e0035 */
[----:B------:R-:W2:Y:S04]  /*14260*/  LDL.LU R55, [R1+0x520] ;  /* 0x0005200001377983 */ /* 0x000ea80000300800 */
[----:B------:R-:W2:Y:S04]  /*14270*/  LDL.LU R54, [R1+0x328] ;  /* 0x0003280001367983 */ /* 0x000ea80000300800 */
[----:B------:R-:W2:Y:S01]  /*14280*/  LDL.LU R53, [R1+0x5a4] ;  /* 0x0005a40001357983 */ /* 0x000ea20000300800 */
[----:B------:R-:W-:Y:S01]  /*14290*/  IMAD.HI.U32 R5, R4, R2, RZ ;  /* 0x0000000204057227 */ /* 0x000fe200078e00ff */
[----:B------:R-:W-:-:S03]  /*142a0*/  ISETP.GT.U32.AND P0, PT, R3, R32, PT ;  /* 0x000000200300720c */ /* 0x000fc60003f04070 */
[----:B------:R-:W-:-:S04]  /*142b0*/  IMAD.MOV R5, RZ, RZ, -R5 ;  /* 0x000000ffff057224 */ /* 0x000fc800078e0a05 */
[----:B------:R-:W-:Y:S01]  /*142c0*/  IMAD R2, R3, R5, R2 ;  /* 0x0000000503027224 */ /* 0x000fe200078e0202 */
[----:B------:R-:W-:-:S04]  /*142d0*/  ISETP.GE.AND P2, PT, R34, RZ, PT ;  /* 0x000000ff2200720c */ /* 0x000fc80003f46270 */
[C---:B------:R-:W-:Y:S01]  /*142e0*/  ISETP.GT.U32.AND P1, PT, R3.reuse, R2, PT ;  /* 0x000000020300720c */ /* 0x040fe20003f24070 */
[----:B------:R-:W-:Y:S01]  /*142f0*/  @!P0 IMAD.IADD R32, R32, 0x1, -R3 ;  /* 0x0000000120208824 */ /* 0x000fe200078e0a03 */
[C---:B------:R-:W-:Y:S01]  /*14300*/  ISETP.GT.U32.AND P0, PT, R3.reuse, R31, PT ;  /* 0x0000001f0300720c */ /* 0x040fe20003f04070 */
[----:B------:R-:W-:Y:S01]  /*14310*/  IMAD.MOV.U32 R50, RZ, RZ, R35 ;  /* 0x000000ffff327224 */ /* 0x000fe200078e0023 */
[----:B------:R-:W-:Y:S02]  /*14320*/  IABS R34, R34 ;  /* 0x0000002200227213 */ /* 0x000fe40000000000 */
[----:B------:R-:W-:Y:S02]  /*14330*/  IABS R35, R61 ;  /* 0x0000003d00237213 */ /* 0x000fe40000000000 */
[----:B------:R-:W-:Y:S01]  /*14340*/  ISETP.GT.U32.AND P6, PT, R3, R32, PT ;  /* 0x000000200300720c */ /* 0x000fe20003fc4070 */
[----:B------:R-:W-:-:S04]  /*14350*/  IMAD.HI.U32 R5, R4, R34, RZ ;  /* 0x0000002204057227 */ /* 0x000fc800078e00ff */
[----:B------:R-:W-:-:S04]  /*14360*/  IMAD.HI.U32 R6, R4, R35, RZ ;  /* 0x0000002304067227 */ /* 0x000fc800078e00ff */
[----:B------:R-:W-:Y:S02]  /*14370*/  IMAD.MOV R5, RZ, RZ, -R5 ;  /* 0x000000ffff057224 */ /* 0x000fe400078e0a05 */
[----:B------:R-:W-:Y:S01]  /*14380*/  IMAD.MOV.U32 R43, RZ, RZ, R36 ;  /* 0x000000ffff2b7224 */ /* 0x000fe200078e0024 */
[----:B------:R-:W-:Y:S01]  /*14390*/  IABS R36, R60 ;  /* 0x0000003c00247213 */ /* 0x000fe20000000000 */
[--C-:B------:R-:W-:Y:S02]  /*143a0*/  @!P1 IMAD.IADD R2, R2, 0x1, -R3.reuse ;  /* 0x0000000102029824 */ /* 0x100fe400078e0a03 */
[----:B------:R-:W-:Y:S02]  /*143b0*/  IMAD.MOV R6, RZ, RZ, -R6 ;  /* 0x000000ffff067224 */ /* 0x000fe400078e0a06 */
[--C-:B------:R-:W-:Y:S02]  /*143c0*/  @!P0 IMAD.IADD R31, R31, 0x1, -R3.reuse ;  /* 0x000000011f1f8824 */ /* 0x100fe400078e0a03 */
[C---:B------:R-:W-:Y:S01]  /*143d0*/  IMAD R34, R3.reuse, R5, R34 ;  /* 0x0000000503227224 */ /* 0x040fe200078e0222 */
[----:B------:R-:W-:Y:S01]  /*143e0*/  ISETP.GT.U32.AND P1, PT, R3, R2, PT ;  /* 0x000000020300720c */ /* 0x000fe20003f24070 */
[----:B------:R-:W-:-:S02]  /*143f0*/  @!P6 IMAD.IADD R32, R32, 0x1, -R3 ;  /* 0x000000012020e824 */ /* 0x000fc400078e0a03 */
[----:B------:R-:W-:Y:S02]  /*14400*/  IMAD R35, R3, R6, R35 ;  /* 0x0000000603237224 */ /* 0x000fe400078e0223 */
[----:B------:R-:W-:Y:S01]  /*14410*/  IMAD.HI.U32 R7, R4, R36, RZ ;  /* 0x0000002404077227 */ /* 0x000fe200078e00ff */
[----:B------:R-:W-:-:S03]  /*14420*/  ISETP.GE.AND P0, PT, R61, RZ, PT ;  /* 0x000000ff3d00720c */ /* 0x000fc60003f06270 */
[----:B------:R-:W-:Y:S01]  /*14430*/  @!P3 IMAD.MOV R31, RZ, RZ, -R31 ;  /* 0x000000ffff1fb224 */ /* 0x000fe200078e0a1f */
[C---:B------:R-:W-:Y:S01]  /*14440*/  ISETP.GT.U32.AND P3, PT, R3.reuse, R34, PT ;  /* 0x000000220300720c */ /* 0x040fe20003f64070 */
[----:B------:R-:W-:Y:S01]  /*14450*/  @!P5 IMAD.MOV R32, RZ, RZ, -R32 ;  /* 0x000000ffff20d224 */ /* 0x000fe200078e0a20 */
[C---:B------:R-:W-:Y:S01]  /*14460*/  ISETP.GT.U32.AND P5, PT, R3.reuse, R35, PT ;  /* 0x000000230300720c */ /* 0x040fe20003fa4070 */
[----:B------:R-:W-:Y:S02]  /*14470*/  IMAD.MOV R5, RZ, RZ, -R7 ;  /* 0x000000ffff057224 */ /* 0x000fe400078e0a07 */
[----:B------:R-:W-:Y:S02]  /*14480*/  IMAD.MOV.U32 R61, RZ, RZ, R48 ;  /* 0x000000ffff3d7224 */ /* 0x000fe400078e0030 */
[----:B------:R-:W-:Y:S01]  /*14490*/  IMAD.MOV.U32 R48, RZ, RZ, R37 ;  /* 0x000000ffff307224 */ /* 0x000fe200078e0025 */
[----:B------:R-:W-:Y:S01]  /*144a0*/  IABS R37, R66 ;  /* 0x0000004200257213 */ /* 0x000fe20000000000 */
[----:B------:R-:W-:Y:S01]  /*144b0*/  IMAD R36, R3, R5, R36 ;  /* 0x0000000503247224 */ /* 0x000fe200078e0224 */
[----:B------:R-:W-:Y:S01]  /*144c0*/  ISETP.GE.AND P6, PT, R60, RZ, PT ;  /* 0x000000ff3c00720c */ /* 0x000fe20003fc6270 */
[----:B------:R-:W-:-:S02]  /*144d0*/  @!P1 IMAD.IADD R2, R2, 0x1, -R3 ;  /* 0x0000000102029824 */ /* 0x000fc400078e0a03 */
[----:B------:R-:W-:Y:S01]  /*144e0*/  IMAD.HI.U32 R5, R4, R37, RZ ;  /* 0x0000002504057227 */ /* 0x000fe200078e00ff */
[----:B------:R-:W-:-:S03]  /*144f0*/  ISETP.GT.U32.AND P1, PT, R3, R36, PT ;  /* 0x000000240300720c */ /* 0x000fc60003f24070 */
[----:B------:R-:W-:Y:S02]  /*14500*/  IMAD.MOV.U32 R69, RZ, RZ, R58 ;  /* 0x000000ffff457224 */ /* 0x000fe400078e003a */
[----:B------:R-:W-:Y:S02]  /*14510*/  IMAD.MOV.U32 R60, RZ, RZ, R52 ;  /* 0x000000ffff3c7224 */ /* 0x000fe400078e0034 */
[----:B------:R-:W-:Y:S02]  /*14520*/  IMAD.MOV.U32 R58, RZ, RZ, R49 ;  /* 0x000000ffff3a7224 */ /* 0x000fe400078e0031 */
[----:B------:R-:W-:Y:S01]  /*14530*/  IMAD.MOV.U32 R52, RZ, RZ, R38 ;  /* 0x000000ffff347224 */ /* 0x000fe200078e0026 */
[----:B------:R-:W-:Y:S01]  /*14540*/  IABS R38, R72 ;  /* 0x0000004800267213 */ /* 0x000fe20000000000 */
[----:B------:R-:W-:Y:S02]  /*14550*/  @!P3 IMAD.IADD R34, R34, 0x1, -R3 ;  /* 0x000000012222b824 */ /* 0x000fe400078e0a03 */
[----:B------:R-:W-:-:S02]  /*14560*/  IMAD.MOV.U32 R62, RZ, RZ, R51 ;  /* 0x000000ffff3e7224 */ /* 0x000fc400078e0033 */
[----:B----4-:R-:W-:Y:S02]  /*14570*/  IMAD.MOV.U32 R49, RZ, RZ, R33 ;  /* 0x000000ffff317224 */ /* 0x010fe400078e0021 */
[----:B------:R-:W-:Y:S02]  /*14580*/  IMAD.MOV R5, RZ, RZ, -R5 ;  /* 0x000000ffff057224 */ /* 0x000fe400078e0a05 */
[----:B------:R-:W-:Y:S02]  /*14590*/  @!P5 IMAD.IADD R35, R35, 0x1, -R3 ;  /* 0x000000012323d824 */ /* 0x000fe400078e0a03 */
[----:B------:R-:W-:Y:S01]  /*145a0*/  IMAD.MOV.U32 R33, RZ, RZ, R2 ;  /* 0x000000ffff217224 */ /* 0x000fe200078e0002 */
[C---:B------:R-:W-:Y:S01]  /*145b0*/  ISETP.GT.U32.AND P5, PT, R3.reuse, R34, PT ;  /* 0x000000220300720c */ /* 0x040fe20003fa4070 */
[----:B------:R-:W-:Y:S02]  /*145c0*/  IMAD R37, R3, R5, R37 ;  /* 0x0000000503257224 */ /* 0x000fe400078e0225 */
[----:B------:R-:W-:-:S04]  /*145d0*/  IMAD.HI.U32 R5, R4, R38, RZ ;  /* 0x0000002604057227 */ /* 0x000fc800078e00ff */
[----:B------:R-:W-:Y:S01]  /*145e0*/  @!P4 IMAD.MOV R33, RZ, RZ, -R33 ;  /* 0x000000ffff21c224 */ /* 0x000fe200078e0a21 */
[C---:B------:R-:W-:Y:S01]  /*145f0*/  ISETP.GT.U32.AND P4, PT, R3.reuse, R35, PT ;  /* 0x000000230300720c */ /* 0x040fe20003f84070 */
[----:B------:R-:W-:Y:S02]  /*14600*/  IMAD.MOV R5, RZ, RZ, -R5 ;  /* 0x000000ffff057224 */ /* 0x000fe400078e0a05 */
[----:B------:R-:W-:Y:S02]  /*14610*/  @!P1 IMAD.IADD R36, R36, 0x1, -R3 ;  /* 0x0000000124249824 */ /* 0x000fe400078e0a03 */
[----:B------:R-:W-:-:S03]  /*14620*/  IMAD R38, R3, R5, R38 ;  /* 0x0000000503267224 */ /* 0x000fc600078e0226 */
[C---:B------:R-:W-:Y:S01]  /*14630*/  ISETP.GT.U32.AND P1, PT, R3.reuse, R36, PT ;  /* 0x000000240300720c */ /* 0x040fe20003f24070 */
[----:B------:R-:W-:Y:S01]  /*14640*/  @!P5 IMAD.IADD R34, R34, 0x1, -R3 ;  /* 0x000000012222d824 */ /* 0x000fe200078e0a03 */
[----:B------:R-:W-:-:S03]  /*14650*/  ISETP.GT.U32.AND P5, PT, R3, R38, PT ;  /* 0x000000260300720c */ /* 0x000fc60003fa4070 */
[----:B------:R-:W-:Y:S02]  /*14660*/  @!P4 IMAD.IADD R35, R35, 0x1, -R3 ;  /* 0x000000012323c824 */ /* 0x000fe400078e0a03 */
[----:B------:R-:W-:-:S04]  /*14670*/  IMAD.MOV.U32 R65, RZ, RZ, R41 ;  /* 0x000000ffff417224 */ /* 0x000fc800078e0029 */
[----:B------:R-:W-:Y:S02]  /*14680*/  IMAD.MOV.U32 R67, RZ, RZ, R65 ;  /* 0x000000ffff437224 */ /* 0x000fe400078e0041 */
[----:B------:R-:W-:Y:S01]  /*14690*/  @!P1 IMAD.IADD R36, R36, 0x1, -R3 ;  /* 0x0000000124249824 */ /* 0x000fe200078e0a03 */
[----:B------:R-:W-:Y:S01]  /*146a0*/  ISETP.GE.AND P1, PT, R66, RZ, PT ;  /* 0x000000ff4200720c */ /* 0x000fe20003f26270 */
[----:B------:R-:W-:Y:S02]  /*146b0*/  IMAD.MOV.U32 R65, RZ, RZ, R63 ;  /* 0x000000ffff417224 */ /* 0x000fe400078e003f */
[----:B------:R-:W-:Y:S02]  /*146c0*/  IMAD.MOV.U32 R63, RZ, RZ, R62 ;  /* 0x000000ffff3f7224 */ /* 0x000fe400078e003e */
[----:B------:R-:W-:Y:S02]  /*146d0*/  IMAD.MOV.U32 R66, RZ, RZ, R64 ;  /* 0x000000ffff427224 */ /* 0x000fe400078e0040 */
[----:B------:R-:W-:-:S02]  /*146e0*/  IMAD.MOV.U32 R62, RZ, RZ, R57 ;  /* 0x000000ffff3e7224 */ /* 0x000fc400078e0039 */
[----:B------:R-:W-:Y:S02]  /*146f0*/  IMAD.MOV.U32 R64, RZ, RZ, R60 ;  /* 0x000000ffff407224 */ /* 0x000fe400078e003c */
[----:B------:R-:W-:Y:S01]  /*14700*/  @!P5 IMAD.IADD R38, R38, 0x1, -R3 ;  /* 0x000000012626d824 */ /* 0x000fe200078e0a03 */
[----:B------:R-:W-:Y:S01]  /*14710*/  ISETP.GE.AND P5, PT, R72, RZ, PT ;  /* 0x000000ff4800720c */ /* 0x000fe20003fa6270 */
[----:B------:R-:W-:Y:S01]  /*14720*/  IMAD.MOV.U32 R60, RZ, RZ, R56 ;  /* 0x000000ffff3c7224 */ /* 0x000fe200078e0038 */
[----:B------:R-:W-:Y:S01]  /*14730*/  STL [R1+0x1e3c], R31 ;  /* 0x001e3c1f01007387 */ /* 0x000fe20000100800 */
[----:B------:R-:W-:Y:S02]  /*14740*/  IMAD.MOV.U32 R72, RZ, RZ, R65 ;  /* 0x000000ffff487224 */ /* 0x000fe400078e0041 */
[----:B------:R-:W-:Y:S01]  /*14750*/  IMAD.MOV.U32 R65, RZ, RZ, R62 ;  /* 0x000000ffff417224 */ /* 0x000fe200078e003e */
[----:B------:R-:W-:Y:S01]  /*14760*/  STL [R1+0x1e40], R32 ;  /* 0x001e402001007387 */ /* 0x000fe20000100800 */
[----:B------:R-:W-:-:S03]  /*14770*/  IMAD.MOV.U32 R73, RZ, RZ, R67 ;  /* 0x000000ffff497224 */ /* 0x000fc600078e0043 */
[----:B------:R-:W-:Y:S01]  /*14780*/  STL [R1+0x1e44], R33 ;  /* 0x001e442101007387 */ /* 0x000fe20000100800 */
[----:B---3--:R-:W-:Y:S01]  /*14790*/  IMAD.MOV.U32 R51, RZ, RZ, R39 ;  /* 0x000000ffff337224 */ /* 0x008fe200078e0027 */
[----:B------:R-:W-:-:S05]  /*147a0*/  IABS R39, R71 ;  /* 0x0000004700277213 */ /* 0x000fca0000000000 */
[----:B------:R-:W-:-:S04]  /*147b0*/  IMAD.HI.U32 R6, R4, R39, RZ ;  /* 0x0000002704067227 */ /* 0x000fc800078e00ff */
[----:B------:R-:W-:-:S04]  /*147c0*/  IMAD.MOV R2, RZ, RZ, -R6 ;  /* 0x000000ffff027224 */ /* 0x000fc800078e0a06 */
[----:B------:R-:W-:-:S05]  /*147d0*/  IMAD R39, R3, R2, R39 ;  /* 0x0000000203277224 */ /* 0x000fca00078e0227 */
[----:B------:R-:W-:Y:S01]  /*147e0*/  ISETP.GT.U32.AND P4, PT, R3, R39, PT ;  /* 0x000000270300720c */ /* 0x000fe20003f84070 */
[----:B--2---:R-:W-:Y:S02]  /*147f0*/  IMAD.MOV.U32 R62, RZ, RZ, R53 ;  /* 0x000000ffff3e7224 */ /* 0x004fe400078e0035 */
[----:B------:R-:W-:Y:S02]  /*14800*/  IMAD.MOV.U32 R53, RZ, RZ, R129 ;  /* 0x000000ffff357224 */ /* 0x000fe400078e0081 */
[----:B------:R-:W2:Y:S08]  /*14810*/  LDL.LU R129, [R1+0x62c] ;  /* 0x00062c0001817983 */ /* 0x000eb00000300800 */
[----:B------:R-:W-:Y:S01]  /*14820*/  @!P4 IMAD.IADD R39, R39, 0x1, -R3 ;  /* 0x000000012727c824 */ /* 0x000fe200078e0a03 */
[----:B------:R-:W-:Y:S01]  /*14830*/  ISETP.GE.AND P4, PT, R71, RZ, PT ;  /* 0x000000ff4700720c */ /* 0x000fe20003f86270 */
[----:B------:R-:W-:-:S02]  /*14840*/  IMAD.MOV.U32 R71, RZ, RZ, R66 ;  /* 0x000000ffff477224 */ /* 0x000fc400078e0042 */
[----:B------:R-:W-:Y:S02]  /*14850*/  IMAD.MOV.U32 R66, RZ, RZ, R60 ;  /* 0x000000ffff427224 */ /* 0x000fe400078e003c */
[----:B------:R-:W-:Y:S02]  /*14860*/  IMAD.MOV.U32 R60, RZ, RZ, R54 ;  /* 0x000000ffff3c7224 */ /* 0x000fe400078e0036 */
[----:B------:R-:W3:Y:S04]  /*14870*/  LDL.LU R54, [R1+0x5f0] ;  /* 0x0005f00001367983 */ /* 0x000ee80000300800 */
[----:B------:R-:W4:Y:S01]  /*14880*/  LDL.LU R67, [R1+0x260] ;  /* 0x0002600001437983 */ /* 0x000f220000300800 */
[----:B------:R-:W-:Y:S01]  /*14890*/  ISETP.GT.U32.AND P3, PT, R3, R37, PT ;  /* 0x000000250300720c */ /* 0x000fe20003f64070 */
[----:B------:R-:W-:-:S02]  /*148a0*/  IMAD.MOV.U32 R74, RZ, RZ, R59 ;  /* 0x000000ffff4a7224 */ /* 0x000fc400078e003b */
[----:B------:R-:W-:Y:S02]  /*148b0*/  IMAD.MOV.U32 R59, RZ, RZ, R46 ;  /* 0x000000ffff3b7224 */ /* 0x000fe400078e002e */
[----:B------:R-:W-:Y:S01]  /*148c0*/  IMAD.MOV.U32 R46, RZ, RZ, R40 ;  /* 0x000000ffff2e7224 */ /* 0x000fe200078e0028 */
[----:B------:R-:W-:-:S07]  /*148d0*/  IABS R40, R69 ;  /* 0x0000004500287213 */ /* 0x000fce0000000000 */
[----:B------:R-:W-:Y:S02]  /*148e0*/  @!P3 IMAD.IADD R37, R37, 0x1, -R3 ;  /* 0x000000012525b824 */ /* 0x000fe400078e0a03 */
[----:B------:R-:W-:-:S03]  /*148f0*/  IMAD.HI.U32 R2, R4, R40, RZ ;  /* 0x0000002804027227 */ /* 0x000fc600078e00ff */
[----:B------:R-:W-:Y:S01]  /*14900*/  ISETP.GT.U32.AND P3, PT, R3, R37, PT ;  /* 0x000000250300720c */ /* 0x000fe20003f64070 */
[----:B------:R-:W-:-:S04]  /*14910*/  IMAD.MOV R2, RZ, RZ, -R2 ;  /* 0x000000ffff027224 */ /* 0x000fc800078e0a02 */
[----:B------:R-:W-:-:S08]  /*14920*/  IMAD R40, R3, R2, R40 ;  /* 0x0000000203287224 */ /* 0x000fd000078e0228 */
[----:B------:R-:W-:Y:S01]  /*14930*/  @!P3 IMAD.IADD R37, R37, 0x1, -R3 ;  /* 0x000000012525b824 */ /* 0x000fe200078e0a03 */
[C---:B------:R-:W-:Y:S01]  /*14940*/  ISETP.GT.U32.AND P3, PT, R3.reuse, R40, PT ;  /* 0x000000280300720c */ /* 0x040fe20003f64070 */
[----:B------:R-:W-:Y:S01]  /*14950*/  @!P2 IMAD.MOV R34, RZ, RZ, -R34 ;  /* 0x000000ffff22a224 */ /* 0x000fe200078e0a22 */
[----:B------:R-:W-:Y:S01]  /*14960*/  ISETP.GT.U32.AND P2, PT, R3, R38, PT ;  /* 0x000000260300720c */ /* 0x000fe20003f44070 */
[----:B------:R-:W-:-:S10]  /*14970*/  @!P0 IMAD.MOV R35, RZ, RZ, -R35 ;  /* 0x000000ffff238224 */ /* 0x000fd400078e0a23 */
[----:B------:R-:W-:-:S05]  /*14980*/  @!P3 IMAD.IADD R40, R40, 0x1, -R3 ;  /* 0x000000012828b824 */ /* 0x000fca00078e0a03 */
[----:B------:R-:W-:Y:S01]  /*14990*/  ISETP.GT.U32.AND P0, PT, R3, R40, PT ;  /* 0x000000280300720c */ /* 0x000fe20003f04070 */
[----:B------:R-:W-:Y:S01]  /*149a0*/  @!P6 IMAD.MOV R36, RZ, RZ, -R36 ;  /* 0x000000ffff24e224 */ /* 0x000fe200078e0a24 */
[----:B------:R-:W-:Y:S01]  /*149b0*/  ISETP.GE.AND P6, PT, R69, RZ, PT ;  /* 0x000000ff4500720c */ /* 0x000fe20003fc6270 */
[----:B------:R-:W-:Y:S01]  /*149c0*/  @!P2 IMAD.IADD R38, R38, 0x1, -R3 ;  /* 0x000000012626a824 */ /* 0x000fe200078e0a03 */
[----:B------:R-:W-:Y:S02]  /*149d0*/  IABS R41, R68 ;  /* 0x0000004400297213 */ /* 0x000fe40000000000 */
[----:B------:R-:W-:Y:S01]  /*149e0*/  ISETP.GE.AND P2, PT, R68, RZ, PT ;  /* 0x000000ff4400720c */ /* 0x000fe20003f46270 */
[----:B------:R-:W-:Y:S02]  /*149f0*/  IMAD.MOV.U32 R68, RZ, RZ, R65 ;  /* 0x000000ffff447224 */ /* 0x000fe400078e0041 */
[----:B------:R-:W-:Y:S01]  /*14a00*/  IMAD.MOV.U32 R57, RZ, RZ, R42 ;  /* 0x000000ffff397224 */ /* 0x000fe200078e002a */
[----:B------:R-:W-:Y:S01]  /*14a10*/  IABS R42, R70 ;  /* 0x00000046002a7213 */ /* 0x000fe20000000000 */
[----:B------:R-:W-:-:S02]  /*14a20*/  IMAD.MOV.U32 R65, RZ, RZ, R63 ;  /* 0x000000ffff417224 */ /* 0x000fc400078e003f */
[----:B------:R-:W-:Y:S01]  /*14a30*/  @!P0 IMAD.IADD R40, R40, 0x1, -R3 ;  /* 0x0000000128288824 */ /* 0x000fe200078e0a03 */
[----:B------:R-:W-:Y:S01]  /*14a40*/  ISETP.GE.AND P0, PT, R70, RZ, PT ;  /* 0x000000ff4600720c */ /* 0x000fe20003f06270 */
[----:B------:R-:W-:Y:S01]  /*14a50*/  IMAD.MOV.U32 R70, RZ, RZ, R68 ;  /* 0x000000ffff467224 */ /* 0x000fe200078e0044 */
[----:B------:R-:W-:Y:S01]  /*14a60*/  STL [R1+0x1e48], R34 ;  /* 0x001e482201007387 */ /* 0x000fe20000100800 */
[----:B------:R-:W-:-:S03]  /*14a70*/  IMAD.MOV.U32 R68, RZ, RZ, R65 ;  /* 0x000000ffff447224 */ /* 0x000fc600078e0041 */
[----:B------:R-:W-:Y:S01]  /*14a80*/  STL [R1+0x1e4c], R35 ;  /* 0x001e4c2301007387 */ /* 0x000fe20000100800 */
[----:B------:R-:W-:-:S03]  /*14a90*/  IMAD.MOV.U32 R90, RZ, RZ, R70 ;  /* 0x000000ffff5a7224 */ /* 0x000fc600078e0046 */
[----:B------:R-:W-:Y:S01]  /*14aa0*/  STL [R1+0x1e50], R36 ;  /* 0x001e502401007387 */ /* 0x000fe20000100800 */
[----:B------:R-:W-:Y:S02]  /*14ab0*/  IMAD.MOV.U32 R80, RZ, RZ, R68 ;  /* 0x000000ffff507224 */ /* 0x000fe400078e0044 */
[----:B----4-:R-:W-:Y:S02]  /*14ac0*/  IMAD.MOV.U32 R69, RZ, RZ, R67 ;  /* 0x000000ffff457224 */ /* 0x010fe400078e0043 */
[----:B------:R-:W-:Y:S02]  /*14ad0*/  IMAD.MOV.U32 R67, RZ, RZ, R66 ;  /* 0x000000ffff437224 */ /* 0x000fe400078e0042 */
[----:B------:R-:W-:Y:S02]  /*14ae0*/  IMAD.MOV.U32 R66, RZ, RZ, R64 ;  /* 0x000000ffff427224 */ /* 0x000fe400078e0040 */
[----:B------:R-:W-:Y:S02]  /*14af0*/  IMAD.MOV.U32 R64, RZ, RZ, R55 ;  /* 0x000000ffff407224 */ /* 0x000fe400078e0037 */
[----:B------:R-:W-:-:S02]  /*14b00*/  IMAD.MOV.U32 R55, RZ, RZ, R44 ;  /* 0x000000ffff377224 */ /* 0x000fc400078e002c */
[----:B------:R-:W-:Y:S02]  /*14b10*/  IMAD.MOV.U32 R75, RZ, RZ, R69 ;  /* 0x000000ffff4b7224 */ /* 0x000fe400078e0045 */
[----:B------:R-:W-:Y:S02]  /*14b20*/  IMAD.MOV.U32 R69, RZ, RZ, R66 ;  /* 0x000000ffff457224 */ /* 0x000fe400078e0042 */
[----:B------:R-:W-:Y:S02]  /*14b30*/  IMAD.MOV.U32 R66, RZ, RZ, R55 ;  /* 0x000000ffff427224 */ /* 0x000fe400078e0037 */
[----:B------:R-:W-:Y:S02]  /*14b40*/  IMAD.MOV.U32 R55, RZ, RZ, R53 ;  /* 0x000000ffff377224 */ /* 0x000fe400078e0035 */
[----:B------:R-:W-:Y:S02]  /*14b50*/  IMAD.MOV.U32 R53, RZ, RZ, R51 ;  /* 0x000000ffff357224 */ /* 0x000fe400078e0033 */
[----:B------:R-:W4:Y:S01]  /*14b60*/  LDL.LU R51, [R1+0x3b0] ;  /* 0x0003b00001337983 */ /* 0x000f220000300800 */
[----:B------:R-:W-:-:S03]  /*14b70*/  IMAD.MOV.U32 R91, RZ, RZ, R69 ;  /* 0x000000ffff5b7224 */ /* 0x000fc600078e0045 */
[----:B------:R-:W2:Y:S04]  /*14b80*/  LDL.LU R70, [R1+0x29c] ;  /* 0x00029c0001467983 */ /* 0x000ea80000300800 */
[----:B------:R-:W3:Y:S04]  /*14b90*/  LDL.LU R69, [R1+0x2ac] ;  /* 0x0002ac0001457983 */ /* 0x000ee80000300800 */
[----:B------:R-:W4:Y:S01]  /*14ba0*/  LDL.LU R68, [R1+0x2a8] ;  /* 0x0002a80001447983 */ /* 0x000f220000300800 */
[----:B------:R-:W-:-:S04]  /*14bb0*/  IMAD.HI.U32 R2, R4, R41, RZ ;  /* 0x0000002904027227 */ /* 0x000fc800078e00ff */
[----:B------:R-:W-:Y:S01]  /*14bc0*/  IMAD.MOV R2, RZ, RZ, -R2 ;  /* 0x000000ffff027224 */ /* 0x000fe200078e0a02 */
[C---:B------:R-:W-:Y:S01]  /*14bd0*/  ISETP.GT.U32.AND P3, PT, R3.reuse, R39, PT ;  /* 0x000000270300720c */ /* 0x040fe20003f64070 */
[----:B------:R-:W-:Y:S01]  /*14be0*/  IMAD.MOV.U32 R56, RZ, RZ, R43 ;  /* 0x000000ffff387224 */ /* 0x000fe200078e002b */
[----:B------:R-:W-:Y:S01]  /*14bf0*/  IABS R43, R74 ;  /* 0x0000004a002b7213 */ /* 0x000fe20000000000 */
[----:B------:R-:W-:Y:S02]  /*14c00*/  IMAD R41, R3, R2, R41 ;  /* 0x0000000203297224 */ /* 0x000fe400078e0229 */
[----:B------:R-:W-:-:S04]  /*14c10*/  IMAD.HI.U32 R2, R4, R42, RZ ;  /* 0x0000002a04027227 */ /* 0x000fc800078e00ff */
[----:B------:R-:W-:Y:S01]  /*14c20*/  @!P1 IMAD.MOV R37, RZ, RZ, -R37 ;  /* 0x000000ffff259224 */ /* 0x000fe200078e0a25 */
[----:B------:R-:W-:Y:S01]  /*14c30*/  ISETP.GT.U32.AND P1, PT, R3, R41, PT ;  /* 0x000000290300720c */ /* 0x000fe20003f24070 */
[----:B------:R-:W-:-:S04]  /*14c40*/  IMAD.HI.U32 R5, R4, R43, RZ ;  /* 0x0000002b04057227 */ /* 0x000fc800078e00ff */
[----:B------:R-:W-:Y:S02]  /*14c50*/  IMAD.MOV R2, RZ, RZ, -R2 ;  /* 0x000000ffff027224 */ /* 0x000fe400078e0a02 */
[----:B------:R-:W-:Y:S02]  /*14c60*/  IMAD.MOV R5, RZ, RZ, -R5 ;  /* 0x000000ffff057224 */ /* 0x000fe400078e0a05 */
[C---:B------:R-:W-:Y:S02]  /*14c70*/  IMAD R42, R3.reuse, R2, R42 ;  /* 0x00000002032a7224 */ /* 0x040fe400078e022a */
[----:B------:R-:W-:Y:S02]  /*14c80*/  IMAD R43, R3, R5, R43 ;  /* 0x00000005032b7224 */ /* 0x000fe400078e022b */
[--C-:B------:R-:W-:Y:S01]  /*14c90*/  @!P3 IMAD.IADD R39, R39, 0x1, -R3.reuse ;  /* 0x000000012727b824 */ /* 0x100fe200078e0a03 */
[----:B------:R-:W-:Y:S01]  /*14ca0*/  ISETP.GT.U32.AND P3, PT, R3, R42, PT ;  /* 0x0000002a0300720c */ /* 0x000fe20003f64070 */
[----:B------:R-:W-:Y:S01]  /*14cb0*/  @!P1 IMAD.IADD R41, R41, 0x1, -R3 ;  /* 0x0000000129299824 */ /* 0x000fe200078e0a03 */
[----:B------:R-:W-:-:S11]  /*14cc0*/  ISETP.GT.U32.AND P1, PT, R3, R43, PT ;  /* 0x0000002b0300720c */ /* 0x000fd60003f24070 */
[--C-:B------:R-:W-:Y:S02]  /*14cd0*/  @!P3 IMAD.IADD R42, R42, 0x1, -R3.reuse ;  /* 0x000000012a2ab824 */ /* 0x100fe400078e0a03 */
[----:B------:R-:W-:-:S03]  /*14ce0*/  @!P1 IMAD.IADD R43, R43, 0x1, -R3 ;  /* 0x000000012b2b9824 */ /* 0x000fc600078e0a03 */
[----:B------:R-:W-:Y:S01]  /*14cf0*/  ISETP.GT.U32.AND P1, PT, R3, R42, PT ;  /* 0x0000002a0300720c */ /* 0x000fe20003f24070 */
[----:B------:R-:W-:Y:S02]  /*14d00*/  IMAD.MOV.U32 R63, RZ, RZ, R60 ;  /* 0x000000ffff3f7224 */ /* 0x000fe400078e003c */
[----:B------:R-:W-:Y:S01]  /*14d10*/  IMAD.MOV.U32 R60, RZ, RZ, R45 ;  /* 0x000000ffff3c7224 */ /* 0x000fe200078e002d */
[----:B------:R-:W-:-:S03]  /*14d20*/  IABS R45, R71 ;  /* 0x00000047002d7213 */ /* 0x000fc60000000000 */
[----:B------:R-:W-:-:S06]  /*14d30*/  IMAD.MOV.U32 R65, RZ, RZ, R60 ;  /* 0x000000ffff417224 */ /* 0x000fcc00078e003c */
[----:B------:R-:W-:Y:S01]  /*14d40*/  @!P1 IMAD.IADD R42, R42, 0x1, -R3 ;  /* 0x000000012a2a9824 */ /* 0x000fe200078e0a03 */
[----:B------:R-:W-:Y:S01]  /*14d50*/  ISETP.GE.AND P1, PT, R71, RZ, PT ;  /* 0x000000ff4700720c */ /* 0x000fe20003f26270 */
[----:B------:R-:W-:Y:S01]  /*14d60*/  @!P5 IMAD.MOV R38, RZ, RZ, -R38 ;  /* 0x000000ffff26d224 */ /* 0x000fe200078e0a26 */
[----:B------:R-:W-:Y:S01]  /*14d70*/  ISETP.GT.U32.AND P5, PT, R3, R41, PT ;  /* 0x000000290300720c */ /* 0x000fe20003fa4070 */
[----:B------:R-:W-:-:S04]  /*14d80*/  IMAD.HI.U32 R5, R4, R45, RZ ;  /* 0x0000002d04057227 */ /* 0x000fc800078e00ff */
[----:B------:R-:W-:Y:S02]  /*14d90*/  IMAD.MOV R5, RZ, RZ, -R5 ;  /* 0x000000ffff057224 */ /* 0x000fe400078e0a05 */
[----:B--2---:R-:W-:Y:S02]  /*14da0*/  IMAD.MOV.U32 R71, RZ, RZ, R70 ;  /* 0x000000ffff477224 */ /* 0x004fe400078e0046 */
[----:B---3--:R-:W-:Y:S02]  /*14db0*/  IMAD.MOV.U32 R70, RZ, RZ, R69 ;  /* 0x000000ffff467224 */ /* 0x008fe400078e0045 */
[----:B----4-:R-:W-:Y:S02]  /*14dc0*/  IMAD.MOV.U32 R69, RZ, RZ, R68 ;  /* 0x000000ffff457224 */ /* 0x010fe400078e0044 */
[----:B------:R-:W-:Y:S02]  /*14dd0*/  IMAD.MOV.U32 R68, RZ, RZ, R67 ;  /* 0x000000ffff447224 */ /* 0x000fe400078e0043 */
        /* <DEDUP_REMOVED lines=8> */
[----:B------:R-:W-:Y:S01]  /*14e60*/  IMAD.MOV.U32 R87, RZ, RZ, R70 ;  /* 0x000000ffff577224 */ /* 0x000fe200078e0046 */
[----:B------:R-:W2:Y:S04]  /*14e70*/  LDL.LU R128, [R1+0x2e8] ;  /* 0x0002e80001807983 */ /* 0x000ea80000300800 */
[----:B------:R-:W3:Y:S01]  /*14e80*/  LDL.LU R70, [R1+0x2cc] ;  /* 0x0002cc0001467983 */ /* 0x000ee20000300800 */
[----:B------:R-:W-:Y:S02]  /*14e90*/  IMAD R45, R3, R5, R45 ;  /* 0x00000005032d7224 */ /* 0x000fe400078e022d */
[----:B------:R-:W-:-:S04]  /*14ea0*/  @!P5 IMAD.IADD R41, R41, 0x1, -R3 ;  /* 0x000000012929d824 */ /* 0x000fc800078e0a03 */
[----:B------:R-:W-:Y:S01]  /*14eb0*/  @!P2 IMAD.MOV R41, RZ, RZ, -R41 ;  /* 0x000000ffff29a224 */ /* 0x000fe200078e0a29 */
[----:B------:R-:W-:Y:S02]  /*14ec0*/  ISETP.GT.U32.AND P2, PT, R3, R45, PT ;  /* 0x0000002d0300720c */ /* 0x000fe40003f44070 */
[----:B------:R-:W-:Y:S01]  /*14ed0*/  IABS R44, R73 ;  /* 0x00000049002c7213 */ /* 0x000fe20000000000 */
[----:B------:R-:W-:Y:S02]  /*14ee0*/  IMAD.MOV.U32 R62, RZ, RZ, R61 ;  /* 0x000000ffff3e7224 */ /* 0x000fe400078e003d */
[----:B------:R-:W-:Y:S02]  /*14ef0*/  IMAD.MOV.U32 R60, RZ, RZ, R54 ;  /* 0x000000ffff3c7224 */ /* 0x000fe400078e0036 */
[----:B------:R-:W-:-:S04]  /*14f00*/  IMAD.HI.U32 R2, R4, R44, RZ ;  /* 0x0000002c04027227 */ /* 0x000fc800078e00ff */
[----:B------:R-:W-:Y:S02]  /*14f10*/  IMAD.MOV.U32 R61, RZ, RZ, R58 ;  /* 0x000000ffff3d7224 */ /* 0x000fe400078e003a */
[----:B------:R-:W-:Y:S02]  /*14f20*/  IMAD.MOV.U32 R54, RZ, RZ, R52 ;  /* 0x000000ffff367224 */ /* 0x000fe400078e0034 */
[----:B------:R-:W-:Y:S02]  /*14f30*/  IMAD.MOV.U32 R58, RZ, RZ, R57 ;  /* 0x000000ffff3a7224 */ /* 0x000fe400078e0039 */
[----:B------:R-:W-:Y:S01]  /*14f40*/  IMAD.MOV.U32 R52, RZ, RZ, R46 ;  /* 0x000000ffff347224 */ /* 0x000fe200078e002e */
[----:B------:R-:W-:Y:S01]  /*14f50*/  IABS R46, R72 ;  /* 0x00000048002e7213 */ /* 0x000fe20000000000 */
[----:B------:R-:W-:Y:S02]  /*14f60*/  IMAD.MOV.U32 R57, RZ, RZ, R56 ;  /* 0x000000ffff397224 */ /* 0x000fe400078e0038 */
[----:B------:R-:W-:-:S02]  /*14f70*/  IMAD.MOV R2, RZ, RZ, -R2 ;  /* 0x000000ffff027224 */ /* 0x000fc400078e0a02 */
[----:B------:R-:W-:Y:S02]  /*14f80*/  IMAD.MOV.U32 R56, RZ, RZ, R50 ;  /* 0x000000ffff387224 */ /* 0x000fe400078e0032 */
[----:B------:R-:W-:Y:S01]  /*14f90*/  IMAD.MOV.U32 R50, RZ, RZ, R47 ;  /* 0x000000ffff327224 */ /* 0x000fe200078e002f */
[----:B------:R-:W-:Y:S01]  /*14fa0*/  IABS R47, R75 ;  /* 0x0000004b002f7213 */ /* 0x000fe20000000000 */
[----:B------:R-:W-:Y:S02]  /*14fb0*/  @!P2 IMAD.IADD R45, R45, 0x1, -R3 ;  /* 0x000000012d2da824 */ /* 0x000fe400078e0a03 */
[----:B------:R-:W-:Y:S01]  /*14fc0*/  @!P4 IMAD.MOV R39, RZ, RZ, -R39 ;  /* 0x000000ffff27c224 */ /* 0x000fe200078e0a27 */
[C---:B------:R-:W-:Y:S01]  /*14fd0*/  ISETP.GT.U32.AND P4, PT, R3.reuse, R43, PT ;  /* 0x0000002b0300720c */ /* 0x040fe20003f84070 */
[C---:B------:R-:W-:Y:S01]  /*14fe0*/  IMAD R44, R3.reuse, R2, R44 ;  /* 0x00000002032c7224 */ /* 0x040fe200078e022c */
[----:B------:R-:W-:Y:S01]  /*14ff0*/  ISETP.GT.U32.AND P2, PT, R3, R45, PT ;  /* 0x0000002d0300720c */ /* 0x000fe20003f44070 */
[----:B------:R-:W-:-:S04]  /*15000*/  IMAD.HI.U32 R2, R4, R46, RZ ;  /* 0x0000002e04027227 */ /* 0x000fc800078e00ff */
[----:B------:R-:W-:-:S04]  /*15010*/  IMAD.HI.U32 R5, R4, R47, RZ ;  /* 0x0000002f04057227 */ /* 0x000fc800078e00ff */
[----:B------:R-:W-:Y:S02]  /*15020*/  IMAD.MOV R2, RZ, RZ, -R2 ;  /* 0x000000ffff027224 */ /* 0x000fe400078e0a02 */
[----:B------:R-:W-:Y:S02]  /*15030*/  IMAD.MOV R5, RZ, RZ, -R5 ;  /* 0x000000ffff057224 */ /* 0x000fe400078e0a05 */
[----:B------:R-:W-:Y:S01]  /*15040*/  @!P6 IMAD.MOV R40, RZ, RZ, -R40 ;  /* 0x000000ffff28e224 */ /* 0x000fe200078e0a28 */
[----:B------:R-:W-:Y:S01]  /*15050*/  ISETP.GE.AND P6, PT, R73, RZ, PT ;  /* 0x000000ff4900720c */ /* 0x000fe20003fc6270 */
[C---:B------:R-:W-:Y:S02]  /*15060*/  IMAD R46, R3.reuse, R2, R46 ;  /* 0x00000002032e7224 */ /* 0x040fe400078e022e */
[----:B------:R-:W-:Y:S02]  /*15070*/  IMAD.MOV.U32 R73, RZ, RZ, R57 ;  /* 0x000000ffff497224 */ /* 0x000fe400078e0039 */
[----:B------:R-:W-:Y:S01]  /*15080*/  IMAD.MOV.U32 R57, RZ, RZ, R49 ;  /* 0x000000ffff397224 */ /* 0x000fe200078e0031 */
[----:B------:R-:W-:Y:S01]  /*15090*/  IABS R49, R91 ;  /* 0x0000005b00317213 */ /* 0x000fe20000000000 */
[----:B------:R-:W-:-:S02]  /*150a0*/  IMAD R47, R3, R5, R47 ;  /* 0x00000005032f7224 */ /* 0x000fc400078e022f */
[--C-:B------:R-:W-:Y:S01]  /*150b0*/  @!P4 IMAD.IADD R43, R43, 0x1, -R3.reuse ;  /* 0x000000012b2bc824 */ /* 0x100fe200078e0a03 */
[----:B------:R-:W-:Y:S01]  /*150c0*/  ISETP.GT.U32.AND P4, PT, R3, R46, PT ;  /* 0x0000002e0300720c */ /* 0x000fe20003f84070 */
[----:B------:R-:W-:Y:S01]  /*150d0*/  @!P2 IMAD.IADD R45, R45, 0x1, -R3 ;  /* 0x000000012d2da824 */ /* 0x000fe200078e0a03 */
[----:B------:R-:W-:Y:S01]  /*150e0*/  ISETP.GT.U32.AND P2, PT, R3, R47, PT ;  /* 0x0000002f0300720c */ /* 0x000fe20003f44070 */
[----:B------:R-:W-:-:S04]  /*150f0*/  IMAD.HI.U32 R5, R4, R49, RZ ;  /* 0x0000003104057227 */ /* 0x000fc800078e00ff */
[----:B------:R-:W-:Y:S01]  /*15100*/  IMAD.MOV R5, RZ, RZ, -R5 ;  /* 0x000000ffff057224 */ /* 0x000fe200078e0a05 */
[----:B------:R-:W-:Y:S01]  /*15110*/  ISETP.GE.AND P3, PT, R74, RZ, PT ;  /* 0x000000ff4a00720c */ /* 0x000fe20003f66270 */
[----:B------:R-:W-:Y:S02]  /*15120*/  IMAD.MOV.U32 R74, RZ, RZ, R58 ;  /* 0x000000ffff4a7224 */ /* 0x000fe400078e003a */
[----:B------:R-:W-:Y:S02]  /*15130*/  IMAD R49, R3, R5, R49 ;  /* 0x0000000503317224 */ /* 0x000fe400078e0231 */
[----:B------:R-:W-:Y:S01]  /*15140*/  IMAD.MOV.U32 R58, RZ, RZ, R48 ;  /* 0x000000ffff3a7224 */ /* 0x000fe200078e0030 */
[----:B------:R-:W-:Y:S01]  /*15150*/  IABS R48, R80 ;  /* 0x0000005000307213 */ /* 0x000fe20000000000 */
[--C-:B------:R-:W-:Y:S02]  /*15160*/  @!P4 IMAD.IADD R46, R46, 0x1, -R3.reuse ;  /* 0x000000012e2ec824 */ /* 0x100fe400078e0a03 */
[----:B------:R-:W-:Y:S01]  /*15170*/  @!P2 IMAD.IADD R47, R47, 0x1, -R3 ;  /* 0x000000012f2fa824 */ /* 0x000fe200078e0a03 */
[C---:B------:R-:W-:Y:S01]  /*15180*/  ISETP.GT.U32.AND P2, PT, R3.reuse, R49, PT ;  /* 0x000000310300720c */ /* 0x040fe20003f44070 */
[----:B------:R-:W-:Y:S01]  /*15190*/  IMAD.HI.U32 R2, R4, R48, RZ ;  /* 0x0000003004027227 */ /* 0x000fe200078e00ff */
[----:B------:R-:W-:-:S03]  /*151a0*/  ISETP.GT.U32.AND P4, PT, R3, R46, PT ;  /* 0x0000002e0300720c */ /* 0x000fc60003f84070 */
[----:B------:R-:W-:Y:S01]  /*151b0*/  @!P0 IMAD.MOV R42, RZ, RZ, -R42 ;  /* 0x000000ffff2a8224 */ /* 0x000fe200078e0a2a */
[----:B------:R-:W-:Y:S01]  /*151c0*/  ISETP.GE.AND P0, PT, R72, RZ, PT ;  /* 0x000000ff4800720c */ /* 0x000fe20003f06270 */
[----:B------:R-:W-:Y:S02]  /*151d0*/  IMAD.MOV.U32 R89, RZ, RZ, R71 ;  /* 0x000000ffff597224 */ /* 0x000fe400078e0047 */
[----:B------:R-:W-:Y:S02]  /*151e0*/  IMAD.MOV.U32 R72, RZ, RZ, R56 ;  /* 0x000000ffff487224 */ /* 0x000fe400078e0038 */
[----:B------:R-:W-:Y:S02]  /*151f0*/  IMAD.MOV R6, RZ, RZ, -R2 ;  /* 0x000000ffff067224 */ /* 0x000fe400078e0a02 */
[----:B------:R-:W-:Y:S02]  /*15200*/  IMAD.MOV.U32 R71, RZ, RZ, R61 ;  /* 0x000000ffff477224 */ /* 0x000fe400078e003d */
[----:B------:R-:W-:Y:S01]  /*15210*/  IMAD.MOV.U32 R56, RZ, RZ, R50 ;  /* 0x000000ffff387224 */ /* 0x000fe200078e0032 */
[----:B------:R-:W-:Y:S01]  /*15220*/  IABS R50, R90 ;  /* 0x0000005a00327213 */ /* 0x000fe20000000000 */
[----:B------:R-:W-:-:S02]  /*15230*/  IMAD.MOV.U32 R86, RZ, RZ, R72 ;  /* 0x000000ffff567224 */ /* 0x000fc400078e0048 */
[----:B------:R-:W-:Y:S02]  /*15240*/  IMAD R48, R3, R6, R48 ;  /* 0x0000000603307224 */ /* 0x000fe400078e0230 */
[----:B------:R-:W-:Y:S02]  /*15250*/  IMAD.MOV.U32 R72, RZ, RZ, R71 ;  /* 0x000000ffff487224 */ /* 0x000fe400078e0047 */
[----:B------:R-:W-:Y:S01]  /*15260*/  IMAD.MOV.U32 R71, RZ, RZ, R54 ;  /* 0x000000ffff477224 */ /* 0x000fe200078e0036 */
[----:B------:R-:W-:Y:S01]  /*15270*/  IABS R54, R87 ;  /* 0x0000005700367213 */ /* 0x000fe20000000000 */
[--C-:B------:R-:W-:Y:S02]  /*15280*/  @!P2 IMAD.IADD R49, R49, 0x1, -R3.reuse ;  /* 0x000000013131a824 */ /* 0x100fe400078e0a03 */
[----:B------:R-:W-:Y:S01]  /*15290*/  @!P4 IMAD.IADD R46, R46, 0x1, -R3 ;  /* 0x000000012e2ec824 */ /* 0x000fe200078e0a03 */
[----:B------:R-:W-:Y:S01]  /*152a0*/  ISETP.GT.U32.AND P4, PT, R3, R48, PT ;  /* 0x000000300300720c */ /* 0x000fe20003f84070 */
[----:B------:R-:W-:-:S04]  /*152b0*/  IMAD.HI.U32 R2, R4, R50, RZ ;  /* 0x0000003204027227 */ /* 0x000fc800078e00ff */
[----:B------:R-:W-:Y:S01]  /*152c0*/  @!P1 IMAD.MOV R45, RZ, RZ, -R45 ;  /* 0x000000ffff2d9224 */ /* 0x000fe200078e0a2d */
[----:B------:R-:W-:Y:S01]  /*152d0*/  ISETP.GT.U32.AND P1, PT, R3, R49, PT ;  /* 0x000000310300720c */ /* 0x000fe20003f24070 */
[----:B------:R-:W-:-:S04]  /*152e0*/  IMAD.HI.U32 R5, R4, R54, RZ ;  /* 0x0000003604057227 */ /* 0x000fc800078e00ff */
[----:B------:R-:W-:Y:S02]  /*152f0*/  IMAD.MOV R2, RZ, RZ, -R2 ;  /* 0x000000ffff027224 */ /* 0x000fe400078e0a02 */
[----:B------:R-:W-:Y:S02]  /*15300*/  IMAD.MOV R5, RZ, RZ, -R5 ;  /* 0x000000ffff057224 */ /* 0x000fe400078e0a05 */
[C---:B------:R-:W-:Y:S02]  /*15310*/  IMAD R50, R3.reuse, R2, R50 ;  /* 0x0000000203327224 */ /* 0x040fe400078e0232 */
[C---:B------:R-:W-:Y:S02]  /*15320*/  IMAD R54, R3.reuse, R5, R54 ;  /* 0x0000000503367224 */ /* 0x040fe400078e0236 */
[--C-:B------:R-:W-:Y:S01]  /*15330*/  @!P4 IMAD.IADD R48, R48, 0x1, -R3.reuse ;  /* 0x000000013030c824 */ /* 0x100fe200078e0a03 */
[----:B------:R-:W-:Y:S01]  /*15340*/  ISETP.GT.U32.AND P4, PT, R3, R50, PT ;  /* 0x000000320300720c */ /* 0x000fe20003f84070 */
[----:B------:R-:W-:Y:S01]  /*15350*/  @!P1 IMAD.IADD R49, R49, 0x1, -R3 ;  /* 0x0000000131319824 */ /* 0x000fe200078e0a03 */
[----:B------:R-:W-:Y:S01]  /*15360*/  ISETP.GT.U32.AND P1, PT, R3, R54, PT ;  /* 0x000000360300720c */ /* 0x000fe20003f24070 */
[----:B------:R-:W-:-:S02]  /*15370*/  IMAD.MOV.U32 R88, RZ, RZ, R69 ;  /* 0x000000ffff587224 */ /* 0x000fc400078e0045 */
[----:B------:R-:W-:Y:S02]  /*15380*/  IMAD.MOV.U32 R69, RZ, RZ, R62 ;  /* 0x000000ffff457224 */ /* 0x000fe400078e003e */
[----:B------:R-:W-:Y:S02]  /*15390*/  IMAD.MOV.U32 R62, RZ, RZ, R124 ;  /* 0x000000ffff3e7224 */ /* 0x000fe400078e007c */
[----:B------:R-:W-:Y:S01]  /*153a0*/  IMAD.MOV.U32 R61, RZ, RZ, R126 ;  /* 0x000000ffff3d7224 */ /* 0x000fe200078e007e */
[----:B------:R-:W4:Y:S01]  /*153b0*/  LDL.LU R124, [R1+0x40c] ;  /* 0x00040c00017c7983 */ /* 0x000f220000300800 */
[----:B------:R-:W-:Y:S02]  /*153c0*/  IMAD.MOV.U32 R85, RZ, RZ, R73 ;  /* 0x000000ffff557224 */ /* 0x000fe400078e0049 */
[----:B------:R-:W-:Y:S01]  /*153d0*/  IMAD.MOV.U32 R73, RZ, RZ, R69 ;  /* 0x000000ffff497224 */ /* 0x000fe200078e0045 */
[----:B------:R-:W4:Y:S01]  /*153e0*/  LDL.LU R126, [R1+0x5ec] ;  /* 0x0005ec00017e7983 */ /* 0x000f220000300800 */
[----:B------:R-:W-:-:S02]  /*153f0*/  IMAD.MOV.U32 R77, RZ, RZ, R66 ;  /* 0x000000ffff4d7224 */ /* 0x000fc400078e0042 */
[----:B------:R-:W-:Y:S01]  /*15400*/  IMAD.MOV.U32 R76, RZ, RZ, R60 ;  /* 0x000000ffff4c7224 */ /* 0x000fe200078e003c */
[----:B------:R-:W4:Y:S01]  /*15410*/  LDL.LU R66, [R1+0x2f0] ;  /* 0x0002f00001427983 */ /* 0x000f220000300800 */
[----:B------:R-:W-:Y:S02]  /*15420*/  IMAD.MOV.U32 R82, RZ, RZ, R74 ;  /* 0x000000ffff527224 */ /* 0x000fe400078e004a */
[----:B------:R-:W-:Y:S01]  /*15430*/  @!P4 IMAD.IADD R50, R50, 0x1, -R3 ;  /* 0x000000013232c824 */ /* 0x000fe200078e0a03 */
[----:B------:R-:W4:Y:S01]  /*15440*/  LDL.LU R60, [R1+0x634] ;  /* 0x00063400013c7983 */ /* 0x000f220000300800 */
[----:B------:R-:W-:Y:S01]  /*15450*/  IMAD.MOV.U32 R74, RZ, RZ, R68 ;  /* 0x000000ffff4a7224 */ /* 0x000fe200078e0044 */
[----:B------:R-:W-:Y:S01]  /*15460*/  ISETP.GE.AND P4, PT, R80, RZ, PT ;  /* 0x000000ff5000720c */ /* 0x000fe20003f86270 */
[----:B------:R-:W-:Y:S01]  /*15470*/  IMAD.MOV.U32 R68, RZ, RZ, R52 ;  /* 0x000000ffff447224 */ /* 0x000fe200078e0034 */
[----:B------:R-:W2:Y:S01]  /*15480*/  LDL.LU R79, [R1+0x2c8] ;  /* 0x0002c800014f7983 */ /* 0x000ea20000300800 */
[----:B------:R-:W-:Y:S01]  /*15490*/  IMAD.MOV.U32 R80, RZ, RZ, R73 ;  /* 0x000000ffff507224 */ /* 0x000fe200078e0049 */
[----:B------:R-:W-:Y:S01]  /*154a0*/  IABS R52, R83 ;  /* 0x0000005300347213 */ /* 0x000fe20000000000 */
[----:B------:R-:W-:Y:S01]  /*154b0*/  @!P1 IMAD.IADD R54, R54, 0x1, -R3 ;  /* 0x0000000136369824 */ /* 0x000fe200078e0a03 */
[----:B------:R-:W-:Y:S01]  /*154c0*/  ISETP.GE.AND P1, PT, R83, RZ, PT ;  /* 0x000000ff5300720c */ /* 0x000fe20003f26270 */
[----:B------:R-:W-:-:S02]  /*154d0*/  IMAD.MOV.U32 R73, RZ, RZ, R58 ;  /* 0x000000ffff497224 */ /* 0x000fc400078e003a */
[----:B------:R-:W4:Y:S01]  /*154e0*/  LDL.LU R58, [R1+0x3ec] ;  /* 0x0003ec00013a7983 */ /* 0x000f220000300800 */
[----:B---3--:R-:W-:-:S04]  /*154f0*/  IMAD.MOV.U32 R81, RZ, RZ, R70 ;  /* 0x000000ffff517224 */ /* 0x008fc800078e0046 */
[----:B------:R-:W-:Y:S02]  /*15500*/  IMAD.MOV.U32 R83, RZ, RZ, R81 ;  /* 0x000000ffff537224 */ /* 0x000fe400078e0051 */
[----:B------:R-:W3:Y:S01]  /*15510*/  LDL.LU R81, [R1+0x2d8] ;  /* 0x0002d80001517983 */ /* 0x000ee20000300800 */
[----:B------:R-:W-:Y:S01]  /*15520*/  ISETP.GT.U32.AND P5, PT, R3, R44, PT ;  /* 0x0000002c0300720c */ /* 0x000fe20003fa4070 */
[----:B------:R-:W-:Y:S02]  /*15530*/  IMAD.MOV.U32 R78, RZ, RZ, R67 ;  /* 0x000000ffff4e7224 */ /* 0x000fe400078e0043 */
[----:B------:R-:W-:Y:S01]  /*15540*/  IMAD.MOV.U32 R67, RZ, RZ, R51 ;  /* 0x000000ffff437224 */ /* 0x000fe200078e0033 */
[----:B------:R-:W-:-:S05]  /*15550*/  IABS R51, R89 ;  /* 0x0000005900337213 */ /* 0x000fca0000000000 */
[----:B------:R-:W-:-:S04]  /*15560*/  IMAD.HI.U32 R2, R4, R51, RZ ;  /* 0x0000003304027227 */ /* 0x000fc800078e00ff */
[----:B------:R-:W-:Y:S02]  /*15570*/  IMAD.MOV R2, RZ, RZ, -R2 ;  /* 0x000000ffff027224 */ /* 0x000fe400078e0a02 */
[----:B------:R-:W-:Y:S02]  /*15580*/  @!P5 IMAD.IADD R44, R44, 0x1, -R3 ;  /* 0x000000012c2cd824 */ /* 0x000fe400078e0a03 */
[----:B------:R-:W-:-:S03]  /*15590*/  IMAD R51, R3, R2, R51 ;  /* 0x0000000203337224 */ /* 0x000fc600078e0233 */
[C---:B------:R-:W-:Y:S02]  /*155a0*/  ISETP.GT.U32.AND P5, PT, R3.reuse, R44, PT ;  /* 0x0000002c0300720c */ /* 0x040fe40003fa4070 */
[C---:B------:R-:W-:Y:S01]  /*155b0*/  ISETP.GT.U32.AND P2, PT, R3.reuse, R51, PT ;  /* 0x000000330300720c */ /* 0x040fe20003f44070 */
[----:B------:R-:W-:Y:S01]  /*155c0*/  IMAD.MOV.U32 R69, RZ, RZ, R53 ;  /* 0x000000ffff457224 */ /* 0x000fe200078e0035 */
[----:B------:R-:W-:Y:S01]  /*155d0*/  IABS R53, R88 ;  /* 0x0000005800357213 */ /* 0x000fe20000000000 */
[----:B------:R-:W-:Y:S01]  /*155e0*/  @!P3 IMAD.MOV R43, RZ, RZ, -R43 ;  /* 0x000000ffff2bb224 */ /* 0x000fe200078e0a2b */
[----:B------:R-:W-:-:S03]  /*155f0*/  ISETP.GT.U32.AND P3, PT, R3, R48, PT ;  /* 0x000000300300720c */ /* 0x000fc60003f64070 */
[----:B------:R-:W-:-:S04]  /*15600*/  IMAD.HI.U32 R6, R4, R53, RZ ;  /* 0x0000003504067227 */ /* 0x000fc800078e00ff */
[----:B------:R-:W-:Y:S01]  /*15610*/  @!P5 IMAD.IADD R44, R44, 0x1, -R3 ;  /* 0x000000012c2cd824 */ /* 0x000fe200078e0a03 */
[----:B------:R-:W-:Y:S01]  /*15620*/  ISETP.GE.AND P5, PT, R75, RZ, PT ;  /* 0x000000ff4b00720c */ /* 0x000fe20003fa6270 */
[----:B------:R-:W-:Y:S01]  /*15630*/  IMAD.MOV.U32 R75, RZ, RZ, R55 ;  /* 0x000000ffff4b7224 */ /* 0x000fe200078e0037 */
[----:B------:R-:W-:Y:S01]  /*15640*/  IABS R55, R82 ;  /* 0x0000005200377213 */ /* 0x000fe20000000000 */
[----:B------:R-:W-:Y:S02]  /*15650*/  @!P2 IMAD.IADD R51, R51, 0x1, -R3 ;  /* 0x000000013333a824 */ /* 0x000fe400078e0a03 */
[----:B------:R-:W-:Y:S02]  /*15660*/  IMAD.MOV R6, RZ, RZ, -R6 ;  /* 0x000000ffff067224 */ /* 0x000fe400078e0a06 */
[----:B------:R-:W-:Y:S01]  /*15670*/  @!P6 IMAD.MOV R44, RZ, RZ, -R44 ;  /* 0x000000ffff2ce224 */ /* 0x000fe200078e0a2c */
[----:B------:R-:W-:Y:S01]  /*15680*/  ISETP.GT.U32.AND P6, PT, R3, R51, PT ;  /* 0x000000330300720c */ /* 0x000fe20003fc4070 */
[----:B------:R-:W-:-:S04]  /*15690*/  IMAD.HI.U32 R2, R4, R55, RZ ;  /* 0x0000003704027227 */ /* 0x000fc800078e00ff */
[C---:B------:R-:W-:Y:S02]  /*156a0*/  IMAD R53, R3.reuse, R6, R53 ;  /* 0x0000000603357224 */ /* 0x040fe400078e0235 */
[----:B------:R-:W-:Y:S02]  /*156b0*/  IMAD.MOV R2, RZ, RZ, -R2 ;  /* 0x000000ffff027224 */ /* 0x000fe400078e0a02 */
[----:B------:R-:W-:Y:S01]  /*156c0*/  @!P3 IMAD.IADD R48, R48, 0x1, -R3 ;  /* 0x000000013030b824 */ /* 0x000fe200078e0a03 */
[C---:B------:R-:W-:Y:S01]  /*156d0*/  ISETP.GT.U32.AND P3, PT, R3.reuse, R53, PT ;  /* 0x000000350300720c */ /* 0x040fe20003f64070 */
[----:B------:R-:W-:Y:S02]  /*156e0*/  IMAD R55, R3, R2, R55 ;  /* 0x0000000203377224 */ /* 0x000fe400078e0237 */
[----:B------:R-:W-:-:S03]  /*156f0*/  @!P6 IMAD.IADD R51, R51, 0x1, -R3 ;  /* 0x000000013333e824 */ /* 0x000fc600078e0a03 */
[C---:B------:R-:W-:Y:S01]  /*15700*/  ISETP.GT.U32.AND P6, PT, R3.reuse, R55, PT ;  /* 0x000000370300720c */ /* 0x040fe20003fc4070 */
[----:B------:R-:W-:Y:S01]  /*15710*/  IMAD.HI.U32 R7, R4, R52, RZ ;  /* 0x0000003404077227 */ /* 0x000fe200078e00ff */
[----:B------:R-:W-:-:S05]  /*15720*/  ISETP.GT.U32.AND P2, PT, R3, R47, PT ;  /* 0x0000002f0300720c */ /* 0x000fca0003f44070 */
[----:B------:R-:W-:Y:S02]  /*15730*/  @!P3 IMAD.IADD R53, R53, 0x1, -R3 ;  /* 0x000000013535b824 */ /* 0x000fe400078e0a03 */
[----:B------:R-:W-:Y:S02]  /*15740*/  IMAD.MOV R7, RZ, RZ, -R7 ;  /* 0x000000ffff077224 */ /* 0x000fe400078e0a07 */
[----:B------:R-:W-:Y:S01]  /*15750*/  @!P4 IMAD.MOV R48, RZ, RZ, -R48 ;  /* 0x000000ffff30c224 */ /* 0x000fe200078e0a30 */
[C---:B------:R-:W-:Y:S01]  /*15760*/  ISETP.GT.U32.AND P4, PT, R3.reuse, R53, PT ;  /* 0x000000350300720c */ /* 0x040fe20003f84070 */
[----:B------:R-:W-:Y:S02]  /*15770*/  IMAD R52, R3, R7, R52 ;  /* 0x0000000703347224 */ /* 0x000fe400078e0234 */
[--C-:B------:R-:W-:Y:S01]  /*15780*/  @!P6 IMAD.IADD R55, R55, 0x1, -R3.reuse ;  /* 0x000000013737e824 */ /* 0x100fe200078e0a03 */
[----:B------:R-:W-:Y:S01]  /*15790*/  ISETP.GT.U32.AND P6, PT, R3, R54, PT ;  /* 0x000000360300720c */ /* 0x000fe20003fc4070 */
[----:B------:R-:W-:Y:S01]  /*157a0*/  @!P2 IMAD.IADD R47, R47, 0x1, -R3 ;  /* 0x000000012f2fa824 */ /* 0x000fe200078e0a03 */
[----:B------:R-:W-:Y:S01]  /*157b0*/  ISETP.GT.U32.AND P2, PT, R3, R52, PT ;  /* 0x000000340300720c */ /* 0x000fe20003f44070 */
[----:B------:R-:W-:-:S02]  /*157c0*/  IMAD.MOV.U32 R70, RZ, RZ, R63 ;  /* 0x000000ffff467224 */ /* 0x000fc400078e003f */
[----:B------:R-:W-:Y:S01]  /*157d0*/  IMAD.MOV.U32 R63, RZ, RZ, R57 ;  /* 0x000000ffff3f7224 */ /* 0x000fe200078e0039 */
[----:B------:R-:W-:-:S03]  /*157e0*/  IABS R57, R85 ;  /* 0x0000005500397213 */ /* 0x000fc60000000000 */
[----:B------:R-:W-:Y:S01]  /*157f0*/  @!P4 IMAD.IADD R53, R53, 0x1, -R3 ;  /* 0x000000013535c824 */ /* 0x000fe200078e0a03 */
[----:B------:R-:W-:Y:S01]  /*15800*/  ISETP.GE.AND P4, PT, R87, RZ, PT ;  /* 0x000000ff5700720c */ /* 0x000fe20003f86270 */
[----:B------:R-:W-:-:S04]  /*15810*/  IMAD.HI.U32 R2, R4, R57, RZ ;  /* 0x0000003904027227 */ /* 0x000fc800078e00ff */
[--C-:B------:R-:W-:Y:S01]  /*15820*/  @!P6 IMAD.IADD R54, R54, 0x1, -R3.reuse ;  /* 0x000000013636e824 */ /* 0x100fe200078e0a03 */
[----:B------:R-:W-:Y:S01]  /*15830*/  ISETP.GE.AND P6, PT, R82, RZ, PT ;  /* 0x000000ff5200720c */ /* 0x000fe20003fc6270 */
[----:B------:R-:W-:Y:S01]  /*15840*/  @!P2 IMAD.IADD R52, R52, 0x1, -R3 ;  /* 0x000000013434a824 */ /* 0x000fe200078e0a03 */
[----:B------:R-:W-:Y:S01]  /*15850*/  ISETP.GE.AND P2, PT, R90, RZ, PT ;  /* 0x000000ff5a00720c */ /* 0x000fe20003f46270 */
[----:B------:R-:W-:-:S04]  /*15860*/  IMAD.MOV R2, RZ, RZ, -R2 ;  /* 0x000000ffff027224 */ /* 0x000fc800078e0a02 */
[----:B------:R-:W-:Y:S02]  /*15870*/  IMAD R57, R3, R2, R57 ;  /* 0x0000000203397224 */ /* 0x000fe400078e0239 */
[----:B------:R-:W-:Y:S02]  /*15880*/  @!P4 IMAD.MOV R54, RZ, RZ, -R54 ;  /* 0x000000ffff36c224 */ /* 0x000fe400078e0a36 */
[----:B--2---:R-:W-:Y:S02]  /*15890*/  IMAD.MOV.U32 R84, RZ, RZ, R79 ;  /* 0x000000ffff547224 */ /* 0x004fe400078e004f */
[----:B------:R-:W-:Y:S02]  /*158a0*/  IMAD.MOV.U32 R79, RZ, RZ, R74 ;  /* 0x000000ffff4f7224 */ /* 0x000fe400078e004a */
[----:B------:R-:W-:Y:S01]  /*158b0*/  IMAD.MOV.U32 R74, RZ, RZ, R72 ;  /* 0x000000ffff4a7224 */ /* 0x000fe200078e0048 */
[----:B------:R-:W-:Y:S02]  /*158c0*/  IABS R2, R84 ;  /* 0x0000005400027213 */ /* 0x000fe40000000000 */
[----:B------:R-:W-:Y:S01]  /*158d0*/  ISETP.GE.AND P4, PT, R84, RZ, PT ;  /* 0x000000ff5400720c */ /* 0x000fe20003f86270 */
[----:B---3--:R-:W-:-:S02]  /*158e0*/  IMAD.MOV.U32 R82, RZ, RZ, R81 ;  /* 0x000000ffff527224 */ /* 0x008fc400078e0051 */
[----:B------:R-:W-:Y:S02]  /*158f0*/  IMAD.MOV.U32 R81, RZ, RZ, R80 ;  /* 0x000000ffff517224 */ /* 0x000fe400078e0050 */
[----:B------:R-:W-:Y:S02]  /*15900*/  IMAD.MOV.U32 R80, RZ, RZ, R74 ;  /* 0x000000ffff507224 */ /* 0x000fe400078e004a */
[----:B------:R-:W-:Y:S02]  /*15910*/  IMAD.MOV.U32 R90, RZ, RZ, R82 ;  /* 0x000000ffff5a7224 */ /* 0x000fe400078e0052 */
[----:B------:R-:W-:Y:S02]  /*15920*/  IMAD.MOV.U32 R82, RZ, RZ, R81 ;  /* 0x000000ffff527224 */ /* 0x000fe400078e0051 */
[----:B------:R-:W-:-:S04]  /*15930*/  IMAD.MOV.U32 R81, RZ, RZ, R80 ;  /* 0x000000ffff517224 */ /* 0x000fc800078e0050 */
[----:B------:R-:W-:Y:S02]  /*15940*/  IMAD.MOV.U32 R84, RZ, RZ, R81 ;  /* 0x000000ffff547224 */ /* 0x000fe400078e0051 */
[----:B------:R-:W-:Y:S02]  /*15950*/  IMAD.MOV.U32 R81, RZ, RZ, R77 ;  /* 0x000000ffff517224 */ /* 0x000fe400078e004d */
[----:B------:R-:W-:Y:S02]  /*15960*/  IMAD.MOV.U32 R77, RZ, RZ, R71 ;  /* 0x000000ffff4d7224 */ /* 0x000fe400078e0047 */
[----:B------:R-:W-:Y:S02]  /*15970*/  IMAD.MOV.U32 R80, RZ, RZ, R128 ;  /* 0x000000ffff507224 */ /* 0x000fe400078e0080 */
[----:B------:R-:W-:Y:S01]  /*15980*/  IMAD.MOV.U32 R71, RZ, RZ, R67 ;  /* 0x000000ffff477224 */ /* 0x000fe200078e0043 */
[----:B------:R-:W2:Y:S01]  /*15990*/  LDL.LU R128, [R1+0x5b0] ;  /* 0x0005b00001807983 */ /* 0x000ea20000300800 */
[----:B------:R-:W-:-:S03]  /*159a0*/  IMAD.MOV.U32 R67, RZ, RZ, R59 ;  /* 0x000000ffff437224 */ /* 0x000fc600078e003b */
[----:B------:R-:W3:Y:S01]  /*159b0*/  LDL.LU R59, [R1+0x5c0] ;  /* 0x0005c000013b7983 */ /* 0x000ee20000300800 */
[----:B------:R-:W-:Y:S02]  /*159c0*/  IMAD.MOV.U32 R99, RZ, RZ, R82 ;  /* 0x000000ffff637224 */ /* 0x000fe400078e0052 */
[----:B------:R-:W-:Y:S02]  /*159d0*/  IMAD.MOV.U32 R82, RZ, RZ, R79 ;  /* 0x000000ffff527224 */ /* 0x000fe400078e004f */
[----:B------:R-:W-:Y:S02]  /*159e0*/  IMAD.MOV.U32 R79, RZ, RZ, R78 ;  /* 0x000000ffff4f7224 */ /* 0x000fe400078e004e */
[----:B------:R-:W-:Y:S02]  /*159f0*/  IMAD.MOV.U32 R78, RZ, RZ, R75 ;  /* 0x000000ffff4e7224 */ /* 0x000fe400078e004b */
[----:B------:R-:W-:Y:S02]  /*15a00*/  IMAD.MOV.U32 R75, RZ, RZ, R68 ;  /* 0x000000ffff4b7224 */ /* 0x000fe400078e0044 */
[----:B------:R-:W-:-:S02]  /*15a10*/  IMAD.MOV.U32 R68, RZ, RZ, R127 ;  /* 0x000000ffff447224 */ /* 0x000fc400078e007f */
[----:B------:R-:W2:Y:S01]  /*15a20*/  LDL.LU R127, [R1+0x5b4] ;  /* 0x0005b400017f7983 */ /* 0x000ea20000300800 */
[----:B------:R-:W-:Y:S01]  /*15a30*/  @!P0 IMAD.MOV R46, RZ, RZ, -R46 ;  /* 0x000000ffff2e8224 */ /* 0x000fe200078e0a2e */
[----:B------:R-:W-:Y:S01]  /*15a40*/  ISETP.GT.U32.AND P0, PT, R3, R50, PT ;  /* 0x000000320300720c */ /* 0x000fe20003f04070 */
[----:B------:R-:W-:Y:S02]  /*15a50*/  IMAD.MOV.U32 R72, RZ, RZ, R62 ;  /* 0x000000ffff487224 */ /* 0x000fe400078e003e */
[----:B------:R-:W-:Y:S01]  /*15a60*/  IMAD.MOV.U32 R62, RZ, RZ, R56 ;  /* 0x000000ffff3e7224 */ /* 0x000fe200078e0038 */
[----:B------:R-:W-:-:S05]  /*15a70*/  IABS R56, R86 ;  /* 0x0000005600387213 */ /* 0x000fca0000000000 */
[----:B------:R-:W-:-:S04]  /*15a80*/  IMAD.HI.U32 R5, R4, R56, RZ ;  /* 0x0000003804057227 */ /* 0x000fc800078e00ff */
[----:B------:R-:W-:Y:S02]  /*15a90*/  IMAD.MOV R5, RZ, RZ, -R5 ;  /* 0x000000ffff057224 */ /* 0x000fe400078e0a05 */
[----:B------:R-:W-:Y:S01]  /*15aa0*/  @!P5 IMAD.MOV R47, RZ, RZ, -R47 ;  /* 0x000000ffff2fd224 */ /* 0x000fe200078e0a2f */
[----:B------:R-:W-:Y:S01]  /*15ab0*/  ISETP.GT.U32.AND P5, PT, R3, R52, PT ;  /* 0x000000340300720c */ /* 0x000fe20003fa4070 */
[----:B------:R-:W-:Y:S01]  /*15ac0*/  @!P0 IMAD.IADD R50, R50, 0x1, -R3 ;  /* 0x0000000132328824 */ /* 0x000fe200078e0a03 */
[----:B------:R-:W-:Y:S01]  /*15ad0*/  ISETP.GE.AND P0, PT, R91, RZ, PT ;  /* 0x000000ff5b00720c */ /* 0x000fe20003f06270 */
[----:B------:R-:W-:Y:S02]  /*15ae0*/  IMAD R56, R3, R5, R56 ;  /* 0x0000000503387224 */ /* 0x000fe400078e0238 */
[----:B------:R-:W-:-:S03]  /*15af0*/  @!P2 IMAD.MOV R50, RZ, RZ, -R50 ;  /* 0x000000ffff32a224 */ /* 0x000fc600078e0a32 */
[----:B------:R-:W-:Y:S01]  /*15b00*/  ISETP.GT.U32.AND P2, PT, R3, R56, PT ;  /* 0x000000380300720c */ /* 0x000fe20003f44070 */
[----:B------:R-:W-:-:S04]  /*15b10*/  IMAD.HI.U32 R5, R4, R2, RZ ;  /* 0x0000000204057227 */ /* 0x000fc800078e00ff */
[----:B------:R-:W-:Y:S01]  /*15b20*/  @!P5 IMAD.IADD R52, R52, 0x1, -R3 ;  /* 0x000000013434d824 */ /* 0x000fe200078e0a03 */
[C---:B------:R-:W-:Y:S01]  /*15b30*/  ISETP.GT.U32.AND P5, PT, R3.reuse, R57, PT ;  /* 0x000000390300720c */ /* 0x040fe20003fa4070 */
[----:B------:R-:W-:Y:S01]  /*15b40*/  @!P0 IMAD.MOV R49, RZ, RZ, -R49 ;  /* 0x000000ffff318224 */ /* 0x000fe200078e0a31 */
[----:B------:R-:W-:Y:S01]  /*15b50*/  ISETP.GT.U32.AND P0, PT, R3, R55, PT ;  /* 0x000000370300720c */ /* 0x000fe20003f04070 */
[----:B------:R-:W-:Y:S02]  /*15b60*/  IMAD.MOV.U32 R74, RZ, RZ, R73 ;  /* 0x000000ffff4a7224 */ /* 0x000fe400078e0049 */
[----:B----4-:R-:W-:Y:S02]  /*15b70*/  IMAD.MOV.U32 R73, RZ, RZ, R58 ;  /* 0x000000ffff497224 */ /* 0x010fe400078e003a */
[----:B------:R-:W-:Y:S02]  /*15b80*/  IMAD.MOV R58, RZ, RZ, -R5 ;  /* 0x000000ffff3a7224 */ /* 0x000fe400078e0a05 */
[----:B------:R-:W-:-:S02]  /*15b90*/  @!P2 IMAD.IADD R56, R56, 0x1, -R3 ;  /* 0x000000013838a824 */ /* 0x000fc400078e0a03 */
[C---:B------:R-:W-:Y:S02]  /*15ba0*/  IMAD R58, R3.reuse, R58, R2 ;  /* 0x0000003a033a7224 */ /* 0x040fe400078e0202 */
[----:B------:R-:W-:Y:S01]  /*15bb0*/  @!P1 IMAD.MOV R52, RZ, RZ, -R52 ;  /* 0x000000ffff349224 */ /* 0x000fe200078e0a34 */
[----:B------:R-:W-:Y:S01]  /*15bc0*/  ISETP.GT.U32.AND P1, PT, R3, R56, PT ;  /* 0x000000380300720c */ /* 0x000fe20003f24070 */
[--C-:B------:R-:W-:Y:S01]  /*15bd0*/  @!P5 IMAD.IADD R57, R57, 0x1, -R3.reuse ;  /* 0x000000013939d824 */ /* 0x100fe200078e0a03 */
[----:B------:R-:W-:Y:S01]  /*15be0*/  ISETP.GT.U32.AND P5, PT, R3, R58, PT ;  /* 0x0000003a0300720c */ /* 0x000fe20003fa4070 */
[----:B------:R-:W-:Y:S01]  /*15bf0*/  @!P0 IMAD.IADD R55, R55, 0x1, -R3 ;  /* 0x0000000137378824 */ /* 0x000fe200078e0a03 */
[----:B------:R-:W-:-:S03]  /*15c00*/  IABS R5, R83 ;  /* 0x0000005300057213 */ /* 0x000fc60000000000 */
[----:B------:R-:W-:Y:S01]  /*15c10*/  @!P6 IMAD.MOV R55, RZ, RZ, -R55 ;  /* 0x000000ffff37e224 */ /* 0x000fe200078e0a37 */
[----:B------:R-:W-:Y:S01]  /*15c20*/  ISETP.GE.AND P6, PT, R83, RZ, PT ;  /* 0x000000ff5300720c */ /* 0x000fe20003fc6270 */
[----:B------:R-:W-:Y:S02]  /*15c30*/  IMAD.MOV.U32 R83, RZ, RZ, R80 ;  /* 0x000000ffff537224 */ /* 0x000fe400078e0050 */
[----:B------:R-:W-:Y:S02]  /*15c40*/  IMAD.MOV.U32 R80, RZ, RZ, R76 ;  /* 0x000000ffff507224 */ /* 0x000fe400078e004c */
[----:B------:R-:W-:Y:S02]  /*15c50*/  IMAD.MOV.U32 R76, RZ, RZ, R69 ;  /* 0x000000ffff4c7224 */ /* 0x000fe400078e0045 */
[----:B------:R-:W-:Y:S02]  /*15c60*/  IMAD.MOV.U32 R69, RZ, RZ, R66 ;  /* 0x000000ffff457224 */ /* 0x000fe400078e0042 */
[----:B------:R-:W-:Y:S01]  /*15c70*/  IMAD.HI.U32 R2, R4, R5, RZ ;  /* 0x0000000504027227 */ /* 0x000fe200078e00ff */
[----:B------:R-:W-:-:S03]  /*15c80*/  ISETP.GE.AND P3, PT, R89, RZ, PT ;  /* 0x000000ff5900720c */ /* 0x000fc60003f66270 */
[----:B------:R-:W-:Y:S01]  /*15c90*/  IMAD.MOV.U32 R66, RZ, RZ, R60 ;  /* 0x000000ffff427224 */ /* 0x000fe200078e003c */
[----:B------:R-:W-:Y:S01]  /*15ca0*/  IABS R60, R84 ;  /* 0x00000054003c7213 */ /* 0x000fe20000000000 */
[--C-:B------:R-:W-:Y:S01]  /*15cb0*/  @!P1 IMAD.IADD R56, R56, 0x1, -R3.reuse ;  /* 0x0000000138389824 */ /* 0x100fe200078e0a03 */
[----:B------:R-:W-:Y:S01]  /*15cc0*/  ISETP.GE.AND P1, PT, R84, RZ, PT ;  /* 0x000000ff5400720c */ /* 0x000fe20003f26270 */
[----:B------:R-:W-:Y:S02]  /*15cd0*/  IMAD.MOV.U32 R84, RZ, RZ, R82 ;  /* 0x000000ffff547224 */ /* 0x000fe400078e0052 */
[----:B------:R-:W-:Y:S02]  /*15ce0*/  IMAD.MOV.U32 R82, RZ, RZ, R80 ;  /* 0x000000ffff527224 */ /* 0x000fe400078e0050 */
[----:B------:R-:W-:Y:S02]  /*15cf0*/  @!P5 IMAD.IADD R58, R58, 0x1, -R3 ;  /* 0x000000013a3ad824 */ /* 0x000fe400078e0a03 */
[----:B------:R-:W-:-:S02]  /*15d00*/  IMAD.MOV R2, RZ, RZ, -R2 ;  /* 0x000000ffff027224 */ /* 0x000fc400078e0a02 */
[----:B------:R-:W-:Y:S02]  /*15d10*/  IMAD.MOV.U32 R80, RZ, RZ, R77 ;  /* 0x000000ffff507224 */ /* 0x000fe400078e004d */
[----:B------:R-:W-:Y:S02]  /*15d20*/  IMAD.MOV.U32 R77, RZ, RZ, R75 ;  /* 0x000000ffff4d7224 */ /* 0x000fe400078e004b */
[----:B------:R-:W-:Y:S01]  /*15d30*/  IMAD.MOV.U32 R75, RZ, RZ, R69 ;  /* 0x000000ffff4b7224 */ /* 0x000fe200078e0045 */
[----:B------:R-:W-:Y:S01]  /*15d40*/  ISETP.GT.U32.AND P5, PT, R3, R58, PT ;  /* 0x0000003a0300720c */ /* 0x000fe20003fa4070 */
[----:B------:R-:W-:Y:S01]  /*15d50*/  @!P3 IMAD.MOV R51, RZ, RZ, -R51 ;  /* 0x000000ffff33b224 */ /* 0x000fe200078e0a33 */
[----:B------:R-:W-:-:S11]  /*15d60*/  ISETP.GE.AND P3, PT, R88, RZ, PT ;  /* 0x000000ff5800720c */ /* 0x000fd60003f66270 */
[----:B------:R-:W-:Y:S02]  /*15d70*/  @!P5 IMAD.IADD R58, R58, 0x1, -R3 ;  /* 0x000000013a3ad824 */ /* 0x000fe400078e0a03 */
[----:B------:R-:W-:Y:S01]  /*15d80*/  @!P3 IMAD.MOV R53, RZ, RZ, -R53 ;  /* 0x000000ffff35b224 */ /* 0x000fe200078e0a35 */
[----:B------:R-:W-:Y:S02]  /*15d90*/  ISETP.GT.U32.AND P3, PT, R3, R57, PT ;  /* 0x000000390300720c */ /* 0x000fe40003f64070 */
[----:B------:R-:W-:Y:S01]  /*15da0*/  ISETP.GE.AND P2, PT, R85, RZ, PT ;  /* 0x000000ff5500720c */ /* 0x000fe20003f46270 */
[----:B------:R-:W-:Y:S02]  /*15db0*/  IMAD.MOV.U32 R85, RZ, RZ, R83 ;  /* 0x000000ffff557224 */ /* 0x000fe400078e0053 */
[----:B------:R-:W-:Y:S02]  /*15dc0*/  IMAD.MOV.U32 R83, RZ, RZ, R81 ;  /* 0x000000ffff537224 */ /* 0x000fe400078e0051 */
[----:B------:R-:W-:-:S02]  /*15dd0*/  IMAD.MOV.U32 R81, RZ, RZ, R78 ;  /* 0x000000ffff517224 */ /* 0x000fc400078e004e */
[----:B------:R-:W-:Y:S01]  /*15de0*/  IMAD.MOV.U32 R78, RZ, RZ, R76 ;  /* 0x000000ffff4e7224 */ /* 0x000fe200078e004c */
[----:B------:R-:W-:Y:S01]  /*15df0*/  ISETP.GE.AND P0, PT, R86, RZ, PT ;  /* 0x000000ff5600720c */ /* 0x000fe20003f06270 */
[----:B------:R-:W-:Y:S02]  /*15e00*/  IMAD.MOV.U32 R86, RZ, RZ, R77 ;  /* 0x000000ffff567224 */ /* 0x000fe400078e004d */
[----:B------:R-:W-:Y:S02]  /*15e10*/  IMAD.MOV.U32 R76, RZ, RZ, R71 ;  /* 0x000000ffff4c7224 */ /* 0x000fe400078e0047 */
[----:B------:R-:W-:Y:S02]  /*15e20*/  IMAD.MOV.U32 R87, RZ, RZ, R78 ;  /* 0x000000ffff577224 */ /* 0x000fe400078e004e */
[----:B------:R-:W-:Y:S02]  /*15e30*/  @!P3 IMAD.IADD R57, R57, 0x1, -R3 ;  /* 0x000000013939b824 */ /* 0x000fe400078e0a03 */
[----:B------:R-:W-:-:S02]  /*15e40*/  IMAD.MOV.U32 R88, RZ, RZ, R84 ;  /* 0x000000ffff587224 */ /* 0x000fc400078e0054 */
[----:B------:R-:W-:Y:S02]  /*15e50*/  IMAD.MOV.U32 R95, RZ, RZ, R85 ;  /* 0x000000ffff5f7224 */ /* 0x000fe400078e0055 */
[----:B------:R-:W-:Y:S02]  /*15e60*/  IMAD.MOV.U32 R97, RZ, RZ, R86 ;  /* 0x000000ffff617224 */ /* 0x000fe400078e0056 */
[----:B------:R-:W-:Y:S02]  /*15e70*/  IMAD.MOV.U32 R85, RZ, RZ, R76 ;  /* 0x000000ffff557224 */ /* 0x000fe400078e004c */
[----:B------:R-:W-:Y:S02]  /*15e80*/  IMAD.MOV.U32 R96, RZ, RZ, R87 ;  /* 0x000000ffff607224 */ /* 0x000fe400078e0057 */
[----:B------:R-:W-:Y:S01]  /*15e90*/  IMAD.MOV.U32 R76, RZ, RZ, R62 ;  /* 0x000000ffff4c7224 */ /* 0x000fe200078e003e */
[----:B------:R-:W-:Y:S01]  /*15ea0*/  IABS R62, R88 ;  /* 0x00000058003e7213 */ /* 0x000fe20000000000 */
[----:B------:R-:W-:Y:S01]  /*15eb0*/  @!P2 IMAD.MOV R57, RZ, RZ, -R57 ;  /* 0x000000ffff39a224 */ /* 0x000fe200078e0a39 */
[----:B------:R-:W-:Y:S01]  /*15ec0*/  ISETP.GE.AND P2, PT, R88, RZ, PT ;  /* 0x000000ff5800720c */ /* 0x000fe20003f46270 */
[----:B------:R-:W-:-:S02]  /*15ed0*/  IMAD.MOV.U32 R87, RZ, RZ, R251 ;  /* 0x000000ffff577224 */ /* 0x000fc400078e00fb */
[----:B------:R-:W-:Y:S02]  /*15ee0*/  IMAD.MOV.U32 R84, RZ, RZ, R75 ;  /* 0x000000ffff547224 */ /* 0x000fe400078e004b */
[----:B------:R-:W-:Y:S01]  /*15ef0*/  IMAD.MOV.U32 R75, RZ, RZ, R63 ;  /* 0x000000ffff4b7224 */ /* 0x000fe200078e003f */
[----:B------:R-:W-:Y:S01]  /*15f00*/  IABS R63, R90 ;  /* 0x0000005a003f7213 */ /* 0x000fe20000000000 */
[----:B------:R-:W-:Y:S02]  /*15f10*/  IMAD.MOV.U32 R91, RZ, RZ, R74 ;  /* 0x000000ffff5b7224 */ /* 0x000fe400078e004a */
[----:B---3--:R-:W-:Y:S02]  /*15f20*/  IMAD.MOV.U32 R69, RZ, RZ, R59 ;  /* 0x000000ffff457224 */ /* 0x008fe400078e003b */
[----:B------:R-:W-:Y:S02]  /*15f30*/  IMAD R59, R3, R2, R5 ;  /* 0x00000002033b7224 */ /* 0x000fe400078e0205 */
[----:B------:R-:W-:-:S04]  /*15f40*/  IMAD.HI.U32 R2, R4, R60, RZ ;  /* 0x0000003c04027227 */ /* 0x000fc800078e00ff */
[----:B------:R-:W-:-:S04]  /*15f50*/  IMAD.MOV R2, RZ, RZ, -R2 ;  /* 0x000000ffff027224 */ /* 0x000fc800078e0a02 */
[----:B------:R-:W-:-:S05]  /*15f60*/  IMAD R60, R3, R2, R60 ;  /* 0x00000002033c7224 */ /* 0x000fca00078e023c */
[----:B------:R-:W-:Y:S01]  /*15f70*/  ISETP.GT.U32.AND P5, PT, R3, R60, PT ;  /* 0x0000003c0300720c */ /* 0x000fe20003fa4070 */
[----:B--2---:R-:W-:Y:S02]  /*15f80*/  IMAD.MOV.U32 R71, RZ, RZ, R127 ;  /* 0x000000ffff477224 */ /* 0x004fe400078e007f */
[----:B------:R-:W2:Y:S01]  /*15f90*/  LDL.LU R127, [R1+0x4e4] ;  /* 0x0004e400017f7983 */ /* 0x000ea20000300800 */
[----:B------:R-:W-:-:S03]  /*15fa0*/  IMAD.MOV.U32 R86, RZ, RZ, R128 ;  /* 0x000000ffff567224 */ /* 0x000fc600078e0080 */
[----:B------:R-:W3:Y:S04]  /*15fb0*/  LDL.LU R77, [R1+0x3fc] ;  /* 0x0003fc00014d7983 */ /* 0x000ee80000300800 */
[----:B------:R-:W4:Y:S02]  /*15fc0*/  LDL.LU R78, [R1+0x554] ;  /* 0x00055400014e7983 */ /* 0x000f240000300800 */
[--C-:B------:R-:W-:Y:S02]  /*15fd0*/  @!P5 IMAD.IADD R60, R60, 0x1, -R3.reuse ;  /* 0x000000013c3cd824 */ /* 0x100fe400078e0a03 */
[----:B------:R-:W3:Y:S03]  /*15fe0*/  LDL.LU R128, [R1+0x714] ;  /* 0x0007140001807983 */ /* 0x000ee60000300800 */
[----:B------:R-:W-:Y:S01]  /*15ff0*/  ISETP.GT.U32.AND P5, PT, R3, R60, PT ;  /* 0x0000003c0300720c */ /* 0x000fe20003fa4070 */
[----:B------:R-:W3:Y:S04]  /*16000*/  LDL.LU R251, [R1+0x5f8] ;  /* 0x0005f80001fb7983 */ /* 0x000ee80000300800 */
[----:B------:R-:W2:Y:S04]  /*16010*/  LDL.LU R88, [R1+0x3d4] ;  /* 0x0003d40001587983 */ /* 0x000ea80000300800 */
[----:B------:R-:W4:Y:S04]  /*16020*/  LDL.LU R89, [R1+0x3d8] ;  /* 0x0003d80001597983 */ /* 0x000f280000300800 */
[----:B------:R-:W-:Y:S01]  /*16030*/  @!P5 IMAD.IADD R60, R60, 0x1, -R3 ;  /* 0x000000013c3cd824 */ /* 0x000fe200078e0a03 */
[----:B------:R-:W-:Y:S01]  /*16040*/  ISETP.GE.AND P5, PT, R90, RZ, PT ;  /* 0x000000ff5a00720c */ /* 0x000fe20003fa6270 */
[----:B------:R-:W-:Y:S01]  /*16050*/  IMAD.MOV.U32 R90, RZ, RZ, R75 ;  /* 0x000000ffff5a7224 */ /* 0x000fe200078e004b */
[----:B------:R-:W3:Y:S04]  /*16060*/  LDL.LU R74, [R1+0x670] ;  /* 0x00067000014a7983 */ /* 0x000ee80000300800 */
[----:B------:R-:W2:Y:S01]  /*16070*/  LDL.LU R75, [R1+0x4dc] ;  /* 0x0004dc00014b7983 */ /* 0x000ea20000300800 */
[----:B------:R-:W-:-:S02]  /*16080*/  IMAD.MOV.U32 R105, RZ, RZ, R91 ;  /* 0x000000ffff697224 */ /* 0x000fc400078e005b */
[----:B------:R-:W-:Y:S01]  /*16090*/  @!P0 IMAD.MOV R56, RZ, RZ, -R56 ;  /* 0x000000ffff388224 */ /* 0x000fe200078e0a38 */
[----:B------:R-:W-:Y:S02]  /*160a0*/  ISETP.GT.U32.AND P0, PT, R3, R59, PT ;  /* 0x0000003b0300720c */ /* 0x000fe40003f04070 */
[----:B------:R-:W-:Y:S02]  /*160b0*/  ISETP.GE.AND P3, PT, R61, RZ, PT ;  /* 0x000000ff3d00720c */ /* 0x000fe40003f66270 */
[----:B------:R-:W-:-:S09]  /*160c0*/  IABS R61, R61 ;  /* 0x0000003d003d7213 */ /* 0x000fd20000000000 */
[----:B------:R-:W-:Y:S02]  /*160d0*/  @!P0 IMAD.IADD R59, R59, 0x1, -R3 ;  /* 0x000000013b3b8824 */ /* 0x000fe400078e0a03 */
[----:B------:R-:W-:-:S03]  /*160e0*/  IMAD.HI.U32 R2, R4, R61, RZ ;  /* 0x0000003d04027227 */ /* 0x000fc600078e00ff */
[----:B------:R-:W-:Y:S01]  /*160f0*/  ISETP.GT.U32.AND P0, PT, R3, R59, PT ;  /* 0x0000003b0300720c */ /* 0x000fe20003f04070 */
[----:B------:R-:W-:Y:S02]  /*16100*/  IMAD.MOV R2, RZ, RZ, -R2 ;  /* 0x000000ffff027224 */ /* 0x000fe400078e0a02 */
[----:B------:R-:W-:-:S04]  /*16110*/  IMAD.HI.U32 R6, R4, R62, RZ ;  /* 0x0000003e04067227 */ /* 0x000fc800078e00ff */
[----:B------:R-:W-:Y:S02]  /*16120*/  IMAD.MOV.U32 R98, RZ, RZ, R85 ;  /* 0x000000ffff627224 */ /* 0x000fe400078e0055 */
[----:B------:R-:W-:Y:S01]  /*16130*/  IMAD.MOV.U32 R85, RZ, RZ, R64 ;  /* 0x000000ffff557224 */ /* 0x000fe200078e0040 */
[----:B------:R-:W-:Y:S01]  /*16140*/  IABS R64, R99 ;  /* 0x0000006300407213 */ /* 0x000fe20000000000 */
[----:B------:R-:W-:Y:S02]  /*16150*/  IMAD R61, R3, R2, R61 ;  /* 0x00000002033d7224 */ /* 0x000fe400078e023d */
[----:B------:R-:W-:-:S04]  /*16160*/  IMAD.HI.U32 R5, R4, R63, RZ ;  /* 0x0000003f04057227 */ /* 0x000fc800078e00ff */
[----:B------:R-:W-:Y:S02]  /*16170*/  IMAD.MOV R6, RZ, RZ, -R6 ;  /* 0x000000ffff067224 */ /* 0x000fe400078e0a06 */
[----:B------:R-:W-:Y:S01]  /*16180*/  @!P0 IMAD.IADD R59, R59, 0x1, -R3 ;  /* 0x000000013b3b8824 */ /* 0x000fe200078e0a03 */
[C---:B------:R-:W-:Y:S01]  /*16190*/  ISETP.GT.U32.AND P0, PT, R3.reuse, R61, PT ;  /* 0x0000003d0300720c */ /* 0x040fe20003f04070 */
[----:B------:R-:W-:Y:S02]  /*161a0*/  IMAD.MOV R5, RZ, RZ, -R5 ;  /* 0x000000ffff057224 */ /* 0x000fe400078e0a05 */
[----:B------:R-:W-:Y:S02]  /*161b0*/  IMAD R62, R3, R6, R62 ;  /* 0x00000006033e7224 */ /* 0x000fe400078e023e */
[----:B------:R-:W-:-:S04]  /*161c0*/  IMAD.HI.U32 R2, R4, R64, RZ ;  /* 0x0000004004027227 */ /* 0x000fc800078e00ff */
[C---:B------:R-:W-:Y:S02]  /*161d0*/  IMAD R63, R3.reuse, R5, R63 ;  /* 0x00000005033f7224 */ /* 0x040fe400078e023f */
[----:B------:R-:W-:Y:S01]  /*161e0*/  @!P4 IMAD.MOV R58, RZ, RZ, -R58 ;  /* 0x000000ffff3ac224 */ /* 0x000fe200078e0a3a */
[C---:B------:R-:W-:Y:S01]  /*161f0*/  ISETP.GT.U32.AND P4, PT, R3.reuse, R62, PT ;  /* 0x0000003e0300720c */ /* 0x040fe20003f84070 */
[----:B------:R-:W-:Y:S02]  /*16200*/  IMAD.MOV R5, RZ, RZ, -R2 ;  /* 0x000000ffff057224 */ /* 0x000fe400078e0a02 */
[----:B------:R-:W-:Y:S01]  /*16210*/  @!P6 IMAD.MOV R59, RZ, RZ, -R59 ;  /* 0x000000ffff3be224 */ /* 0x000fe200078e0a3b */
[C---:B------:R-:W-:Y:S01]  /*16220*/  ISETP.GT.U32.AND P6, PT, R3.reuse, R63, PT ;  /* 0x0000003f0300720c */ /* 0x040fe20003fc4070 */
[----:B------:R-:W-:Y:S02]  /*16230*/  IMAD R64, R3, R5, R64 ;  /* 0x0000000503407224 */ /* 0x000fe400078e0240 */
[----:B------:R-:W-:-:S02]  /*16240*/  IMAD.MOV.U32 R94, RZ, RZ, R84 ;  /* 0x000000ffff5e7224 */ /* 0x000fc400078e0054 */
[----:B------:R-:W-:Y:S02]  /*16250*/  IMAD.MOV.U32 R84, RZ, RZ, R79 ;  /* 0x000000ffff547224 */ /* 0x000fe400078e004f */
[----:B------:R-:W-:Y:S01]  /*16260*/  @!P0 IMAD.IADD R61, R61, 0x1, -R3 ;  /* 0x000000013d3d8824 */ /* 0x000fe200078e0a03 */
[C---:B------:R-:W-:Y:S01]  /*16270*/  ISETP.GT.U32.AND P0, PT, R3.reuse, R64, PT ;  /* 0x000000400300720c */ /* 0x040fe20003f04070 */
[----:B------:R-:W-:Y:S01]  /*16280*/  IMAD.MOV.U32 R79, RZ, RZ, R65 ;  /* 0x000000ffff4f7224 */ /* 0x000fe200078e0041 */
[----:B------:R-:W-:Y:S01]  /*16290*/  IABS R65, R95 ;  /* 0x0000005f00417213 */ /* 0x000fe20000000000 */
[----:B------:R-:W-:Y:S01]  /*162a0*/  @!P4 IMAD.IADD R62, R62, 0x1, -R3 ;  /* 0x000000013e3ec824 */ /* 0x000fe200078e0a03 */
[----:B------:R-:W-:Y:S01]  /*162b0*/  ISETP.GT.U32.AND P4, PT, R3, R61, PT ;  /* 0x0000003d0300720c */ /* 0x000fe20003f84070 */
[----:B----4-:R-:W-:Y:S02]  /*162c0*/  IMAD.MOV.U32 R100, RZ, RZ, R89 ;  /* 0x000000ffff647224 */ /* 0x010fe400078e0059 */
[----:B------:R-:W-:-:S04]  /*162d0*/  IMAD.MOV.U32 R89, RZ, RZ, R87 ;  /* 0x000000ffff597224 */ /* 0x000fc800078e0057 */
[----:B------:R-:W-:Y:S02]  /*162e0*/  IMAD.MOV.U32 R91, RZ, RZ, R89 ;  /* 0x000000ffff5b7224 */ /* 0x000fe400078e0059 */
[----:B--2---:R-:W-:Y:S02]  /*162f0*/  IMAD.MOV.U32 R89, RZ, RZ, R75 ;  /* 0x000000ffff597224 */ /* 0x004fe400078e004b */
[----:B------:R-:W-:Y:S02]  /*16300*/  IMAD.MOV.U32 R75, RZ, RZ, R124 ;  /* 0x000000ffff4b7224 */ /* 0x000fe400078e007c */
[----:B------:R-:W2:Y:S01]  /*16310*/  LDL.LU R124, [R1+0x638] ;  /* 0x00063800017c7983 */ /* 0x000ea20000300800 */
[----:B------:R-:W-:-:S04]  /*16320*/  IMAD.HI.U32 R2, R4, R65, RZ ;  /* 0x0000004104027227 */ /* 0x000fc800078e00ff */
[----:B------:R-:W-:Y:S02]  /*16330*/  IMAD.MOV.U32 R92, RZ, RZ, R73 ;  /* 0x000000ffff5c7224 */ /* 0x000fe400078e0049 */
[----:B------:R-:W-:Y:S01]  /*16340*/  IMAD.MOV.U32 R73, RZ, RZ, R66 ;  /* 0x000000ffff497224 */ /* 0x000fe200078e0042 */
[----:B------:R-:W-:Y:S01]  /*16350*/  IABS R66, R94 ;  /* 0x0000005e00427213 */ /* 0x000fe20000000000 */
[--C-:B------:R-:W-:Y:S02]  /*16360*/  @!P6 IMAD.IADD R63, R63, 0x1, -R3.reuse ;  /* 0x000000013f3fe824 */ /* 0x100fe400078e0a03 */
[----:B------:R-:W-:Y:S02]  /*16370*/  IMAD.MOV R2, RZ, RZ, -R2 ;  /* 0x000000ffff027224 */ /* 0x000fe400078e0a02 */
[----:B------:R-:W-:Y:S02]  /*16380*/  @!P0 IMAD.IADD R64, R64, 0x1, -R3 ;  /* 0x0000000140408824 */ /* 0x000fe400078e0a03 */
[----:B------:R-:W-:Y:S01]  /*16390*/  @!P1 IMAD.MOV R60, RZ, RZ, -R60 ;  /* 0x000000ffff3c9224 */ /* 0x000fe200078e0a3c */
[C---:B------:R-:W-:Y:S01]  /*163a0*/  ISETP.GT.U32.AND P1, PT, R3.reuse, R63, PT ;  /* 0x0000003f0300720c */ /* 0x040fe20003f24070 */
[----:B------:R-:W-:-:S02]  /*163b0*/  IMAD R65, R3, R2, R65 ;  /* 0x0000000203417224 */ /* 0x000fc400078e0241 */
[----:B------:R-:W-:Y:S01]  /*163c0*/  IMAD.HI.U32 R2, R4, R66, RZ ;  /* 0x0000004204027227 */ /* 0x000fe200078e00ff */
[----:B------:R-:W-:-:S03]  /*163d0*/  ISETP.GT.U32.AND P0, PT, R3, R64, PT ;  /* 0x000000400300720c */ /* 0x000fc60003f04070 */
[----:B------:R-:W-:Y:S01]  /*163e0*/  @!P4 IMAD.IADD R61, R61, 0x1, -R3 ;  /* 0x000000013d3dc824 */ /* 0x000fe200078e0a03 */
[----:B------:R-:W-:Y:S01]  /*163f0*/  ISETP.GT.U32.AND P4, PT, R3, R65, PT ;  /* 0x000000410300720c */ /* 0x000fe20003f84070 */
[----:B------:R-:W-:-:S04]  /*16400*/  IMAD.MOV R2, RZ, RZ, -R2 ;  /* 0x000000ffff027224 */ /* 0x000fc800078e0a02 */
[----:B------:R-:W-:Y:S02]  /*16410*/  IMAD R66, R3, R2, R66 ;  /* 0x0000000203427224 */ /* 0x000fe400078e0242 */
[--C-:B------:R-:W-:Y:S02]  /*16420*/  @!P1 IMAD.IADD R63, R63, 0x1, -R3.reuse ;  /* 0x000000013f3f9824 */ /* 0x100fe400078e0a03 */
[----:B------:R-:W-:Y:S01]  /*16430*/  IMAD.MOV.U32 R101, RZ, RZ, R88 ;  /* 0x000000ffff657224 */ /* 0x000fe200078e0058 */
[----:B------:R-:W-:Y:S01]  /*16440*/  ISETP.GT.U32.AND P1, PT, R3, R66, PT ;  /* 0x000000420300720c */ /* 0x000fe20003f24070 */
[----:B------:R-:W-:Y:S02]  /*16450*/  IMAD.MOV.U32 R88, RZ, RZ, R86 ;  /* 0x000000ffff587224 */ /* 0x000fe400078e0056 */
[----:B------:R-:W-:Y:S02]  /*16460*/  IMAD.MOV.U32 R86, RZ, RZ, R84 ;  /* 0x000000ffff567224 */ /* 0x000fe400078e0054 */
[----:B------:R-:W-:Y:S01]  /*16470*/  @!P0 IMAD.IADD R64, R64, 0x1, -R3 ;  /* 0x0000000140408824 */ /* 0x000fe200078e0a03 */
[----:B------:R-:W-:Y:S01]  /*16480*/  ISETP.GE.AND P0, PT, R95, RZ, PT ;  /* 0x000000ff5f00720c */ /* 0x000fe20003f06270 */
[----:B------:R-:W-:Y:S01]  /*16490*/  IMAD.MOV.U32 R84, RZ, RZ, R71 ;  /* 0x000000ffff547224 */ /* 0x000fe200078e0047 */
[----:B------:R-:W4:Y:S01]  /*164a0*/  LDL.LU R95, [R1+0x3f8] ;  /* 0x0003f800015f7983 */ /* 0x000f220000300800 */
[----:B------:R-:W-:Y:S01]  /*164b0*/  @!P4 IMAD.IADD R65, R65, 0x1, -R3 ;  /* 0x000000014141c824 */ /* 0x000fe200078e0a03 */
[----:B------:R-:W-:Y:S01]  /*164c0*/  ISETP.GE.AND P4, PT, R94, RZ, PT ;  /* 0x000000ff5e00720c */ /* 0x000fe20003f86270 */
[----:B------:R-:W-:Y:S01]  /*164d0*/  IMAD.MOV.U32 R71, RZ, RZ, R68 ;  /* 0x000000ffff477224 */ /* 0x000fe200078e0044 */
[----:B------:R-:W-:Y:S01]  /*164e0*/  IABS R68, R97 ;  /* 0x0000006100447213 */ /* 0x000fe20000000000 */
[----:B------:R-:W4:Y:S01]  /*164f0*/  LDL.LU R94, [R1+0x3f4] ;  /* 0x0003f400015e7983 */ /* 0x000f220000300800 */
[----:B------:R-:W-:-:S02]  /*16500*/  IMAD.MOV.U32 R87, RZ, RZ, R85 ;  /* 0x000000ffff577224 */ /* 0x000fc400078e0055 */
[----:B------:R-:W-:Y:S02]  /*16510*/  IMAD.MOV.U32 R85, RZ, RZ, R83 ;  /* 0x000000ffff557224 */ /* 0x000fe400078e0053 */
[----:B------:R-:W-:Y:S01]  /*16520*/  IMAD.MOV.U32 R83, RZ, RZ, R69 ;  /* 0x000000ffff537224 */ /* 0x000fe200078e0045 */
[----:B------:R-:W-:Y:S01]  /*16530*/  IABS R69, R96 ;  /* 0x0000006000457213 */ /* 0x000fe20000000000 */
[----:B------:R-:W-:Y:S01]  /*16540*/  IMAD.HI.U32 R5, R4, R68, RZ ;  /* 0x0000004404057227 */ /* 0x000fe200078e00ff */
[----:B------:R-:W-:-:S03]  /*16550*/  ISETP.GT.U32.AND P6, PT, R3, R62, PT ;  /* 0x0000003e0300720c */ /* 0x000fc60003fc4070 */
[----:B------:R-:W-:Y:S01]  /*16560*/  @!P1 IMAD.IADD R66, R66, 0x1, -R3 ;  /* 0x0000000142429824 */ /* 0x000fe200078e0a03 */
[----:B------:R-:W-:Y:S01]  /*16570*/  ISETP.GT.U32.AND P1, PT, R3, R65, PT ;  /* 0x000000410300720c */ /* 0x000fe20003f24070 */
[----:B------:R-:W-:-:S04]  /*16580*/  IMAD.HI.U32 R2, R4, R69, RZ ;  /* 0x0000004504027227 */ /* 0x000fc800078e00ff */
[----:B------:R-:W-:Y:S02]  /*16590*/  IMAD.MOV R5, RZ, RZ, -R5 ;  /* 0x000000ffff057224 */ /* 0x000fe400078e0a05 */
[----:B------:R-:W-:Y:S02]  /*165a0*/  IMAD.MOV R2, RZ, RZ, -R2 ;  /* 0x000000ffff027224 */ /* 0x000fe400078e0a02 */
[C---:B------:R-:W-:Y:S02]  /*165b0*/  IMAD R68, R3.reuse, R5, R68 ;  /* 0x0000000503447224 */ /* 0x040fe400078e0244 */
[C---:B------:R-:W-:Y:S02]  /*165c0*/  IMAD R69, R3.reuse, R2, R69 ;  /* 0x0000000203457224 */ /* 0x040fe400078e0245 */
[----:B------:R-:W-:Y:S01]  /*165d0*/  @!P5 IMAD.MOV R63, RZ, RZ, -R63 ;  /* 0x000000ffff3fd224 */ /* 0x000fe200078e0a3f */
[----:B------:R-:W-:Y:S01]  /*165e0*/  ISETP.GT.U32.AND P5, PT, R3, R68, PT ;  /* 0x000000440300720c */ /* 0x000fe20003fa4070 */
[--C-:B------:R-:W-:Y:S01]  /*165f0*/  @!P6 IMAD.IADD R62, R62, 0x1, -R3.reuse ;  /* 0x000000013e3ee824 */ /* 0x100fe200078e0a03 */
[----:B------:R-:W-:Y:S01]  /*16600*/  ISETP.GE.AND P6, PT, R99, RZ, PT ;  /* 0x000000ff6300720c */ /* 0x000fe20003fc6270 */
[----:B------:R-:W-:Y:S01]  /*16610*/  @!P1 IMAD.IADD R65, R65, 0x1, -R3 ;  /* 0x0000000141419824 */ /* 0x000fe200078e0a03 */
[----:B------:R-:W-:Y:S01]  /*16620*/  ISETP.GT.U32.AND P1, PT, R3, R69, PT ;  /* 0x000000450300720c */ /* 0x000fe20003f24070 */
[----:B------:R-:W-:-:S02]  /*16630*/  IMAD.MOV.U32 R93, RZ, RZ, R72 ;  /* 0x000000ffff5d7224 */ /* 0x000fc400078e0048 */
[----:B------:R-:W-:Y:S02]  /*16640*/  IMAD.MOV.U32 R72, RZ, RZ, R67 ;  /* 0x000000ffff487224 */ /* 0x000fe400078e0043 */
[----:B------:R-:W-:Y:S02]  /*16650*/  IMAD.MOV.U32 R108, RZ, RZ, R93 ;  /* 0x000000ffff6c7224 */ /* 0x000fe400078e005d */
[----:B------:R-:W-:Y:S02]  /*16660*/  IMAD.MOV.U32 R93, RZ, RZ, R72 ;  /* 0x000000ffff5d7224 */ /* 0x000fe400078e0048 */
[----:B------:R-:W-:Y:S01]  /*16670*/  IMAD.MOV.U32 R72, RZ, RZ, R71 ;  /* 0x000000ffff487224 */ /* 0x000fe200078e0047 */
[----:B------:R-:W-:Y:S01]  /*16680*/  IABS R71, R100 ;  /* 0x0000006400477213 */ /* 0x000fe20000000000 */
[----:B------:R-:W-:Y:S02]  /*16690*/  @!P5 IMAD.IADD R68, R68, 0x1, -R3 ;  /* 0x000000014444d824 */ /* 0x000fe400078e0a03 */
[----:B------:R-:W-:Y:S01]  /*166a0*/  IMAD.MOV.U32 R102, RZ, RZ, R92 ;  /* 0x000000ffff667224 */ /* 0x000fe200078e005c */
[----:B------:R-:W-:Y:S01]  /*166b0*/  IABS R67, R98 ;  /* 0x0000006200437213 */ /* 0x000fe20000000000 */
[----:B------:R-:W-:-:S02]  /*166c0*/  IMAD.MOV.U32 R92, RZ, RZ, R84 ;  /* 0x000000ffff5c7224 */ /* 0x000fc400078e0054 */
[----:B------:R-:W-:Y:S01]  /*166d0*/  @!P6 IMAD.MOV R64, RZ, RZ, -R64 ;  /* 0x000000ffff40e224 */ /* 0x000fe200078e0a40 */
[----:B------:R-:W-:Y:S01]  /*166e0*/  ISETP.GE.AND P6, PT, R98, RZ, PT ;  /* 0x000000ff6200720c */ /* 0x000fe20003fc6270 */
[----:B---3--:R-:W-:Y:S02]  /*166f0*/  IMAD.MOV.U32 R84, RZ, RZ, R74 ;  /* 0x000000ffff547224 */ /* 0x008fe400078e004a */
[----:B------:R-:W-:Y:S02]  /*16700*/  IMAD.MOV.U32 R74, RZ, RZ, R127 ;  /* 0x000000ffff4a7224 */ /* 0x000fe400078e007f */
[----:B------:R-:W-:Y:S02]  /*16710*/  IMAD.MOV.U32 R98, RZ, RZ, R88 ;  /* 0x000000ffff627224 */ /* 0x000fe400078e0058 */
[----:B------:R-:W-:Y:S01]  /*16720*/  @!P1 IMAD.IADD R69, R69, 0x1, -R3 ;  /* 0x0000000145459824 */ /* 0x000fe200078e0a03 */
[----:B------:R-:W-:Y:S01]  /*16730*/  ISETP.GT.U32.AND P1, PT, R3, R68, PT ;  /* 0x000000440300720c */ /* 0x000fe20003f24070 */
[----:B------:R-:W-:-:S02]  /*16740*/  IMAD.MOV.U32 R127, RZ, RZ, R126 ;  /* 0x000000ffff7f7224 */ /* 0x000fc400078e007e */
[----:B------:R-:W-:Y:S01]  /*16750*/  IMAD.MOV.U32 R88, RZ, RZ, R87 ;  /* 0x000000ffff587224 */ /* 0x000fe200078e0057 */
[----:B------:R-:W3:Y:S01]  /*16760*/  LDL.LU R126, [R1+0x614] ;  /* 0x00061400017e7983 */ /* 0x000ee20000300800 */
[----:B------:R-:W-:-:S04]  /*16770*/  IMAD.HI.U32 R2, R4, R71, RZ ;  /* 0x0000004704027227 */ /* 0x000fc800078e00ff */
[----:B------:R-:W-:Y:S02]  /*16780*/  IMAD.MOV.U32 R87, RZ, RZ, R78 ;  /* 0x000000ffff577224 */ /* 0x000fe400078e004e */
[----:B------:R-:W3:Y:S01]  /*16790*/  LDL.LU R78, [R1+0x400] ;  /* 0x00040000014e7983 */ /* 0x000ee20000300800 */
[----:B------:R-:W-:Y:S02]  /*167a0*/  IMAD.MOV R2, RZ, RZ, -R2 ;  /* 0x000000ffff027224 */ /* 0x000fe400078e0a02 */
[----:B------:R-:W-:Y:S01]  /*167b0*/  @!P3 IMAD.MOV R61, RZ, RZ, -R61 ;  /* 0x000000ffff3db224 */ /* 0x000fe200078e0a3d */
[C---:B------:R-:W-:Y:S01]  /*167c0*/  ISETP.GT.U32.AND P3, PT, R3.reuse, R66, PT ;  /* 0x000000420300720c */ /* 0x040fe20003f64070 */
[----:B------:R-:W-:Y:S02]  /*167d0*/  IMAD R71, R3, R2, R71 ;  /* 0x0000000203477224 */ /* 0x000fe400078e0247 */
[----:B------:R-:W-:-:S03]  /*167e0*/  @!P1 IMAD.IADD R68, R68, 0x1, -R3 ;  /* 0x0000000144449824 */ /* 0x000fc600078e0a03 */
[----:B------:R-:W-:Y:S01]  /*167f0*/  ISETP.GT.U32.AND P1, PT, R3, R71, PT ;  /* 0x000000470300720c */ /* 0x000fe20003f24070 */
[----:B------:R-:W-:Y:S02]  /*16800*/  IMAD.MOV.U32 R106, RZ, RZ, R90 ;  /* 0x000000ffff6a7224 */ /* 0x000fe400078e005a */
        /* <DEDUP_REMOVED lines=9> */
[----:B------:R-:W-:Y:S01]  /*168a0*/  @!P1 IMAD.IADD R71, R71, 0x1, -R3 ;  /* 0x0000000147479824 */ /* 0x000fe200078e0a03 */
[----:B------:R-:W-:Y:S01]  /*168b0*/  ISETP.GE.AND P1, PT, R100, RZ, PT ;  /* 0x000000ff6400720c */ /* 0x000fe20003f26270 */
[----:B------:R-:W-:Y:S02]  /*168c0*/  IMAD.MOV.U32 R100, RZ, RZ, R85 ;  /* 0x000000ffff647224 */ /* 0x000fe400078e0055 */
[----:B--2---:R-:W-:-:S02]  /*168d0*/  IMAD.MOV.U32 R77, RZ, RZ, R124 ;  /* 0x000000ffff4d7224 */ /* 0x004fc400078e007c */
[----:B------:R-:W2:Y:S04]  /*168e0*/  LDL.LU R124, [R1+0x4f0] ;  /* 0x0004f000017c7983 */ /* 0x000ea80000300800 */
[----:B------:R-:W2:Y:S01]  /*168f0*/  LDL.LU R85, [R1+0x4c4] ;  /* 0x0004c40001557983 */ /* 0x000ea20000300800 */
[----:B------:R-:W-:-:S04]  /*16900*/  IMAD.HI.U32 R6, R4, R67, RZ ;  /* 0x0000004304067227 */ /* 0x000fc800078e00ff */
[----:B------:R-:W-:-:S04]  /*16910*/  IMAD.MOV R6, RZ, RZ, -R6 ;  /* 0x000000ffff067224 */ /* 0x000fc800078e0a06 */
[----:B------:R-:W-:Y:S02]  /*16920*/  IMAD R67, R3, R6, R67 ;  /* 0x0000000603437224 */ /* 0x000fe400078e0243 */
[----:B------:R-:W-:-:S03]  /*16930*/  @!P2 IMAD.MOV R62, RZ, RZ, -R62 ;  /* 0x000000ffff3ea224 */ /* 0x000fc600078e0a3e */
[----:B------:R-:W-:Y:S02]  /*16940*/  ISETP.GT.U32.AND P2, PT, R3, R67, PT ;  /* 0x000000430300720c */ /* 0x000fe40003f44070 */
[----:B------:R-:W-:-:S05]  /*16950*/  IABS R70, R101 ;  /* 0x0000006500467213 */ /* 0x000fca0000000000 */
[----:B------:R-:W-:-:S06]  /*16960*/  IMAD.HI.U32 R5, R4, R70, RZ ;  /* 0x0000004604057227 */ /* 0x000fcc00078e00ff */
[----:B------:R-:W-:-:S05]  /*16970*/  @!P2 IMAD.IADD R67, R67, 0x1, -R3 ;  /* 0x000000014343a824 */ /* 0x000fca00078e0a03 */
[----:B------:R-:W-:Y:S01]  /*16980*/  ISETP.GT.U32.AND P5, PT, R3, R67, PT ;  /* 0x000000430300720c */ /* 0x000fe20003fa4070 */
[----:B------:R-:W-:-:S04]  /*16990*/  IMAD.MOV R5, RZ, RZ, -R5 ;  /* 0x000000ffff057224 */ /* 0x000fc800078e0a05 */
[----:B------:R-:W-:Y:S01]  /*169a0*/  IMAD R70, R3, R5, R70 ;  /* 0x0000000503467224 */ /* 0x000fe200078e0246 */
[----:B------:R-:W-:Y:S01]  /*169b0*/  ISETP.GE.AND P2, PT, R96, RZ, PT ;  /* 0x000000ff6000720c */ /* 0x000fe20003f46270 */
[----:B------:R-:W-:Y:S02]  /*169c0*/  IMAD.MOV.U32 R96, RZ, RZ, R91 ;  /* 0x000000ffff607224 */ /* 0x000fe400078e005b */
[----:B------:R-:W-:-:S04]  /*169d0*/  IMAD.MOV.U32 R91, RZ, RZ, R81 ;  /* 0x000000ffff5b7224 */ /* 0x000fc800078e0051 */
[----:B------:R-:W-:Y:S01]  /*169e0*/  @!P5 IMAD.IADD R67, R67, 0x1, -R3 ;  /* 0x000000014343d824 */ /* 0x000fe200078e0a03 */
[----:B------:R-:W-:Y:S01]  /*169f0*/  ISETP.GT.U32.AND P5, PT, R3, R70, PT ;  /* 0x000000460300720c */ /* 0x000fe20003fa4070 */
[----:B------:R-:W-:Y:S02]  /*16a00*/  IMAD.MOV.U32 R81, RZ, RZ, R76 ;  /* 0x000000ffff517224 */ /* 0x000fe400078e004c */
[----:B------:R-:W-:Y:S01]  /*16a10*/  IMAD.MOV.U32 R76, RZ, RZ, R72 ;  /* 0x000000ffff4c7224 */ /* 0x000fe200078e0048 */
[----:B------:R-:W-:Y:S01]  /*16a20*/  IABS R72, R106 ;  /* 0x0000006a00487213 */ /* 0x000fe20000000000 */
[----:B----4-:R-:W-:Y:S02]  /*16a30*/  IMAD.MOV.U32 R103, RZ, RZ, R95 ;  /* 0x000000ffff677224 */ /* 0x010fe400078e005f */
[----:B------:R-:W-:Y:S02]  /*16a40*/  IMAD.MOV.U32 R107, RZ, RZ, R94 ;  /* 0x000000ffff6b7224 */ /* 0x000fe400078e005e */
[----:B------:R-:W-:-:S04]  /*16a50*/  IMAD.HI.U32 R2, R4, R72, RZ ;  /* 0x0000004804027227 */ /* 0x000fc800078e00ff */
[----:B------:R-:W-:Y:S02]  /*16a60*/  IMAD.MOV.U32 R95, RZ, RZ, R92 ;  /* 0x000000ffff5f7224 */ /* 0x000fe400078e005c */
[----:B------:R-:W-:Y:S02]  /*16a70*/  IMAD.MOV.U32 R92, RZ, RZ, R86 ;  /* 0x000000ffff5c7224 */ /* 0x000fe400078e0056 */
[----:B------:R-:W-:Y:S02]  /*16a80*/  IMAD.MOV.U32 R94, RZ, RZ, R82 ;  /* 0x000000ffff5e7224 */ /* 0x000fe400078e0052 */
[----:B------:R-:W-:Y:S01]  /*16a90*/  IMAD.MOV.U32 R82, RZ, RZ, R75 ;  /* 0x000000ffff527224 */ /* 0x000fe200078e004b */
[----:B------:R-:W-:Y:S01]  /*16aa0*/  IABS R75, R108 ;  /* 0x0000006c004b7213 */ /* 0x000fe20000000000 */
[----:B------:R-:W-:Y:S01]  /*16ab0*/  IMAD.MOV.U32 R86, RZ, RZ, R74 ;  /* 0x000000ffff567224 */ /* 0x000fe200078e004a */
[----:B------:R-:W-:Y:S01]  /*16ac0*/  IABS R74, R102 ;  /* 0x00000066004a7213 */ /* 0x000fe20000000000 */
[----:B------:R-:W-:Y:S01]  /*16ad0*/  @!P0 IMAD.MOV R65, RZ, RZ, -R65 ;  /* 0x000000ffff418224 */ /* 0x000fe200078e0a41 */
[----:B------:R-:W-:Y:S01]  /*16ae0*/  ISETP.GT.U32.AND P0, PT, R3, R69, PT ;  /* 0x000000450300720c */ /* 0x000fe20003f04070 */
[----:B------:R-:W-:-:S02]  /*16af0*/  @!P5 IMAD.IADD R70, R70, 0x1, -R3 ;  /* 0x000000014646d824 */ /* 0x000fc400078e0a03 */
[----:B------:R-:W-:Y:S02]  /*16b00*/  IMAD.MOV R2, RZ, RZ, -R2 ;  /* 0x000000ffff027224 */ /* 0x000fe400078e0a02 */
[----:B------:R-:W-:Y:S01]  /*16b10*/  @!P4 IMAD.MOV R66, RZ, RZ, -R66 ;  /* 0x000000ffff42c224 */ /* 0x000fe200078e0a42 */
[C---:B------:R-:W-:Y:S01]  /*16b20*/  ISETP.GT.U32.AND P4, PT, R3.reuse, R70, PT ;  /* 0x000000460300720c */ /* 0x040fe20003f84070 */
[----:B------:R-:W-:Y:S02]  /*16b30*/  IMAD R72, R3, R2, R72 ;  /* 0x0000000203487224 */ /* 0x000fe400078e0248 */
[----:B------:R-:W-:-:S04]  /*16b40*/  IMAD.HI.U32 R5, R4, R74, RZ ;  /* 0x0000004a04057227 */ /* 0x000fc800078e00ff */
[----:B------:R-:W-:-:S04]  /*16b50*/  IMAD.HI.U32 R2, R4, R75, RZ ;  /* 0x0000004b04027227 */ /* 0x000fc800078e00ff */
[----:B------:R-:W-:Y:S02]  /*16b60*/  IMAD.MOV R5, RZ, RZ, -R5 ;  /* 0x000000ffff057224 */ /* 0x000fe400078e0a05 */
[----:B------:R-:W-:Y:S01]  /*16b70*/  IMAD.MOV R2, RZ, RZ, -R2 ;  /* 0x000000ffff027224 */ /* 0x000fe200078e0a02 */
[----:B------:R-:W-:Y:S01]  /*16b80*/  ISETP.GT.U32.AND P5, PT, R3, R72, PT ;  /* 0x000000480300720c */ /* 0x000fe20003fa4070 */
[----:B------:R-:W-:Y:S01]  /*16b90*/  @!P0 IMAD.IADD R69, R69, 0x1, -R3 ;  /* 0x0000000145458824 */ /* 0x000fe200078e0a03 */
[----:B------:R-:W-:Y:S01]  /*16ba0*/  IABS R73, R105 ;  /* 0x0000006900497213 */ /* 0x000fe20000000000 */
[C---:B------:R-:W-:Y:S02]  /*16bb0*/  IMAD R74, R3.reuse, R5, R74 ;  /* 0x00000005034a7224 */ /* 0x040fe400078e024a */
[C---:B------:R-:W-:Y:S02]  /*16bc0*/  IMAD R75, R3.reuse, R2, R75 ;  /* 0x00000002034b7224 */ /* 0x040fe400078e024b */
[----:B------:R-:W-:Y:S01]  /*16bd0*/  @!P2 IMAD.MOV R69, RZ, RZ, -R69 ;  /* 0x000000ffff45a224 */ /* 0x000fe200078e0a45 */
[C---:B------:R-:W-:Y:S01]  /*16be0*/  ISETP.GT.U32.AND P2, PT, R3.reuse, R74, PT ;  /* 0x0000004a0300720c */ /* 0x040fe20003f44070 */
[----:B------:R-:W-:Y:S01]  /*16bf0*/  @!P4 IMAD.IADD R70, R70, 0x1, -R3 ;  /* 0x000000014646c824 */ /* 0x000fe200078e0a03 */
[----:B------:R-:W-:Y:S01]  /*16c00*/  ISETP.GT.U32.AND P4, PT, R3, R75, PT ;  /* 0x0000004b0300720c */ /* 0x000fe20003f84070 */
[----:B------:R-:W-:-:S02]  /*16c10*/  IMAD.MOV.U32 R104, RZ, RZ, R99 ;  /* 0x000000ffff687224 */ /* 0x000fc400078e0063 */
[----:B------:R-:W-:Y:S01]  /*16c20*/  IMAD.HI.U32 R6, R4, R73, RZ ;  /* 0x0000004904067227 */ /* 0x000fe200078e00ff */
[----:B------:R-:W-:-:S03]  /*16c30*/  ISETP.GE.AND P0, PT, R101, RZ, PT ;  /* 0x000000ff6500720c */ /* 0x000fc60003f06270 */
[----:B------:R-:W-:Y:S02]  /*16c40*/  IMAD.MOV.U32 R99, RZ, RZ, R97 ;  /* 0x000000ffff637224 */ /* 0x000fe400078e0061 */
[----:B------:R-:W-:Y:S02]  /*16c50*/  IMAD.MOV.U32 R97, RZ, RZ, R86 ;  /* 0x000000ffff617224 */ /* 0x000fe400078e0056 */
[----:B------:R-:W-:Y:S01]  /*16c60*/  IMAD.MOV.U32 R86, RZ, RZ, R76 ;  /* 0x000000ffff567224 */ /* 0x000fe200078e004c */
[----:B------:R-:W-:Y:S01]  /*16c70*/  IABS R76, R107 ;  /* 0x0000006b004c7213 */ /* 0x000fe20000000000 */
[----:B------:R-:W-:Y:S01]  /*16c80*/  @!P6 IMAD.MOV R67, RZ, RZ, -R67 ;  /* 0x000000ffff43e224 */ /* 0x000fe200078e0a43 */
[----:B------:R-:W-:Y:S01]  /*16c90*/  ISETP.GT.U32.AND P6, PT, R3, R71, PT ;  /* 0x000000470300720c */ /* 0x000fe20003fc4070 */
[----:B------:R-:W-:Y:S02]  /*16ca0*/  IMAD.MOV R6, RZ, RZ, -R6 ;  /* 0x000000ffff067224 */ /* 0x000fe400078e0a06 */
[----:B------:R-:W-:-:S02]  /*16cb0*/  @!P5 IMAD.IADD R72, R72, 0x1, -R3 ;  /* 0x000000014848d824 */ /* 0x000fc400078e0a03 */
[C---:B------:R-:W-:Y:S02]  /*16cc0*/  IMAD R73, R3.reuse, R6, R73 ;  /* 0x0000000603497224 */ /* 0x040fe400078e0249 */
[----:B------:R-:W-:Y:S01]  /*16cd0*/  IMAD.HI.U32 R5, R4, R76, RZ ;  /* 0x0000004c04057227 */ /* 0x000fe200078e00ff */
[----:B------:R-:W-:-:S03]  /*16ce0*/  ISETP.GT.U32.AND P5, PT, R3, R72, PT ;  /* 0x000000480300720c */ /* 0x000fc60003fa4070 */
[----:B------:R-:W-:Y:S01]  /*16cf0*/  @!P3 IMAD.MOV R68, RZ, RZ, -R68 ;  /* 0x000000ffff44b224 */ /* 0x000fe200078e0a44 */
[----:B------:R-:W-:Y:S01]  /*16d00*/  ISETP.GT.U32.AND P3, PT, R3, R73, PT ;  /* 0x000000490300720c */ /* 0x000fe20003f64070 */
[----:B------:R-:W-:Y:S02]  /*16d10*/  IMAD.MOV R5, RZ, RZ, -R5 ;  /* 0x000000ffff057224 */ /* 0x000fe400078e0a05 */
[--C-:B------:R-:W-:Y:S02]  /*16d20*/  @!P2 IMAD.IADD R74, R74, 0x1, -R3.reuse ;  /* 0x000000014a4aa824 */ /* 0x100fe400078e0a03 */
[--C-:B------:R-:W-:Y:S02]  /*16d30*/  @!P4 IMAD.IADD R75, R75, 0x1, -R3.reuse ;  /* 0x000000014b4bc824 */ /* 0x100fe400078e0a03 */
[----:B---3--:R-:W-:Y:S02]  /*16d40*/  IMAD.MOV.U32 R101, RZ, RZ, R78 ;  /* 0x000000ffff657224 */ /* 0x008fe400078e004e */
[----:B------:R-:W-:Y:S01]  /*16d50*/  @!P6 IMAD.IADD R71, R71, 0x1, -R3 ;  /* 0x000000014747e824 */ /* 0x000fe200078e0a03 */
[C---:B------:R-:W-:Y:S01]  /*16d60*/  ISETP.GT.U32.AND P4, PT, R3.reuse, R75, PT ;  /* 0x0000004b0300720c */ /* 0x040fe20003f84070 */
[----:B------:R-:W-:-:S02]  /*16d70*/  IMAD R76, R3, R5, R76 ;  /* 0x00000005034c7224 */ /* 0x000fc400078e024c */
[----:B------:R-:W-:Y:S01]  /*16d80*/  @!P0 IMAD.MOV R70, RZ, RZ, -R70 ;  /* 0x000000ffff468224 */ /* 0x000fe200078e0a46 */
[C---:B------:R-:W-:Y:S01]  /*16d90*/  ISETP.GT.U32.AND P0, PT, R3.reuse, R74, PT ;  /* 0x0000004a0300720c */ /* 0x040fe20003f04070 */
[----:B------:R-:W-:Y:S01]  /*16da0*/  @!P1 IMAD.MOV R71, RZ, RZ, -R71 ;  /* 0x000000ffff479224 */ /* 0x000fe200078e0a47 */
[----:B------:R-:W-:Y:S01]  /*16db0*/  ISETP.GE.AND P6, PT, R106, RZ, PT ;  /* 0x000000ff6a00720c */ /* 0x000fe20003fc6270 */
[----:B------:R-:W-:Y:S01]  /*16dc0*/  IMAD.MOV.U32 R106, RZ, RZ, R101 ;  /* 0x000000ffff6a7224 */ /* 0x000fe200078e0065 */
[----:B------:R-:W-:Y:S01]  /*16dd0*/  ISETP.GT.U32.AND P1, PT, R3, R76, PT ;  /* 0x0000004c0300720c */ /* 0x000fe20003f24070 */
[----:B------:R-:W-:Y:S02]  /*16de0*/  IMAD.MOV.U32 R101, RZ, RZ, R100 ;  /* 0x000000ffff657224 */ /* 0x000fe400078e0064 */
[----:B------:R-:W-:Y:S02]  /*16df0*/  IMAD.MOV.U32 R100, RZ, RZ, R99 ;  /* 0x000000ffff647224 */ /* 0x000fe400078e0063 */
[----:B------:R-:W-:-:S02]  /*16e00*/  IMAD.MOV.U32 R99, RZ, RZ, R98 ;  /* 0x000000ffff637224 */ /* 0x000fc400078e0062 */
[----:B------:R-:W-:Y:S02]  /*16e10*/  IMAD.MOV.U32 R98, RZ, RZ, R91 ;  /* 0x000000ffff627224 */ /* 0x000fe400078e005b */
[--C-:B------:R-:W-:Y:S01]  /*16e20*/  @!P5 IMAD.IADD R72, R72, 0x1, -R3.reuse ;  /* 0x000000014848d824 */ /* 0x100fe200078e0a03 */
[----:B------:R-:W-:Y:S01]  /*16e30*/  ISETP.GE.AND P5, PT, R105, RZ, PT ;  /* 0x000000ff6900720c */ /* 0x000fe20003fa6270 */
[----:B------:R-:W-:Y:S01]  /*16e40*/  @!P3 IMAD.IADD R73, R73, 0x1, -R3 ;  /* 0x000000014949b824 */ /* 0x000fe200078e0a03 */
[----:B------:R-:W-:Y:S01]  /*16e50*/  ISETP.GE.AND P3, PT, R102, RZ, PT ;  /* 0x000000ff6600720c */ /* 0x000fe20003f66270 */
[----:B------:R-:W-:Y:S01]  /*16e60*/  IMAD.MOV.U32 R105, RZ, RZ, R101 ;  /* 0x000000ffff697224 */ /* 0x000fe200078e0065 */
[----:B------:R-:W3:Y:S01]  /*16e70*/  LDL.LU R91, [R1+0x530] ;  /* 0x00053000015b7983 */ /* 0x000ee20000300800 */
[----:B------:R-:W-:Y:S02]  /*16e80*/  IMAD.MOV.U32 R101, RZ, RZ, R100 ;  /* 0x000000ffff657224 */ /* 0x000fe400078e0064 */
[----:B------:R-:W-:-:S02]  /*16e90*/  IMAD.MOV.U32 R102, RZ, RZ, R98 ;  /* 0x000000ffff667224 */ /* 0x000fc400078e0062 */
[----:B------:R-:W-:Y:S01]  /*16ea0*/  IMAD.MOV.U32 R78, RZ, RZ, R77 ;  /* 0x000000ffff4e7224 */ /* 0x000fe200078e004d */
[----:B------:R-:W-:Y:S01]  /*16eb0*/  IABS R77, R103 ;  /* 0x00000067004d7213 */ /* 0x000fe20000000000 */
[--C-:B------:R-:W-:Y:S01]  /*16ec0*/  @!P0 IMAD.IADD R74, R74, 0x1, -R3.reuse ;  /* 0x000000014a4a8824 */ /* 0x100fe200078e0a03 */
[----:B------:R-:W-:Y:S01]  /*16ed0*/  ISETP.GE.AND P0, PT, R107, RZ, PT ;  /* 0x000000ff6b00720c */ /* 0x000fe20003f06270 */
[----:B------:R-:W-:Y:S01]  /*16ee0*/  @!P4 IMAD.IADD R75, R75, 0x1, -R3 ;  /* 0x000000014b4bc824 */ /* 0x000fe200078e0a03 */
[----:B------:R-:W-:Y:S01]  /*16ef0*/  ISETP.GE.AND P4, PT, R103, RZ, PT ;  /* 0x000000ff6700720c */ /* 0x000fe20003f86270 */
[----:B------:R-:W-:Y:S02]  /*16f00*/  IMAD.MOV.U32 R107, RZ, RZ, R102 ;  /* 0x000000ffff6b7224 */ /* 0x000fe400078e0066 */
[----:B------:R-:W-:Y:S02]  /*16f10*/  IMAD.MOV.U32 R103, RZ, RZ, R101 ;  /* 0x000000ffff677224 */ /* 0x000fe400078e0065 */
[----:B------:R-:W-:-:S02]  /*16f20*/  IMAD.MOV.U32 R102, RZ, RZ, R93 ;  /* 0x000000ffff667224 */ /* 0x000fc400078e005d */
[----:B------:R-:W-:Y:S01]  /*16f30*/  IMAD.MOV.U32 R98, RZ, RZ, R78 ;  /* 0x000000ffff627224 */ /* 0x000fe200078e004e */
[----:B------:R-:W-:Y:S01]  /*16f40*/  IABS R78, R104 ;  /* 0x00000068004e7213 */ /* 0x000fe20000000000 */
[----:B------:R-:W-:Y:S01]  /*16f50*/  @!P1 IMAD.IADD R76, R76, 0x1, -R3 ;  /* 0x000000014c4c9824 */ /* 0x000fe200078e0a03 */
[----:B------:R-:W-:Y:S01]  /*16f60*/  ISETP.GE.AND P1, PT, R104, RZ, PT ;  /* 0x000000ff6800720c */ /* 0x000fe20003f26270 */
        /* <DEDUP_REMOVED lines=10> */
[----:B--2---:R-:W-:Y:S02]  /*17010*/  IMAD.MOV.U32 R100, RZ, RZ, R124 ;  /* 0x000000ffff647224 */ /* 0x004fe400078e007c */
[----:B------:R-:W2:Y:S01]  /*17020*/  LDL.LU R124, [R1+0x59c] ;  /* 0x00059c00017c7983 */ /* 0x000ea20000300800 */
[----:B------:R-:W-:-:S03]  /*17030*/  IMAD.MOV.U32 R86, RZ, RZ, R85 ;  /* 0x000000ffff567224 */ /* 0x000fc600078e0055 */
[----:B------:R-:W4:Y:S04]  /*17040*/  LDL.LU R92, [R1+0x540] ;  /* 0x00054000015c7983 */ /* 0x000f280000300800 */
[----:B------:R-:W3:Y:S01]  /*17050*/  LDL.LU R85, [R1+0x418] ;  /* 0x0004180001557983 */ /* 0x000ee20000300800 */
[----:B------:R-:W-:-:S04]  /*17060*/  IMAD.HI.U32 R2, R4, R77, RZ ;  /* 0x0000004d04027227 */ /* 0x000fc800078e00ff */
[----:B------:R-:W-:Y:S01]  /*17070*/  IMAD.MOV R2, RZ, RZ, -R2 ;  /* 0x000000ffff027224 */ /* 0x000fe200078e0a02 */
[----:B------:R-:W-:-:S03]  /*17080*/  ISETP.GT.U32.AND P2, PT, R3, R73, PT ;  /* 0x000000490300720c */ /* 0x000fc60003f44070 */
[----:B------:R-:W-:Y:S02]  /*17090*/  IMAD R77, R3, R2, R77 ;  /* 0x00000002034d7224 */ /* 0x000fe400078e024d */
[----:B------:R-:W-:-:S04]  /*170a0*/  IMAD.HI.U32 R2, R4, R78, RZ ;  /* 0x0000004e04027227 */ /* 0x000fc800078e00ff */
[----:B------:R-:W-:-:S04]  /*170b0*/  IMAD.MOV R2, RZ, RZ, -R2 ;  /* 0x000000ffff027224 */ /* 0x000fc800078e0a02 */
[----:B------:R-:W-:Y:S02]  /*170c0*/  IMAD R78, R3, R2, R78 ;  /* 0x00000002034e7224 */ /* 0x000fe400078e024e */
[----:B------:R-:W-:Y:S02]  /*170d0*/  @!P3 IMAD.MOV R74, RZ, RZ, -R74 ;  /* 0x000000ffff4ab224 */ /* 0x000fe400078e0a4a */
[----:B------:R-:W-:Y:S01]  /*170e0*/  @!P2 IMAD.IADD R73, R73, 0x1, -R3 ;  /* 0x000000014949a824 */ /* 0x000fe200078e0a03 */
[C---:B------:R-:W-:Y:S01]  /*170f0*/  ISETP.GT.U32.AND P3, PT, R3.reuse, R78, PT ;  /* 0x0000004e0300720c */ /* 0x040fe20003f64070 */
[----:B------:R-:W-:Y:S01]  /*17100*/  @!P6 IMAD.MOV R72, RZ, RZ, -R72 ;  /* 0x000000ffff48e224 */ /* 0x000fe200078e0a48 */
[----:B------:R-:W-:Y:S01]  /*17110*/  ISETP.GE.AND P6, PT, R108, RZ, PT ;  /* 0x000000ff6c00720c */ /* 0x000fe20003fc6270 */
[----:B------:R-:W-:Y:S01]  /*17120*/  @!P5 IMAD.MOV R73, RZ, RZ, -R73 ;  /* 0x000000ffff49d224 */ /* 0x000fe200078e0a49 */
[----:B------:R-:W-:Y:S01]  /*17130*/  ISETP.GT.U32.AND P5, PT, R3, R76, PT ;  /* 0x0000004c0300720c */ /* 0x000fe20003fa4070 */
[----:B------:R-:W-:Y:S01]  /*17140*/  IMAD.MOV.U32 R93, RZ, RZ, R79 ;  /* 0x000000ffff5d7224 */ /* 0x000fe200078e004f */
[----:B------:R-:W-:-:S07]  /*17150*/  IABS R79, R106 ;  /* 0x0000006a004f7213 */ /* 0x000fce0000000000 */
[----:B------:R-:W-:Y:S02]  /*17160*/  @!P3 IMAD.IADD R78, R78, 0x1, -R3 ;  /* 0x000000014e4eb824 */ /* 0x000fe400078e0a03 */
[----:B------:R-:W-:Y:S01]  /*17170*/  @!P6 IMAD.MOV R75, RZ, RZ, -R75 ;  /* 0x000000ffff4be224 */ /* 0x000fe200078e0a4b */
[----:B------:R-:W-:Y:S01]  /*17180*/  ISETP.GE.AND P6, PT, R106, RZ, PT ;  /* 0x000000ff6a00720c */ /* 0x000fe20003fc6270 */
[----:B------:R-:W-:Y:S01]  /*17190*/  @!P5 IMAD.IADD R76, R76, 0x1, -R3 ;  /* 0x000000014c4cd824 */ /* 0x000fe200078e0a03 */
[----:B------:R-:W-:Y:S01]  /*171a0*/  ISETP.GT.U32.AND P3, PT, R3, R78, PT ;  /* 0x0000004e0300720c */ /* 0x000fe20003f64070 */
[----:B------:R-:W-:Y:S01]  /*171b0*/  IMAD.MOV.U32 R106, RZ, RZ, R103 ;  /* 0x000000ffff6a7224 */ /* 0x000fe200078e0067 */
[----:B------:R-:W-:Y:S02]  /*171c0*/  IABS R80, R105 ;  /* 0x0000006900507213 */ /* 0x000fe40000000000 */
[----:B------:R-:W-:Y:S01]  /*171d0*/  ISETP.GE.AND P5, PT, R105, RZ, PT ;  /* 0x000000ff6900720c */ /* 0x000fe20003fa6270 */
[----:B------:R-:W-:-:S02]  /*171e0*/  IMAD.MOV.U32 R105, RZ, RZ, R86 ;  /* 0x000000ffff697224 */ /* 0x000fc400078e0056 */
[----:B------:R-:W-:Y:S01]  /*171f0*/  IMAD.MOV.U32 R108, RZ, RZ, R104 ;  /* 0x000000ffff6c7224 */ /* 0x000fe200078e0068 */
[----:B------:R-:W2:Y:S01]  /*17200*/  LDL.LU R86, [R1+0x660] ;  /* 0x0006600001567983 */ /* 0x000ea20000300800 */
[----:B------:R-:W-:Y:S02]  /*17210*/  IMAD.MOV.U32 R103, RZ, RZ, R102 ;  /* 0x000000ffff677224 */ /* 0x000fe400078e0066 */
[----:B------:R-:W-:Y:S02]  /*17220*/  IMAD.MOV.U32 R102, RZ, RZ, R82 ;  /* 0x000000ffff667224 */ /* 0x000fe400078e0052 */
[----:B------:R-:W-:Y:S02]  /*17230*/  IMAD.MOV.U32 R114, RZ, RZ, R106 ;  /* 0x000000ffff727224 */ /* 0x000fe400078e006a */
[----:B------:R-:W-:Y:S02]  /*17240*/  IMAD.MOV.U32 R106, RZ, RZ, R105 ;  /* 0x000000ffff6a7224 */ /* 0x000fe400078e0069 */
[----:B------:R-:W-:-:S02]  /*17250*/  @!P0 IMAD.MOV R76, RZ, RZ, -R76 ;  /* 0x000000ffff4c8224 */ /* 0x000fc400078e0a4c */
[----:B------:R-:W-:Y:S01]  /*17260*/  IMAD.MOV.U32 R112, RZ, RZ, R106 ;  /* 0x000000ffff707224 */ /* 0x000fe200078e006a */
[----:B------:R-:W-:Y:S01]  /*17270*/  ISETP.GE.AND P0, PT, R108, RZ, PT ;  /* 0x000000ff6c00720c */ /* 0x000fe20003f06270 */
[----:B------:R-:W-:Y:S01]  /*17280*/  IMAD.MOV.U32 R106, RZ, RZ, R89 ;  /* 0x000000ffff6a7224 */ /* 0x000fe200078e0059 */
[----:B------:R-:W-:Y:S01]  /*17290*/  IABS R82, R107 ;  /* 0x0000006b00527213 */ /* 0x000fe20000000000 */
[----:B------:R-:W-:Y:S01]  /*172a0*/  @!P3 IMAD.IADD R78, R78, 0x1, -R3 ;  /* 0x000000014e4eb824 */ /* 0x000fe200078e0a03 */
[----:B------:R-:W-:Y:S01]  /*172b0*/  ISETP.GE.AND P3, PT, R107, RZ, PT ;  /* 0x000000ff6b00720c */ /* 0x000fe20003f66270 */
[----:B---3--:R-:W-:Y:S02]  /*172c0*/  IMAD.MOV.U32 R104, RZ, RZ, R85 ;  /* 0x000000ffff687224 */ /* 0x008fe400078e0055 */
[----:B------:R-:W-:Y:S02]  /*172d0*/  IMAD.MOV.U32 R85, RZ, RZ, R81 ;  /* 0x000000ffff557224 */ /* 0x000fe400078e0051 */
[----:B------:R-:W-:-:S02]  /*172e0*/  IMAD.MOV.U32 R105, RZ, RZ, R104 ;  /* 0x000000ffff697224 */ /* 0x000fc400078e0068 */
[----:B------:R-:W-:Y:S01]  /*172f0*/  IMAD.MOV.U32 R104, RZ, RZ, R102 ;  /* 0x000000ffff687224 */ /* 0x000fe200078e0066 */
[----:B------:R-:W-:Y:S01]  /*17300*/  IABS R81, R108 ;  /* 0x0000006c00517213 */ /* 0x000fe20000000000 */
[----:B------:R-:W3:Y:S04]  /*17310*/  LDL.LU R102, [R1+0x658] ;  /* 0x0006580001667983 */ /* 0x000ee80000300800 */
[----:B------:R-:W4:Y:S04]  /*17320*/  LDL.LU R89, [R1+0x6c0] ;  /* 0x0006c00001597983 */ /* 0x000f280000300800 */
[----:B------:R-:W2:Y:S04]  /*17330*/  LDL.LU R108, [R1+0x500] ;  /* 0x00050000016c7983 */ /* 0x000ea80000300800 */
        /* <DEDUP_REMOVED lines=8> */
[----:B------:R-:W-:-:S13]  /*173c0*/  ISETP.GT.U32.AND P2, PT, R3, R79, PT ;  /* 0x0000004f0300720c */ /* 0x000fda0003f44070 */
[----:B------:R-:W-:-:S05]  /*173d0*/  @!P2 IMAD.IADD R79, R79, 0x1, -R3 ;  /* 0x000000014f4fa824 */ /* 0x000fca00078e0a03 */
[----:B------:R-:W-:Y:S01]  /*173e0*/  ISETP.GT.U32.AND P2, PT, R3, R79, PT ;  /* 0x0000004f0300720c */ /* 0x000fe20003f44070 */
[----:B------:R-:W-:Y:S02]  /*173f0*/  IMAD.MOV.U32 R109, RZ, RZ, R104 ;  /* 0x000000ffff6d7224 */ /* 0x000fe400078e0068 */
[----:B------:R-:W-:Y:S02]  /*17400*/  IMAD.MOV.U32 R113, RZ, RZ, R105 ;  /* 0x000000ffff717224 */ /* 0x000fe400078e0069 */
[----:B------:R-:W-:Y:S02]  /*17410*/  IMAD.MOV.U32 R104, RZ, RZ, R100 ;  /* 0x000000ffff687224 */ /* 0x000fe400078e0064 */
[----:B------:R-:W-:Y:S02]  /*17420*/  IMAD.MOV.U32 R105, RZ, RZ, R96 ;  /* 0x000000ffff697224 */ /* 0x000fe400078e0060 */
[----:B------:R-:W-:-:S04]  /*17430*/  IMAD.MOV.U32 R96, RZ, RZ, R90 ;  /* 0x000000ffff607224 */ /* 0x000fc800078e005a */
[----:B------:R-:W-:Y:S02]  /*17440*/  @!P2 IMAD.IADD R79, R79, 0x1, -R3 ;  /* 0x000000014f4fa824 */ /* 0x000fe400078e0a03 */
[----:B------:R-:W-:Y:S01]  /*17450*/  IMAD.MOV.U32 R90, RZ, RZ, R83 ;  /* 0x000000ffff5a7224 */ /* 0x000fe200078e0053 */
[----:B------:R-:W-:Y:S01]  /*17460*/  IABS R83, R109 ;  /* 0x0000006d00537213 */ /* 0x000fe20000000000 */
[----:B------:R-:W-:Y:S01]  /*17470*/  @!P6 IMAD.MOV R79, RZ, RZ, -R79 ;  /* 0x000000ffff4fe224 */ /* 0x000fe200078e0a4f */
[----:B------:R-:W-:Y:S01]  /*17480*/  ISETP.GE.AND P6, PT, R109, RZ, PT ;  /* 0x000000ff6d00720c */ /* 0x000fe20003fc6270 */
[----:B------:R-:W-:Y:S02]  /*17490*/  IMAD.MOV.U32 R111, RZ, RZ, R101 ;  /* 0x000000ffff6f7224 */ /* 0x000fe400078e0065 */
[----:B------:R-:W-:Y:S02]  /*174a0*/  IMAD.MOV.U32 R110, RZ, RZ, R104 ;  /* 0x000000ffff6e7224 */ /* 0x000fe400078e0068 */
[----:B------:R-:W-:-:S02]  /*174b0*/  IMAD.MOV.U32 R119, RZ, RZ, R111 ;  /* 0x000000ffff777224 */ /* 0x000fc400078e006f */
[----:B------:R-:W-:Y:S02]  /*174c0*/  IMAD.MOV.U32 R111, RZ, RZ, R110 ;  /* 0x000000ffff6f7224 */ /* 0x000fe400078e006e */
[----:B------:R-:W-:Y:S02]  /*174d0*/  IMAD.MOV.U32 R101, RZ, RZ, R94 ;  /* 0x000000ffff657224 */ /* 0x000fe400078e005e */
[----:B------:R-:W-:Y:S02]  /*174e0*/  IMAD.MOV.U32 R118, RZ, RZ, R111 ;  /* 0x000000ffff767224 */ /* 0x000fe400078e006f */
[----:B---3--:R-:W-:Y:S02]  /*174f0*/  IMAD.MOV.U32 R104, RZ, RZ, R102 ;  /* 0x000000ffff687224 */ /* 0x008fe400078e0066 */
[----:B------:R-:W-:Y:S02]  /*17500*/  IMAD.MOV.U32 R102, RZ, RZ, R93 ;  /* 0x000000ffff667224 */ /* 0x000fe400078e005d */
[----:B----4-:R-:W-:-:S04]  /*17510*/  IMAD.MOV.U32 R109, RZ, RZ, R107 ;  /* 0x000000ffff6d7224 */ /* 0x010fc800078e006b */
[----:B------:R-:W-:Y:S02]  /*17520*/  IMAD.MOV.U32 R110, RZ, RZ, R109 ;  /* 0x000000ffff6e7224 */ /* 0x000fe400078e006d */
[----:B--2---:R-:W-:Y:S02]  /*17530*/  IMAD.MOV.U32 R109, RZ, RZ, R108 ;  /* 0x000000ffff6d7224 */ /* 0x004fe400078e006c */
[----:B------:R-:W-:Y:S02]  /*17540*/  IMAD.MOV.U32 R108, RZ, RZ, R106 ;  /* 0x000000ffff6c7224 */ /* 0x000fe400078e006a */
[----:B------:R-:W-:Y:S01]  /*17550*/  IMAD.MOV.U32 R107, RZ, RZ, R103 ;  /* 0x000000ffff6b7224 */ /* 0x000fe200078e0067 */
[----:B------:R-:W2:Y:S01]  /*17560*/  LDL.LU R106, [R1+0x700] ;  /* 0x00070000016a7983 */ /* 0x000ea20000300800 */
        /* <DEDUP_REMOVED lines=8> */
[----:B------:R-:W3:Y:S01]  /*175f0*/  LDL.LU R101, [R1+0x5c4] ;  /* 0x0005c40001657983 */ /* 0x000ee20000300800 */
[----:B------:R-:W-:-:S04]  /*17600*/  IMAD.HI.U32 R2, R4, R80, RZ ;  /* 0x0000005004027227 */ /* 0x000fc800078e00ff */
[----:B------:R-:W-:-:S04]  /*17610*/  IMAD.MOV R2, RZ, RZ, -R2 ;  /* 0x000000ffff027224 */ /* 0x000fc800078e0a02 */
[----:B------:R-:W-:Y:S02]  /*17620*/  IMAD R80, R3, R2, R80 ;  /* 0x0000000203507224 */ /* 0x000fe400078e0250 */
[----:B------:R-:W-:-:S03]  /*17630*/  @!P4 IMAD.MOV R77, RZ, RZ, -R77 ;  /* 0x000000ffff4dc224 */ /* 0x000fc600078e0a4d */
[----:B------:R-:W-:Y:S01]  /*17640*/  ISETP.GT.U32.AND P4, PT, R3, R80, PT ;  /* 0x000000500300720c */ /* 0x000fe20003f84070 */
[----:B------:R-:W-:-:S04]  /*17650*/  IMAD.HI.U32 R5, R4, R81, RZ ;  /* 0x0000005104057227 */ /* 0x000fc800078e00ff */
[----:B------:R-:W-:-:S04]  /*17660*/  IMAD.HI.U32 R2, R4, R82, RZ ;  /* 0x0000005204027227 */ /* 0x000fc800078e00ff */
[----:B------:R-:W-:-:S04]  /*17670*/  IMAD.MOV R5, RZ, RZ, -R5 ;  /* 0x000000ffff057224 */ /* 0x000fc800078e0a05 */
[----:B------:R-:W-:Y:S02]  /*17680*/  @!P4 IMAD.IADD R80, R80, 0x1, -R3 ;  /* 0x000000015050c824 */ /* 0x000fe400078e0a03 */
[----:B------:R-:W-:Y:S02]  /*17690*/  IMAD.MOV R2, RZ, RZ, -R2 ;  /* 0x000000ffff027224 */ /* 0x000fe400078e0a02 */
[C---:B------:R-:W-:Y:S01]  /*176a0*/  IMAD R81, R3.reuse, R5, R81 ;  /* 0x0000000503517224 */ /* 0x040fe200078e0251 */
[----:B------:R-:W-:Y:S01]  /*176b0*/  ISETP.GT.U32.AND P4, PT, R3, R80, PT ;  /* 0x000000500300720c */ /* 0x000fe20003f84070 */
[----:B------:R-:W-:-:S04]  /*176c0*/  IMAD.HI.U32 R5, R4, R83, RZ ;  /* 0x0000005304057227 */ /* 0x000fc800078e00ff */
[C---:B------:R-:W-:Y:S02]  /*176d0*/  IMAD R82, R3.reuse, R2, R82 ;  /* 0x0000000203527224 */ /* 0x040fe400078e0252 */
[----:B------:R-:W-:Y:S02]  /*176e0*/  IMAD.MOV R5, RZ, RZ, -R5 ;  /* 0x000000ffff057224 */ /* 0x000fe400078e0a05 */
[----:B------:R-:W-:Y:S01]  /*176f0*/  @!P1 IMAD.MOV R78, RZ, RZ, -R78 ;  /* 0x000000ffff4e9224 */ /* 0x000fe200078e0a4e */
[C---:B------:R-:W-:Y:S01]  /*17700*/  ISETP.GT.U32.AND P1, PT, R3.reuse, R82, PT ;  /* 0x000000520300720c */ /* 0x040fe20003f24070 */
[----:B------:R-:W-:Y:S02]  /*17710*/  IMAD R83, R3, R5, R83 ;  /* 0x0000000503537224 */ /* 0x000fe400078e0253 */
[----:B------:R-:W-:-:S03]  /*17720*/  @!P4 IMAD.IADD R80, R80, 0x1, -R3 ;  /* 0x000000015050c824 */ /* 0x000fc600078e0a03 */
[----:B------:R-:W-:-:S07]  /*17730*/  ISETP.GT.U32.AND P4, PT, R3, R83, PT ;  /* 0x000000530300720c */ /* 0x000fce0003f84070 */
[----:B------:R-:W-:-:S05]  /*17740*/  @!P1 IMAD.IADD R82, R82, 0x1, -R3 ;  /* 0x0000000152529824 */ /* 0x000fca00078e0a03 */
[----:B------:R-:W-:Y:S01]  /*17750*/  ISETP.GT.U32.AND P1, PT, R3, R82, PT ;  /* 0x000000520300720c */ /* 0x000fe20003f24070 */
[----:B------:R-:W-:-:S05]  /*17760*/  @!P4 IMAD.IADD R83, R83, 0x1, -R3 ;  /* 0x000000015353c824 */ /* 0x000fca00078e0a03 */
[----:B------:R-:W-:Y:S01]  /*17770*/  ISETP.GT.U32.AND P4, PT, R3, R83, PT ;  /* 0x000000530300720c */ /* 0x000fe20003f84070 */
[----:B------:R-:W-:Y:S02]  /*17780*/  IMAD.MOV.U32 R93, RZ, RZ, R91 ;  /* 0x000000ffff5d7224 */ /* 0x000fe400078e005b */
[----:B------:R-:W-:-:S04]  /*17790*/  IMAD.MOV.U32 R91, RZ, RZ, R86 ;  /* 0x000000ffff5b7224 */ /* 0x000fc800078e0056 */
[----:B------:R-:W-:Y:S01]  /*177a0*/  @!P1 IMAD.IADD R82, R82, 0x1, -R3 ;  /* 0x0000000152529824 */ /* 0x000fe200078e0a03 */
[----:B------:R-:W-:-:S03]  /*177b0*/  IABS R86, R113 ;  /* 0x0000007100567213 */ /* 0x000fc60000000000 */
[----:B------:R-:W-:Y:S01]  /*177c0*/  @!P3 IMAD.MOV R82, RZ, RZ, -R82 ;  /* 0x000000ffff52b224 */ /* 0x000fe200078e0a52 */
[----:B------:R-:W-:Y:S01]  /*177d0*/  ISETP.GE.AND P3, PT, R113, RZ, PT ;  /* 0x000000ff7100720c */ /* 0x000fe20003f66270 */
[----:B------:R-:W-:Y:S02]  /*177e0*/  @!P4 IMAD.IADD R83, R83, 0x1, -R3 ;  /* 0x000000015353c824 */ /* 0x000fe400078e0a03 */
        /* <DEDUP_REMOVED lines=12> */
[----:B------:R-:W-:Y:S01]  /*178b0*/  IMAD.MOV.U32 R92, RZ, RZ, R87 ;  /* 0x000000ffff5c7224 */ /* 0x000fe200078e0057 */
[----:B------:R-:W-:Y:S01]  /*178c0*/  IABS R87, R112 ;  /* 0x0000007000577213 */ /* 0x000fe20000000000 */
[----:B------:R-:W-:Y:S01]  /*178d0*/  IMAD.MOV.U32 R113, RZ, RZ, R110 ;  /* 0x000000ffff717224 */ /* 0x000fe200078e006e */
[----:B------:R-:W-:Y:S01]  /*178e0*/  ISETP.GE.AND P4, PT, R112, RZ, PT ;  /* 0x000000ff7000720c */ /* 0x000fe20003f86270 */
[----:B------:R-:W-:-:S02]  /*178f0*/  IMAD.MOV.U32 R112, RZ, RZ, R104 ;  /* 0x000000ffff707224 */ /* 0x000fc400078e0068 */
[----:B------:R-:W-:Y:S02]  /*17900*/  IMAD.MOV.U32 R110, RZ, RZ, R108 ;  /* 0x000000ffff6e7224 */ /* 0x000fe400078e006c */
[----:B------:R-:W-:Y:S02]  /*17910*/  IMAD.MOV.U32 R104, RZ, RZ, R99 ;  /* 0x000000ffff687224 */ /* 0x000fe400078e0063 */
[----:B------:R-:W-:Y:S02]  /*17920*/  IMAD.MOV.U32 R108, RZ, RZ, R105 ;  /* 0x000000ffff6c7224 */ /* 0x000fe400078e0069 */
[----:B------:R-:W-:Y:S02]  /*17930*/  IMAD.MOV.U32 R105, RZ, RZ, R95 ;  /* 0x000000ffff697224 */ /* 0x000fe400078e005f */
[----:B---3--:R-:W-:Y:S02]  /*17940*/  IMAD.MOV.U32 R103, RZ, RZ, R101 ;  /* 0x000000ffff677224 */ /* 0x008fe400078e0065 */
[----:B------:R-:W-:-:S02]  /*17950*/  IMAD.MOV.U32 R101, RZ, RZ, R124 ;  /* 0x000000ffff657224 */ /* 0x000fc400078e007c */
[----:B------:R-:W3:Y:S04]  /*17960*/  LDL.LU R124, [R1+0x734] ;  /* 0x00073400017c7983 */ /* 0x000ee80000300800 */
[----:B------:R-:W4:Y:S04]  /*17970*/  LDL.LU R109, [R1+0x568] ;  /* 0x00056800016d7983 */ /* 0x000f280000300800 */
[----:B------:R-:W3:Y:S04]  /*17980*/  LDL.LU R99, [R1+0x654] ;  /* 0x0006540001637983 */ /* 0x000ee80000300800 */
[----:B------:R-:W4:Y:S01]  /*17990*/  LDL.LU R95, [R1+0x640] ;  /* 0x00064000015f7983 */ /* 0x000f220000300800 */
[----:B------:R-:W-:-:S05]  /*179a0*/  IABS R84, R115 ;  /* 0x0000007300547213 */ /* 0x000fca0000000000 */
[----:B------:R-:W-:Y:S01]  /*179b0*/  IMAD.HI.U32 R2, R4, R84, RZ ;  /* 0x0000005404027227 */ /* 0x000fe200078e00ff */
[----:B------:R-:W-:-:S03]  /*179c0*/  IABS R85, R114 ;  /* 0x0000007200557213 */ /* 0x000fc60000000000 */
[----:B------:R-:W-:Y:S01]  /*179d0*/  IMAD.MOV R2, RZ, RZ, -R2 ;  /* 0x000000ffff027224 */ /* 0x000fe200078e0a02 */
[----:B------:R-:W-:-:S03]  /*179e0*/  ISETP.GT.U32.AND P2, PT, R3, R81, PT ;  /* 0x000000510300720c */ /* 0x000fc60003f44070 */
[----:B------:R-:W-:Y:S02]  /*179f0*/  IMAD R84, R3, R2, R84 ;  /* 0x0000000203547224 */ /* 0x000fe400078e0254 */
[----:B------:R-:W-:-:S04]  /*17a00*/  IMAD.HI.U32 R2, R4, R85, RZ ;  /* 0x0000005504027227 */ /* 0x000fc800078e00ff */
[----:B------:R-:W-:-:S04]  /*17a10*/  IMAD.MOV R2, RZ, RZ, -R2 ;  /* 0x000000ffff027224 */ /* 0x000fc800078e0a02 */
[----:B------:R-:W-:Y:S02]  /*17a20*/  IMAD R85, R3, R2, R85 ;  /* 0x0000000203557224 */ /* 0x000fe400078e0255 */
[----:B------:R-:W-:Y:S02]  /*17a30*/  @!P2 IMAD.IADD R81, R81, 0x1, -R3 ;  /* 0x000000015151a824 */ /* 0x000fe400078e0a03 */
[----:B------:R-:W-:Y:S01]  /*17a40*/  @!P5 IMAD.MOV R80, RZ, RZ, -R80 ;  /* 0x000000ffff50d224 */ /* 0x000fe200078e0a50 */
[C---:B------:R-:W-:Y:S02]  /*17a50*/  ISETP.GT.U32.AND P5, PT, R3.reuse, R84, PT ;  /* 0x000000540300720c */ /* 0x040fe40003fa4070 */
[C---:B------:R-:W-:Y:S02]  /*17a60*/  ISETP.GT.U32.AND P1, PT, R3.reuse, R85, PT ;  /* 0x000000550300720c */ /* 0x040fe40003f24070 */
[----:B------:R-:W-:Y:S01]  /*17a70*/  ISETP.GT.U32.AND P2, PT, R3, R81, PT ;  /* 0x000000510300720c */ /* 0x000fe20003f44070 */
[----:B------:R-:W-:-:S08]  /*17a80*/  IMAD.HI.U32 R2, R4, R87, RZ ;  /* 0x0000005704027227 */ /* 0x000fd000078e00ff */
[--C-:B------:R-:W-:Y:S02]  /*17a90*/  @!P5 IMAD.IADD R84, R84, 0x1, -R3.reuse ;  /* 0x000000015454d824 */ /* 0x100fe400078e0a03 */
[--C-:B------:R-:W-:Y:S02]  /*17aa0*/  @!P1 IMAD.IADD R85, R85, 0x1, -R3.reuse ;  /* 0x0000000155559824 */ /* 0x100fe400078e0a03 */
[----:B------:R-:W-:Y:S01]  /*17ab0*/  @!P2 IMAD.IADD R81, R81, 0x1, -R3 ;  /* 0x000000015151a824 */ /* 0x000fe200078e0a03 */
[C---:B------:R-:W-:Y:S01]  /*17ac0*/  ISETP.GT.U32.AND P5, PT, R3.reuse, R84, PT ;  /* 0x000000540300720c */ /* 0x040fe20003fa4070 */
[----:B------:R-:W-:Y:S01]  /*17ad0*/  IMAD.MOV R2, RZ, RZ, -R2 ;  /* 0x000000ffff027224 */ /* 0x000fe200078e0a02 */
[----:B------:R-:W-:Y:S01]  /*17ae0*/  ISETP.GT.U32.AND P1, PT, R3, R85, PT ;  /* 0x000000550300720c */ /* 0x000fe20003f24070 */
[----:B------:R-:W-:-:S04]  /*17af0*/  IMAD.HI.U32 R5, R4, R86, RZ ;  /* 0x0000005604057227 */ /* 0x000fc800078e00ff */
[----:B------:R-:W-:Y:S01]  /*17b00*/  @!P0 IMAD.MOV R81, RZ, RZ, -R81 ;  /* 0x000000ffff518224 */ /* 0x000fe200078e0a51 */
[----:B------:R-:W-:Y:S01]  /*17b10*/  ISETP.GE.AND P0, PT, R114, RZ, PT ;  /* 0x000000ff7200720c */ /* 0x000fe20003f06270 */
[----:B------:R-:W-:Y:S02]  /*17b20*/  IMAD R87, R3, R2, R87 ;  /* 0x0000000203577224 */ /* 0x000fe400078e0257 */
[----:B------:R-:W-:Y:S02]  /*17b30*/  IMAD.MOV R5, RZ, RZ, -R5 ;  /* 0x000000ffff057224 */ /* 0x000fe400078e0a05 */
[----:B------:R-:W-:-:S04]  /*17b40*/  IMAD.HI.U32 R2, R4, R88, RZ ;  /* 0x0000005804027227 */ /* 0x000fc800078e00ff */
[C---:B------:R-:W-:Y:S02]  /*17b50*/  IMAD R86, R3.reuse, R5, R86 ;  /* 0x0000000503567224 */ /* 0x040fe400078e0256 */
[----:B------:R-:W-:Y:S02]  /*17b60*/  IMAD.MOV R2, RZ, RZ, -R2 ;  /* 0x000000ffff027224 */ /* 0x000fe400078e0a02 */
[--C-:B------:R-:W-:Y:S01]  /*17b70*/  @!P5 IMAD.IADD R84, R84, 0x1, -R3.reuse ;  /* 0x000000015454d824 */ /* 0x100fe200078e0a03 */
[----:B------:R-:W-:Y:S01]  /*17b80*/  ISETP.GT.U32.AND P5, PT, R3, R86, PT ;  /* 0x000000560300720c */ /* 0x000fe20003fa4070 */
[----:B------:R-:W-:Y:S02]  /*17b90*/  @!P1 IMAD.IADD R85, R85, 0x1, -R3 ;  /* 0x0000000155559824 */ /* 0x000fe400078e0a03 */
[----:B------:R-:W-:Y:S02]  /*17ba0*/  IMAD R88, R3, R2, R88 ;  /* 0x0000000203587224 */ /* 0x000fe400078e0258 */
[----:B------:R-:W-:-:S03]  /*17bb0*/  @!P0 IMAD.MOV R85, RZ, RZ, -R85 ;  /* 0x000000ffff558224 */ /* 0x000fc600078e0a55 */
[----:B------:R-:W-:Y:S01]  /*17bc0*/  ISETP.GT.U32.AND P0, PT, R3, R88, PT ;  /* 0x000000580300720c */ /* 0x000fe20003f04070 */
[----:B------:R-:W-:Y:S01]  /*17bd0*/  IMAD.MOV.U32 R114, RZ, RZ, R111 ;  /* 0x000000ffff727224 */ /* 0x000fe200078e006f */
[----:B------:R-:W-:Y:S01]  /*17be0*/  ISETP.GE.AND P2, PT, R115, RZ, PT ;  /* 0x000000ff7300720c */ /* 0x000fe20003f46270 */
[----:B------:R-:W-:Y:S02]  /*17bf0*/  IMAD.MOV.U32 R115, RZ, RZ, R112 ;  /* 0x000000ffff737224 */ /* 0x000fe400078e0070 */
[----:B------:R-:W-:Y:S02]  /*17c00*/  IMAD.MOV.U32 R111, RZ, RZ, R107 ;  /* 0x000000ffff6f7224 */ /* 0x000fe400078e006b */
[----:B--2---:R-:W-:Y:S02]  /*17c10*/  IMAD.MOV.U32 R112, RZ, RZ, R106 ;  /* 0x000000ffff707224 */ /* 0x004fe400078e006a */
[----:B------:R-:W-:Y:S02]  /*17c20*/  IMAD.MOV.U32 R107, RZ, RZ, R100 ;  /* 0x000000ffff6b7224 */ /* 0x000fe400078e0064 */
[----:B------:R-:W-:-:S02]  /*17c30*/  IMAD.MOV.U32 R106, RZ, RZ, R96 ;  /* 0x000000ffff6a7224 */ /* 0x000fc400078e0060 */
[----:B------:R-:W-:Y:S01]  /*17c40*/  IMAD.MOV.U32 R96, RZ, RZ, R89 ;  /* 0x000000ffff607224 */ /* 0x000fe200078e0059 */
[----:B------:R-:W-:Y:S01]  /*17c50*/  IABS R89, R115 ;  /* 0x0000007300597213 */ /* 0x000fe20000000000 */
[----:B------:R-:W-:Y:S02]  /*17c60*/  IMAD.MOV.U32 R123, RZ, RZ, R114 ;  /* 0x000000ffff7b7224 */ /* 0x000fe400078e0072 */
[----:B------:R-:W-:Y:S02]  /*17c70*/  @!P5 IMAD.IADD R86, R86, 0x1, -R3 ;  /* 0x000000015656d824 */ /* 0x000fe400078e0a03 */
[----:B------:R-:W-:Y:S02]  /*17c80*/  IMAD.MOV.U32 R114, RZ, RZ, R107 ;  /* 0x000000ffff727224 */ /* 0x000fe400078e006b */
[----:B------:R-:W-:Y:S02]  /*17c90*/  IMAD.MOV.U32 R107, RZ, RZ, R105 ;  /* 0x000000ffff6b7224 */ /* 0x000fe400078e0069 */
[----:B------:R-:W-:Y:S01]  /*17ca0*/  IMAD.MOV.U32 R105, RZ, RZ, R96 ;  /* 0x000000ffff697224 */ /* 0x000fe200078e0060 */
[----:B------:R-:W-:Y:S01]  /*17cb0*/  ISETP.GT.U32.AND P5, PT, R3, R86, PT ;  /* 0x000000560300720c */ /* 0x000fe20003fa4070 */
[----:B------:R-:W-:Y:S01]  /*17cc0*/  IMAD.MOV.U32 R96, RZ, RZ, R91 ;  /* 0x000000ffff607224 */ /* 0x000fe200078e005b */
[----:B------:R-:W-:Y:S01]  /*17cd0*/  IABS R91, R118 ;  /* 0x00000076005b7213 */ /* 0x000fe20000000000 */
[----:B------:R-:W-:-:S02]  /*17ce0*/  @!P0 IMAD.IADD R88, R88, 0x1, -R3 ;  /* 0x0000000158588824 */ /* 0x000fc400078e0a03 */
[----:B------:R-:W-:-:S03]  /*17cf0*/  IMAD.HI.U32 R5, R4, R89, RZ ;  /* 0x0000005904057227 */ /* 0x000fc600078e00ff */
[----:B------:R-:W-:Y:S01]  /*17d00*/  ISETP.GT.U32.AND P0, PT, R3, R88, PT ;  /* 0x000000580300720c */ /* 0x000fe20003f04070 */
[----:B------:R-:W-:Y:S02]  /*17d10*/  IMAD.MOV R5, RZ, RZ, -R5 ;  /* 0x000000ffff057224 */ /* 0x000fe400078e0a05 */
[----:B------:R-:W-:-:S04]  /*17d20*/  IMAD.HI.U32 R6, R4, R91, RZ ;  /* 0x0000005b04067227 */ /* 0x000fc800078e00ff */
[C---:B------:R-:W-:Y:S02]  /*17d30*/  IMAD R89, R3.reuse, R5, R89 ;  /* 0x0000000503597224 */ /* 0x040fe400078e0259 */
[----:B------:R-:W-:Y:S02]  /*17d40*/  IMAD.MOV R6, RZ, RZ, -R6 ;  /* 0x000000ffff067224 */ /* 0x000fe400078e0a06 */
[----:B------:R-:W-:Y:S02]  /*17d50*/  IMAD.MOV.U32 R100, RZ, RZ, R90 ;  /* 0x000000ffff647224 */ /* 0x000fe400078e005a */
[----:B------:R-:W-:Y:S01]  /*17d60*/  @!P5 IMAD.IADD R86, R86, 0x1, -R3 ;  /* 0x000000015656d824 */ /* 0x000fe200078e0a03 */
[C---:B------:R-:W-:Y:S01]  /*17d70*/  ISETP.GT.U32.AND P5, PT, R3.reuse, R89, PT ;  /* 0x000000590300720c */ /* 0x040fe20003fa4070 */
[----:B------:R-:W-:Y:S02]  /*17d80*/  IMAD R91, R3, R6, R91 ;  /* 0x00000006035b7224 */ /* 0x000fe400078e025b */
[----:B------:R-:W-:-:S02]  /*17d90*/  IMAD.MOV.U32 R121, RZ, RZ, R113 ;  /* 0x000000ffff797224 */ /* 0x000fc400078e0071 */
[----:B------:R-:W-:Y:S02]  /*17da0*/  IMAD.MOV.U32 R113, RZ, RZ, R108 ;  /* 0x000000ffff717224 */ /* 0x000fe400078e006c */
[----:B------:R-:W-:Y:S02]  /*17db0*/  IMAD.MOV.U32 R108, RZ, RZ, R106 ;  /* 0x000000ffff6c7224 */ /* 0x000fe400078e006a */
[----:B------:R-:W-:Y:S02]  /*17dc0*/  IMAD.MOV.U32 R106, RZ, RZ, R100 ;  /* 0x000000ffff6a7224 */ /* 0x000fe400078e0064 */
[----:B------:R-:W-:Y:S01]  /*17dd0*/  @!P0 IMAD.IADD R88, R88, 0x1, -R3 ;  /* 0x0000000158588824 */ /* 0x000fe200078e0a03 */
[----:B------:R-:W-:Y:S01]  /*17de0*/  ISETP.GT.U32.AND P0, PT, R3, R91, PT ;  /* 0x0000005b0300720c */ /* 0x000fe20003f04070 */
[----:B------:R-:W-:Y:S02]  /*17df0*/  IMAD.MOV.U32 R116, RZ, RZ, R93 ;  /* 0x000000ffff747224 */ /* 0x000fe400078e005d */
[----:B------:R-:W-:-:S02]  /*17e00*/  IMAD.MOV.U32 R117, RZ, RZ, R92 ;  /* 0x000000ffff757224 */ /* 0x000fc400078e005c */
[----:B------:R-:W-:Y:S01]  /*17e10*/  @!P5 IMAD.IADD R89, R89, 0x1, -R3 ;  /* 0x000000015959d824 */ /* 0x000fe200078e0a03 */
[----:B------:R-:W-:Y:S01]  /*17e20*/  ISETP.GE.AND P5, PT, R118, RZ, PT ;  /* 0x000000ff7600720c */ /* 0x000fe20003fa6270 */
[----:B------:R-:W-:Y:S02]  /*17e30*/  IMAD.MOV.U32 R130, RZ, RZ, R116 ;  /* 0x000000ffff827224 */ /* 0x000fe400078e0074 */
[----:B------:R-:W-:Y:S01]  /*17e40*/  IMAD.MOV.U32 R116, RZ, RZ, R114 ;  /* 0x000000ffff747224 */ /* 0x000fe200078e0072 */
[----:B------:R-:W-:Y:S01]  /*17e50*/  ISETP.GE.AND P1, PT, R115, RZ, PT ;  /* 0x000000ff7300720c */ /* 0x000fe20003f26270 */
[----:B------:R-:W-:Y:S01]  /*17e60*/  IMAD.MOV.U32 R132, RZ, RZ, R117 ;  /* 0x000000ffff847224 */ /* 0x000fe200078e0075 */
[----:B------:R-:W-:Y:S01]  /*17e70*/  IABS R93, R120 ;  /* 0x00000078005d7213 */ /* 0x000fe20000000000 */
[----:B------:R-:W-:Y:S01]  /*17e80*/  @!P0 IMAD.IADD R91, R91, 0x1, -R3 ;  /* 0x000000015b5b8824 */ /* 0x000fe200078e0a03 */
[----:B------:R-:W-:Y:S01]  /*17e90*/  ISETP.GE.AND P0, PT, R120, RZ, PT ;  /* 0x000000ff7800720c */ /* 0x000fe20003f06270 */
[----:B------:R-:W-:-:S02]  /*17ea0*/  IMAD.MOV.U32 R117, RZ, RZ, R113 ;  /* 0x000000ffff757224 */ /* 0x000fc400078e0071 */
[----:B------:R-:W-:Y:S02]  /*17eb0*/  IMAD.MOV.U32 R115, RZ, RZ, R94 ;  /* 0x000000ffff737224 */ /* 0x000fe400078e005e */
[----:B------:R-:W-:Y:S02]  /*17ec0*/  IMAD.MOV.U32 R113, RZ, RZ, R110 ;  /* 0x000000ffff717224 */ /* 0x000fe400078e006e */
[----:B------:R-:W-:Y:S02]  /*17ed0*/  IMAD.MOV.U32 R110, RZ, RZ, R97 ;  /* 0x000000ffff6e7224 */ /* 0x000fe400078e0061 */
[----:B------:R-:W-:Y:S02]  /*17ee0*/  IMAD.MOV.U32 R133, RZ, RZ, R115 ;  /* 0x000000ffff857224 */ /* 0x000fe400078e0073 */
[----:B------:R-:W-:Y:S02]  /*17ef0*/  IMAD.MOV.U32 R115, RZ, RZ, R112 ;  /* 0x000000ffff737224 */ /* 0x000fe400078e0070 */
[----:B----4-:R-:W-:-:S02]  /*17f00*/  IMAD.MOV.U32 R100, RZ, RZ, R95 ;  /* 0x000000ffff647224 */ /* 0x010fc400078e005f */
[----:B------:R-:W2:Y:S01]  /*17f10*/  LDL.LU R95, [R1+0x56c] ;  /* 0x00056c00015f7983 */ /* 0x000ea20000300800 */
[----:B------:R-:W-:Y:S02]  /*17f20*/  IMAD.MOV.U32 R118, RZ, RZ, R109 ;  /* 0x000000ffff767224 */ /* 0x000fe400078e006d */
[----:B------:R-:W-:Y:S01]  /*17f30*/  IMAD.MOV.U32 R109, RZ, RZ, R104 ;  /* 0x000000ffff6d7224 */ /* 0x000fe200078e0068 */
[----:B------:R-:W4:Y:S01]  /*17f40*/  LDL.LU R94, [R1+0x55c] ;  /* 0x00055c00015e7983 */ /* 0x000f220000300800 */
[----:B------:R-:W-:Y:S02]  /*17f50*/  IMAD.MOV.U32 R120, RZ, RZ, R118 ;  /* 0x000000ffff787224 */ /* 0x000fe400078e0076 */
[----:B------:R-:W-:Y:S01]  /*17f60*/  IMAD.MOV.U32 R104, RZ, RZ, R103 ;  /* 0x000000ffff687224 */ /* 0x000fe200078e0067 */
[----:B------:R-:W3:Y:S01]  /*17f70*/  LDL.LU R97, [R1+0x57c] ;  /* 0x00057c0001617983 */ /* 0x000ee20000300800 */
[----:B------:R-:W-:Y:S02]  /*17f80*/  IMAD.MOV.U32 R118, RZ, RZ, R116 ;  /* 0x000000ffff767224 */ /* 0x000fe400078e0074 */
[----:B------:R-:W-:-:S02]  /*17f90*/  IMAD.MOV.U32 R103, RZ, RZ, R98 ;  /* 0x000000ffff677224 */ /* 0x000fc400078e0062 */
[----:B------:R-:W-:Y:S01]  /*17fa0*/  IMAD.MOV.U32 R116, RZ, RZ, R108 ;  /* 0x000000ffff747224 */ /* 0x000fe200078e006c */
[----:B------:R-:W3:Y:S01]  /*17fb0*/  LDL.LU R98, [R1+0x588] ;  /* 0x0005880001627983 */ /* 0x000ee20000300800 */
[----:B------:R-:W-:Y:S02]  /*17fc0*/  IMAD.MOV.U32 R108, RZ, RZ, R107 ;  /* 0x000000ffff6c7224 */ /* 0x000fe400078e006b */
[----:B------:R-:W-:Y:S01]  /*17fd0*/  IMAD.MOV.U32 R107, RZ, RZ, R106 ;  /* 0x000000ffff6b7224 */ /* 0x000fe200078e006a */
[----:B------:R-:W3:Y:S01]  /*17fe0*/  LDL.LU R112, [R1+0x61c] ;  /* 0x00061c0001707983 */ /* 0x000ee20000300800 */
[----:B------:R-:W-:Y:S02]  /*17ff0*/  IMAD.MOV.U32 R106, RZ, RZ, R105 ;  /* 0x000000ffff6a7224 */ /* 0x000fe400078e0069 */
[----:B------:R-:W-:Y:S02]  /*18000*/  IMAD.MOV.U32 R105, RZ, RZ, R100 ;  /* 0x000000ffff697224 */ /* 0x000fe400078e0064 */
[----:B------:R-:W-:-:S02]  /*18010*/  IMAD.MOV.U32 R100, RZ, RZ, R126 ;  /* 0x000000ffff647224 */ /* 0x000fc400078e007e */
[----:B------:R-:W3:Y:S01]  /*18020*/  LDL.LU R126, [R1+0x644] ;  /* 0x00064400017e7983 */ /* 0x000ee20000300800 */
[----:B------:R-:W-:-:S03]  /*18030*/  IMAD.MOV.U32 R137, RZ, RZ, R120 ;  /* 0x000000ffff897224 */ /* 0x000fc600078e0078 */
[----:B------:R-:W3:Y:S01]  /*18040*/  LDL.LU R120, [R1+0x574] ;  /* 0x0005740001787983 */ /* 0x000ee20000300800 */
[----:B------:R-:W-:Y:S01]  /*18050*/  @!P2 IMAD.MOV R84, RZ, RZ, -R84 ;  /* 0x000000ffff54a224 */ /* 0x000fe200078e0a54 */
[----:B------:R-:W-:Y:S02]  /*18060*/  ISETP.GT.U32.AND P2, PT, R3, R87, PT ;  /* 0x000000570300720c */ /* 0x000fe40003f44070 */
[----:B------:R-:W-:-:S05]  /*18070*/  IABS R90, R119 ;  /* 0x00000077005a7213 */ /* 0x000fca0000000000 */
[----:B------:R-:W-:-:S06]  /*18080*/  IMAD.HI.U32 R2, R4, R90, RZ ;  /* 0x0000005a04027227 */ /* 0x000fcc00078e00ff */
[----:B------:R-:W-:-:S05]  /*18090*/  @!P2 IMAD.IADD R87, R87, 0x1, -R3 ;  /* 0x000000015757a824 */ /* 0x000fca00078e0a03 */
[----:B------:R-:W-:Y:S01]  /*180a0*/  ISETP.GT.U32.AND P2, PT, R3, R87, PT ;  /* 0x000000570300720c */ /* 0x000fe20003f44070 */
[----:B------:R-:W-:-:S04]  /*180b0*/  IMAD.MOV R2, RZ, RZ, -R2 ;  /* 0x000000ffff027224 */ /* 0x000fc800078e0a02 */
[----:B------:R-:W-:Y:S01]  /*180c0*/  IMAD R90, R3, R2, R90 ;  /* 0x00000002035a7224 */ /* 0x000fe200078e025a */
[----:B------:R-:W-:Y:S01]  /*180d0*/  IABS R92, R122 ;  /* 0x0000007a005c7213 */ /* 0x000fe20000000000 */
[----:B------:R-:W-:-:S06]  /*180e0*/  IMAD.HI.U32 R5, R4, R93, RZ ;  /* 0x0000005d04057227 */ /* 0x000fcc00078e00ff */
[----:B------:R-:W-:Y:S01]  /*180f0*/  @!P2 IMAD.IADD R87, R87, 0x1, -R3 ;  /* 0x000000015757a824 */ /* 0x000fe200078e0a03 */
[----:B------:R-:W-:Y:S01]  /*18100*/  ISETP.GT.U32.AND P2, PT, R3, R90, PT ;  /* 0x0000005a0300720c */ /* 0x000fe20003f44070 */
[----:B------:R-:W-:-:S04]  /*18110*/  IMAD.HI.U32 R2, R4, R92, RZ ;  /* 0x0000005c04027227 */ /* 0x000fc800078e00ff */
[----:B------:R-:W-:Y:S01]  /*18120*/  @!P4 IMAD.MOV R87, RZ, RZ, -R87 ;  /* 0x000000ffff57c224 */ /* 0x000fe200078e0a57 */
[C---:B------:R-:W-:Y:S01]  /*18130*/  ISETP.GT.U32.AND P4, PT, R3.reuse, R89, PT ;  /* 0x000000590300720c */ /* 0x040fe20003f84070 */
[----:B------:R-:W-:Y:S02]  /*18140*/  IMAD.MOV R6, RZ, RZ, -R2 ;  /* 0x000000ffff067224 */ /* 0x000fe400078e0a02 */
[----:B------:R-:W-:Y:S02]  /*18150*/  IMAD.MOV R2, RZ, RZ, -R5 ;  /* 0x000000ffff027224 */ /* 0x000fe400078e0a05 */
[C---:B------:R-:W-:Y:S02]  /*18160*/  IMAD R92, R3.reuse, R6, R92 ;  /* 0x00000006035c7224 */ /* 0x040fe400078e025c */
[----:B------:R-:W-:Y:S02]  /*18170*/  @!P2 IMAD.IADD R90, R90, 0x1, -R3 ;  /* 0x000000015a5aa824 */ /* 0x000fe400078e0a03 */
[----:B------:R-:W-:-:S02]  /*18180*/  IMAD R93, R3, R2, R93 ;  /* 0x00000002035d7224 */ /* 0x000fc400078e025d */
[----:B------:R-:W-:Y:S01]  /*18190*/  @!P6 IMAD.MOV R88, RZ, RZ, -R88 ;  /* 0x000000ffff58e224 */ /* 0x000fe200078e0a58 */
[----:B------:R-:W-:Y:S01]  /*181a0*/  ISETP.GT.U32.AND P6, PT, R3, R92, PT ;  /* 0x0000005c0300720c */ /* 0x000fe20003fc4070 */
[----:B------:R-:W-:Y:S01]  /*181b0*/  @!P4 IMAD.IADD R89, R89, 0x1, -R3 ;  /* 0x000000015959c824 */ /* 0x000fe200078e0a03 */
[C---:B------:R-:W-:Y:S02]  /*181c0*/  ISETP.GT.U32.AND P2, PT, R3.reuse, R90, PT ;  /* 0x0000005a0300720c */ /* 0x040fe40003f44070 */
[----:B------:R-:W-:Y:S01]  /*181d0*/  ISETP.GT.U32.AND P4, PT, R3, R93, PT ;  /* 0x0000005d0300720c */ /* 0x000fe20003f84070 */
[----:B------:R-:W-:Y:S01]  /*181e0*/  @!P3 IMAD.MOV R86, RZ, RZ, -R86 ;  /* 0x000000ffff56b224 */ /* 0x000fe200078e0a56 */
[----:B------:R-:W-:Y:S01]  /*181f0*/  ISETP.GE.AND P3, PT, R119, RZ, PT ;  /* 0x000000ff7700720c */ /* 0x000fe20003f66270 */
[----:B------:R-:W-:Y:S02]  /*18200*/  IMAD.MOV.U32 R114, RZ, RZ, R111 ;  /* 0x000000ffff727224 */ /* 0x000fe400078e006f */
[----:B------:R-:W-:-:S04]  /*18210*/  IMAD.MOV.U32 R111, RZ, RZ, R96 ;  /* 0x000000ffff6f7224 */ /* 0x000fc800078e0060 */
[--C-:B------:R-:W-:Y:S02]  /*18220*/  @!P6 IMAD.IADD R92, R92, 0x1, -R3.reuse ;  /* 0x000000015c5ce824 */ /* 0x100fe400078e0a03 */
[--C-:B------:R-:W-:Y:S02]  /*18230*/  @!P2 IMAD.IADD R90, R90, 0x1, -R3.reuse ;  /* 0x000000015a5aa824 */ /* 0x100fe400078e0a03 */
[----:B------:R-:W-:Y:S02]  /*18240*/  @!P4 IMAD.IADD R93, R93, 0x1, -R3 ;  /* 0x000000015d5dc824 */ /* 0x000fe400078e0a03 */
[----:B------:R-:W-:Y:S01]  /*18250*/  @!P1 IMAD.MOV R89, RZ, RZ, -R89 ;  /* 0x000000ffff599224 */ /* 0x000fe200078e0a59 */
[C---:B------:R-:W-:Y:S01]  /*18260*/  ISETP.GT.U32.AND P1, PT, R3.reuse, R92, PT ;  /* 0x0000005c0300720c */ /* 0x040fe20003f24070 */
[----:B------:R-:W-:Y:S01]  /*18270*/  @!P3 IMAD.MOV R90, RZ, RZ, -R90 ;  /* 0x000000ffff5ab224 */ /* 0x000fe200078e0a5a */
[----:B------:R-:W-:Y:S02]  /*18280*/  ISETP.GT.U32.AND P3, PT, R3, R93, PT ;  /* 0x0000005d0300720c */ /* 0x000fe40003f64070 */
[----:B------:R-:W-:-:S02]  /*18290*/  ISETP.GE.AND P2, PT, R122, RZ, PT ;  /* 0x000000ff7a00720c */ /* 0x000fc40003f46270 */
[----:B------:R-:W-:-:S07]  /*182a0*/  ISETP.GE.AND P4, PT, R121, RZ, PT ;  /* 0x000000ff7900720c */ /* 0x000fce0003f86270 */
[--C-:B------:R-:W-:Y:S02]  /*182b0*/  @!P1 IMAD.IADD R92, R92, 0x1, -R3.reuse ;  /* 0x000000015c5c9824 */ /* 0x100fe400078e0a03 */
[----:B------:R-:W-:Y:S01]  /*182c0*/  @!P3 IMAD.IADD R93, R93, 0x1, -R3 ;  /* 0x000000015d5db824 */ /* 0x000fe200078e0a03 */
[----:B------:R-:W-:Y:S01]  /*182d0*/  ISETP.GE.AND P3, PT, R123, RZ, PT ;  /* 0x000000ff7b00720c */ /* 0x000fe20003f66270 */
[----:B--2---:R-:W-:Y:S01]  /*182e0*/  IMAD.MOV.U32 R96, RZ, RZ, R95 ;  /* 0x000000ffff607224 */ /* 0x004fe200078e005f */
[----:B------:R-:W-:-:S05]  /*182f0*/  IABS R95, R123 ;  /* 0x0000007b005f7213 */ /* 0x000fca0000000000 */
[----:B------:R-:W-:-:S04]  /*18300*/  IMAD.HI.U32 R2, R4, R95, RZ ;  /* 0x0000005f04027227 */ /* 0x000fc800078e00ff */
[----:B------:R-:W-:Y:S02]  /*18310*/  IMAD.MOV R2, RZ, RZ, -R2 ;  /* 0x000000ffff027224 */ /* 0x000fe400078e0a02 */
[----:B----4-:R-:W-:Y:S02]  /*18320*/  IMAD.MOV.U32 R119, RZ, RZ, R94 ;  /* 0x000000ffff777224 */ /* 0x010fe400078e005e */
[C---:B------:R-:W-:Y:S01]  /*18330*/  IMAD R95, R3.reuse, R2, R95 ;  /* 0x00000002035f7224 */ /* 0x040fe200078e025f */
[----:B------:R-:W-:Y:S01]  /*18340*/  IABS R94, R121 ;  /* 0x00000079005e7213 */ /* 0x000fe20000000000 */
[----:B---3--:R-:W-:Y:S02]  /*18350*/  IMAD.MOV.U32 R122, RZ, RZ, R98 ;  /* 0x000000ffff7a7224 */ /* 0x008fe400078e0062 */
[----:B------:R-:W-:Y:S01]  /*18360*/  IMAD.MOV.U32 R121, RZ, RZ, R97 ;  /* 0x000000ffff797224 */ /* 0x000fe200078e0061 */
[----:B------:R-:W-:Y:S01]  /*18370*/  ISETP.GT.U32.AND P1, PT, R3, R95, PT ;  /* 0x0000005f0300720c */ /* 0x000fe20003f24070 */
        /* <DEDUP_REMOVED lines=21> */
[----:B------:R-:W-:-:S02]  /*184d0*/  IMAD.MOV.U32 R115, RZ, RZ, R110 ;  /* 0x000000ffff737224 */ /* 0x000fc400078e006e */
[----:B------:R-:W-:Y:S01]  /*184e0*/  IMAD.MOV.U32 R119, RZ, RZ, R113 ;  /* 0x000000ffff777224 */ /* 0x000fe200078e0071 */
[----:B------:R-:W2:Y:S01]  /*184f0*/  LDL.LU R110, [R1+0x65c] ;  /* 0x00065c00016e7983 */ /* 0x000ea20000300800 */
[----:B------:R-:W-:Y:S02]  /*18500*/  IMAD.MOV.U32 R111, RZ, RZ, R102 ;  /* 0x000000ffff6f7224 */ /* 0x000fe400078e0066 */
[----:B------:R-:W-:Y:S01]  /*18510*/  IMAD.MOV.U32 R136, RZ, RZ, R120 ;  /* 0x000000ffff887224 */ /* 0x000fe200078e0078 */
[----:B------:R-:W3:Y:S01]  /*18520*/  LDL.LU R113, [R1+0x60c] ;  /* 0x00060c0001717983 */ /* 0x000ee20000300800 */
[----:B------:R-:W-:Y:S02]  /*18530*/  IMAD.MOV.U32 R102, RZ, RZ, R127 ;  /* 0x000000ffff667224 */ /* 0x000fe400078e007f */
[----:B------:R-:W-:Y:S01]  /*18540*/  IMAD.MOV.U32 R120, RZ, RZ, R114 ;  /* 0x000000ffff787224 */ /* 0x000fe200078e0072 */
[----:B------:R-:W4:Y:S04]  /*18550*/  LDL.LU R127, [R1+0x718] ;  /* 0x00071800017f7983 */ /* 0x000f280000300800 */
[----:B------:R-:W3:Y:S01]  /*18560*/  LDL.LU R114, [R1+0x5f4] ;  /* 0x0005f40001727983 */ /* 0x000ee20000300800 */
[----:B------:R-:W-:Y:S01]  /*18570*/  ISETP.GT.U32.AND P6, PT, R3, R91, PT ;  /* 0x0000005b0300720c */ /* 0x000fe20003fc4070 */
[----:B------:R-:W-:-:S04]  /*18580*/  IMAD.HI.U32 R5, R4, R94, RZ ;  /* 0x0000005e04057227 */ /* 0x000fc800078e00ff */
[----:B------:R-:W-:-:S04]  /*18590*/  IMAD.MOV R5, RZ, RZ, -R5 ;  /* 0x000000ffff057224 */ /* 0x000fc800078e0a05 */
[----:B------:R-:W-:Y:S02]  /*185a0*/  IMAD R94, R3, R5, R94 ;  /* 0x00000005035e7224 */ /* 0x000fe400078e025e */
[----:B------:R-:W-:-:S04]  /*185b0*/  IMAD.HI.U32 R2, R4, R96, RZ ;  /* 0x0000006004027227 */ /* 0x000fc800078e00ff */
[----:B------:R-:W-:Y:S01]  /*185c0*/  @!P6 IMAD.IADD R91, R91, 0x1, -R3 ;  /* 0x000000015b5be824 */ /* 0x000fe200078e0a03 */
[----:B------:R-:W-:Y:S01]  /*185d0*/  ISETP.GT.U32.AND P6, PT, R3, R94, PT ;  /* 0x0000005e0300720c */ /* 0x000fe20003fc4070 */
[----:B------:R-:W-:-:S04]  /*185e0*/  IMAD.MOV R2, RZ, RZ, -R2 ;  /* 0x000000ffff027224 */ /* 0x000fc800078e0a02 */
[----:B------:R-:W-:Y:S01]  /*185f0*/  IMAD R96, R3, R2, R96 ;  /* 0x0000000203607224 */ /* 0x000fe200078e0260 */
[----:B------:R-:W-:-:S07]  /*18600*/  IABS R98, R132 ;  /* 0x0000008400627213 */ /* 0x000fce0000000000 */
[----:B------:R-:W-:Y:S01]  /*18610*/  @!P6 IMAD.IADD R94, R94, 0x1, -R3 ;  /* 0x000000015e5ee824 */ /* 0x000fe200078e0a03 */
[----:B------:R-:W-:Y:S01]  /*18620*/  ISETP.GT.U32.AND P6, PT, R3, R96, PT ;  /* 0x000000600300720c */ /* 0x000fe20003fc4070 */
[----:B------:R-:W-:Y:S01]  /*18630*/  IMAD.HI.U32 R2, R4, R98, RZ ;  /* 0x0000006204027227 */ /* 0x000fe200078e00ff */
[----:B------:R-:W-:-:S03]  /*18640*/  IABS R99, R131 ;  /* 0x0000008300637213 */ /* 0x000fc60000000000 */
[----:B------:R-:W-:Y:S01]  /*18650*/  IMAD.MOV R2, RZ, RZ, -R2 ;  /* 0x000000ffff027224 */ /* 0x000fe200078e0a02 */
[----:B------:R-:W-:-:S07]  /*18660*/  IABS R97, R133 ;  /* 0x0000008500617213 */ /* 0x000fce0000000000 */
[----:B------:R-:W-:Y:S02]  /*18670*/  @!P6 IMAD.IADD R96, R96, 0x1, -R3 ;  /* 0x000000016060e824 */ /* 0x000fe400078e0a03 */
[C---:B------:R-:W-:Y:S02]  /*18680*/  IMAD R98, R3.reuse, R2, R98 ;  /* 0x0000000203627224 */ /* 0x040fe400078e0262 */
[----:B------:R-:W-:Y:S01]  /*18690*/  IMAD.HI.U32 R2, R4, R99, RZ ;  /* 0x0000006304027227 */ /* 0x000fe200078e00ff */
[----:B------:R-:W-:-:S03]  /*186a0*/  ISETP.GT.U32.AND P6, PT, R3, R96, PT ;  /* 0x000000600300720c */ /* 0x000fc60003fc4070 */
[----:B------:R-:W-:Y:S01]  /*186b0*/  @!P5 IMAD.MOV R91, RZ, RZ, -R91 ;  /* 0x000000ffff5bd224 */ /* 0x000fe200078e0a5b */
[----:B------:R-:W-:Y:S01]  /*186c0*/  ISETP.GT.U32.AND P5, PT, R3, R94, PT ;  /* 0x0000005e0300720c */ /* 0x000fe20003fa4070 */
[----:B------:R-:W-:Y:S02]  /*186d0*/  IMAD.MOV R2, RZ, RZ, -R2 ;  /* 0x000000ffff027224 */ /* 0x000fe400078e0a02 */
[----:B------:R-:W-:-:S04]  /*186e0*/  IMAD.HI.U32 R5, R4, R97, RZ ;  /* 0x0000006104057227 */ /* 0x000fc800078e00ff */
[----:B------:R-:W-:Y:S02]  /*186f0*/  IMAD.MOV.U32 R138, RZ, RZ, R123 ;  /* 0x000000ffff8a7224 */ /* 0x000fe400078e007b */
[----:B------:R-:W-:Y:S02]  /*18700*/  IMAD.MOV.U32 R123, RZ, RZ, R118 ;  /* 0x000000ffff7b7224 */ /* 0x000fe400078e0076 */
[----:B------:R-:W-:Y:S02]  /*18710*/  IMAD R99, R3, R2, R99 ;  /* 0x0000000203637224 */ /* 0x000fe400078e0263 */
[----:B------:R-:W-:Y:S02]  /*18720*/  IMAD.MOV R5, RZ, RZ, -R5 ;  /* 0x000000ffff057224 */ /* 0x000fe400078e0a05 */
[----:B------:R-:W-:Y:S02]  /*18730*/  IMAD.MOV.U32 R118, RZ, RZ, R112 ;  /* 0x000000ffff767224 */ /* 0x000fe400078e0070 */
[----:B------:R-:W-:-:S02]  /*18740*/  IMAD.MOV.U32 R112, RZ, RZ, R101 ;  /* 0x000000ffff707224 */ /* 0x000fc400078e0065 */
[----:B------:R-:W-:Y:S01]  /*18750*/  IMAD.MOV.U32 R101, RZ, RZ, R100 ;  /* 0x000000ffff657224 */ /* 0x000fe200078e0064 */
[----:B------:R-:W-:Y:S01]  /*18760*/  IABS R100, R137 ;  /* 0x0000008900647213 */ /* 0x000fe20000000000 */
[----:B------:R-:W-:Y:S01]  /*18770*/  @!P2 IMAD.MOV R92, RZ, RZ, -R92 ;  /* 0x000000ffff5ca224 */ /* 0x000fe200078e0a5c */
[C---:B------:R-:W-:Y:S01]  /*18780*/  ISETP.GT.U32.AND P2, PT, R3.reuse, R95, PT ;  /* 0x0000005f0300720c */ /* 0x040fe20003f44070 */
[----:B------:R-:W-:Y:S01]  /*18790*/  @!P6 IMAD.IADD R96, R96, 0x1, -R3 ;  /* 0x000000016060e824 */ /* 0x000fe200078e0a03 */
[C---:B------:R-:W-:Y:S01]  /*187a0*/  ISETP.GT.U32.AND P6, PT, R3.reuse, R99, PT ;  /* 0x000000630300720c */ /* 0x040fe20003fc4070 */
[C---:B------:R-:W-:Y:S02]  /*187b0*/  IMAD R97, R3.reuse, R5, R97 ;  /* 0x0000000503617224 */ /* 0x040fe400078e0261 */
[----:B------:R-:W-:Y:S02]  /*187c0*/  @!P5 IMAD.IADD R94, R94, 0x1, -R3 ;  /* 0x000000015e5ed824 */ /* 0x000fe400078e0a03 */
[----:B------:R-:W-:Y:S01]  /*187d0*/  IMAD.HI.U32 R2, R4, R100, RZ ;  /* 0x0000006404027227 */ /* 0x000fe200078e00ff */
[----:B------:R-:W-:-:S03]  /*187e0*/  ISETP.GT.U32.AND P5, PT, R3, R97, PT ;  /* 0x000000610300720c */ /* 0x000fc60003fa4070 */
[----:B------:R-:W-:Y:S02]  /*187f0*/  IMAD.MOV R2, RZ, RZ, -R2 ;  /* 0x000000ffff027224 */ /* 0x000fe400078e0a02 */
[--C-:B------:R-:W-:Y:S02]  /*18800*/  @!P2 IMAD.IADD R95, R95, 0x1, -R3.reuse ;  /* 0x000000015f5fa824 */ /* 0x100fe400078e0a03 */
[----:B------:R-:W-:Y:S02]  /*18810*/  IMAD R100, R3, R2, R100 ;  /* 0x0000000203647224 */ /* 0x000fe400078e0264 */
[----:B------:R-:W-:Y:S02]  /*18820*/  @!P6 IMAD.IADD R99, R99, 0x1, -R3 ;  /* 0x000000016363e824 */ /* 0x000fe400078e0a03 */
[----:B------:R-:W-:Y:S01]  /*18830*/  @!P0 IMAD.MOV R93, RZ, RZ, -R93 ;  /* 0x000000ffff5d8224 */ /* 0x000fe200078e0a5d */
[----:B------:R-:W-:Y:S01]  /*18840*/  ISETP.GE.AND P0, PT, R133, RZ, PT ;  /* 0x000000ff8500720c */ /* 0x000fe20003f06270 */
[----:B------:R-:W-:Y:S01]  /*18850*/  @!P1 IMAD.MOV R96, RZ, RZ, -R96 ;  /* 0x000000ffff609224 */ /* 0x000fe200078e0a60 */
[----:B------:R-:W-:Y:S01]  /*18860*/  ISETP.GT.U32.AND P1, PT, R3, R100, PT ;  /* 0x000000640300720c */ /* 0x000fe20003f24070 */
[----:B------:R-:W-:-:S02]  /*18870*/  IMAD.MOV.U32 R133, RZ, RZ, R111 ;  /* 0x000000ffff857224 */ /* 0x000fc400078e006f */
[----:B------:R-:W-:Y:S01]  /*18880*/  @!P3 IMAD.MOV R95, RZ, RZ, -R95 ;  /* 0x000000ffff5fb224 */ /* 0x000fe200078e0a5f */
[----:B------:R-:W-:Y:S01]  /*18890*/  ISETP.GT.U32.AND P3, PT, R3, R99, PT ;  /* 0x000000630300720c */ /* 0x000fe20003f64070 */
[----:B------:R-:W-:Y:S01]  /*188a0*/  @!P5 IMAD.IADD R97, R97, 0x1, -R3 ;  /* 0x000000016161d824 */ /* 0x000fe200078e0a03 */
[----:B------:R-:W-:Y:S01]  /*188b0*/  ISETP.GE.AND P5, PT, R131, RZ, PT ;  /* 0x000000ff8300720c */ /* 0x000fe20003fa6270 */
[----:B------:R-:W-:Y:S02]  /*188c0*/  IMAD.MOV.U32 R134, RZ, RZ, R112 ;  /* 0x000000ffff867224 */ /* 0x000fe400078e0070 */
[----:B------:R-:W-:Y:S02]  /*188d0*/  IMAD.MOV.U32 R131, RZ, RZ, R116 ;  /* 0x000000ffff837224 */ /* 0x000fe400078e0074 */
[----:B------:R-:W-:Y:S02]  /*188e0*/  IMAD.MOV.U32 R141, RZ, RZ, R133 ;  /* 0x000000ffff8d7224 */ /* 0x000fe400078e0085 */
[----:B------:R-:W-:Y:S01]  /*188f0*/  IMAD.MOV.U32 R133, RZ, RZ, R130 ;  /* 0x000000ffff857224 */ /* 0x000fe200078e0082 */
        /* <DEDUP_REMOVED lines=14> */
[----:B------:R-:W-:-:S02]  /*189e0*/  IMAD.MOV.U32 R148, RZ, RZ, R132 ;  /* 0x000000ffff947224 */ /* 0x000fc400078e0084 */
[----:B------:R-:W-:Y:S01]  /*189f0*/  @!P1 IMAD.IADD R100, R100, 0x1, -R3 ;  /* 0x0000000164649824 */ /* 0x000fe200078e0a03 */
[----:B------:R-:W-:Y:S01]  /*18a00*/  ISETP.GE.AND P1, PT, R135, RZ, PT ;  /* 0x000000ff8700720c */ /* 0x000fe20003f26270 */
[----:B------:R-:W-:Y:S01]  /*18a10*/  IMAD.MOV.U32 R111, RZ, RZ, R101 ;  /* 0x000000ffff6f7224 */ /* 0x000fe200078e0065 */
[----:B------:R-:W-:Y:S01]  /*18a20*/  IABS R101, R136 ;  /* 0x0000008800657213 */ /* 0x000fe20000000000 */
[----:B------:R-:W-:Y:S01]  /*18a30*/  @!P3 IMAD.IADD R99, R99, 0x1, -R3 ;  /* 0x000000016363b824 */ /* 0x000fe200078e0a03 */
[----:B------:R-:W-:Y:S01]  /*18a40*/  ISETP.GE.AND P3, PT, R136, RZ, PT ;  /* 0x000000ff8800720c */ /* 0x000fe20003f66270 */
[----:B--2---:R-:W-:Y:S02]  /*18a50*/  IMAD.MOV.U32 R115, RZ, RZ, R110 ;  /* 0x000000ffff737224 */ /* 0x004fe400078e006e */
[----:B---3--:R-:W-:Y:S02]  /*18a60*/  IMAD.MOV.U32 R117, RZ, RZ, R114 ;  /* 0x000000ffff757224 */ /* 0x008fe400078e0072 */
[----:B------:R-:W-:-:S02]  /*18a70*/  IMAD.MOV.U32 R114, RZ, RZ, R113 ;  /* 0x000000ffff727224 */ /* 0x000fc400078e0071 */
[----:B------:R-:W2:Y:S04]  /*18a80*/  LDL.LU R113, [R1+0x604] ;  /* 0x0006040001717983 */ /* 0x000ea80000300800 */
[----:B------:R-:W3:Y:S04]  /*18a90*/  LDL.LU R110, [R1+0x664] ;  /* 0x00066400016e7983 */ /* 0x000ee80000300800 */
[----:B------:R-:W4:Y:S04]  /*18aa0*/  LDL.LU R132, [R1+0x5d0] ;  /* 0x0005d00001847983 */ /* 0x000f280000300800 */
[----:B------:R-:W2:Y:S04]  /*18ab0*/  LDL.LU R135, [R1+0x5d4] ;  /* 0x0005d40001877983 */ /* 0x000ea80000300800 */
[----:B------:R-:W3:Y:S01]  /*18ac0*/  LDL.LU R136, [R1+0x5e0] ;  /* 0x0005e00001887983 */ /* 0x000ee20000300800 */
[----:B------:R-:W-:Y:S01]  /*18ad0*/  @!P4 IMAD.MOV R94, RZ, RZ, -R94 ;  /* 0x000000ffff5ec224 */ /* 0x000fe200078e0a5e */
[----:B------:R-:W-:Y:S01]  /*18ae0*/  ISETP.GT.U32.AND P4, PT, R3, R98, PT ;  /* 0x000000620300720c */ /* 0x000fe20003f84070 */
[----:B------:R-:W-:-:S12]  /*18af0*/  IMAD.HI.U32 R2, R4, R101, RZ ;  /* 0x0000006504027227 */ /* 0x000fd800078e00ff */
[----:B------:R-:W-:-:S05]  /*18b00*/  @!P4 IMAD.IADD R98, R98, 0x1, -R3 ;  /* 0x000000016262c824 */ /* 0x000fca00078e0a03 */
[----:B------:R-:W-:Y:S01]  /*18b10*/  ISETP.GT.U32.AND P6, PT, R3, R98, PT ;  /* 0x000000620300720c */ /* 0x000fe20003fc4070 */
[----:B------:R-:W-:-:S04]  /*18b20*/  IMAD.MOV R2, RZ, RZ, -R2 ;  /* 0x000000ffff027224 */ /* 0x000fc800078e0a02 */
[----:B------:R-:W-:-:S08]  /*18b30*/  IMAD R101, R3, R2, R101 ;  /* 0x0000000203657224 */ /* 0x000fd000078e0265 */
[----:B------:R-:W-:Y:S01]  /*18b40*/  @!P6 IMAD.IADD R98, R98, 0x1, -R3 ;  /* 0x000000016262e824 */ /* 0x000fe200078e0a03 */
[C---:B------:R-:W-:Y:S02]  /*18b50*/  ISETP.GT.U32.AND P6, PT, R3.reuse, R101, PT ;  /* 0x000000650300720c */ /* 0x040fe40003fc4070 */
[----:B------:R-:W-:Y:S01]  /*18b60*/  ISETP.GT.U32.AND P4, PT, R3, R97, PT ;  /* 0x000000610300720c */ /* 0x000fe20003f84070 */
[----:B------:R-:W-:-:S10]  /*18b70*/  @!P2 IMAD.MOV R98, RZ, RZ, -R98 ;  /* 0x000000ffff62a224 */ /* 0x000fd400078e0a62 */
[----:B------:R-:W-:-:S05]  /*18b80*/  @!P6 IMAD.IADD R101, R101, 0x1, -R3 ;  /* 0x000000016565e824 */ /* 0x000fca00078e0a03 */
[----:B------:R-:W-:Y:S01]  /*18b90*/  ISETP.GT.U32.AND P2, PT, R3, R101, PT ;  /* 0x000000650300720c */ /* 0x000fe20003f44070 */
[----:B------:R-:W-:Y:S02]  /*18ba0*/  IMAD.MOV.U32 R109, RZ, RZ, R104 ;  /* 0x000000ffff6d7224 */ /* 0x000fe400078e0068 */
[----:B------:R-:W-:Y:S01]  /*18bb0*/  @!P4 IMAD.IADD R97, R97, 0x1, -R3 ;  /* 0x000000016161c824 */ /* 0x000fe200078e0a03 */
[----:B------:R-:W-:Y:S01]  /*18bc0*/  ISETP.GE.AND P4, PT, R137, RZ, PT ;  /* 0x000000ff8900720c */ /* 0x000fe20003f86270 */
        /* <DEDUP_REMOVED lines=8> */
[----:B----4-:R-:W-:Y:S02]  /*18c50*/  IMAD.MOV.U32 R137, RZ, RZ, R132 ;  /* 0x000000ffff897224 */ /* 0x010fe400078e0084 */
[----:B------:R-:W-:Y:S02]  /*18c60*/  IMAD.MOV.U32 R132, RZ, RZ, R128 ;  /* 0x000000ffff847224 */ /* 0x000fe400078e0080 */
[----:B------:R-:W4:Y:S01]  /*18c70*/  LDL.LU R128, [R1+0x630] ;  /* 0x0006300001807983 */ /* 0x000f220000300800 */
[----:B---3--:R-:W-:Y:S02]  /*18c80*/  IMAD.MOV.U32 R139, RZ, RZ, R136 ;  /* 0x000000ffff8b7224 */ /* 0x008fe400078e0088 */
[----:B------:R-:W-:Y:S02]  /*18c90*/  IMAD.MOV.U32 R136, RZ, RZ, R133 ;  /* 0x000000ffff887224 */ /* 0x000fe400078e0085 */
[----:B------:R-:W3:Y:S01]  /*18ca0*/  LDL.LU R133, [R1+0x698] ;  /* 0x0006980001857983 */ /* 0x000ee20000300800 */
[----:B------:R-:W-:-:S04]  /*18cb0*/  IMAD.HI.U32 R6, R4, R102, RZ ;  /* 0x0000006604067227 */ /* 0x000fc800078e00ff */
[----:B------:R-:W-:Y:S01]  /*18cc0*/  IMAD.MOV R6, RZ, RZ, -R6 ;  /* 0x000000ffff067224 */ /* 0x000fe200078e0a06 */
[----:B------:R-:W-:-:S03]  /*18cd0*/  IABS R104, R138 ;  /* 0x0000008a00687213 */ /* 0x000fc60000000000 */
[C---:B------:R-:W-:Y:S02]  /*18ce0*/  IMAD R102, R3.reuse, R6, R102 ;  /* 0x0000000603667224 */ /* 0x040fe400078e0266 */
[----:B------:R-:W-:Y:S01]  /*18cf0*/  @!P0 IMAD.MOV R97, RZ, RZ, -R97 ;  /* 0x000000ffff618224 */ /* 0x000fe200078e0a61 */
[C---:B------:R-:W-:Y:S01]  /*18d00*/  ISETP.GT.U32.AND P0, PT, R3.reuse, R100, PT ;  /* 0x000000640300720c */ /* 0x040fe20003f04070 */
[----:B------:R-:W-:Y:S01]  /*18d10*/  IMAD.HI.U32 R2, R4, R104, RZ ;  /* 0x0000006804027227 */ /* 0x000fe200078e00ff */
[----:B------:R-:W-:-:S03]  /*18d20*/  ISETP.GT.U32.AND P6, PT, R3, R102, PT ;  /* 0x000000660300720c */ /* 0x000fc60003fc4070 */
[----:B------:R-:W-:Y:S02]  /*18d30*/  IMAD.MOV R2, RZ, RZ, -R2 ;  /* 0x000000ffff027224 */ /* 0x000fe400078e0a02 */
[----:B------:R-:W-:-:S04]  /*18d40*/  IMAD.HI.U32 R5, R4, R103, RZ ;  /* 0x0000006704057227 */ /* 0x000fc800078e00ff */
[C---:B------:R-:W-:Y:S02]  /*18d50*/  IMAD R104, R3.reuse, R2, R104 ;  /* 0x0000000203687224 */ /* 0x040fe400078e0268 */
[----:B------:R-:W-:Y:S02]  /*18d60*/  IMAD.MOV R5, RZ, RZ, -R5 ;  /* 0x000000ffff057224 */ /* 0x000fe400078e0a05 */
[----:B------:R-:W-:Y:S02]  /*18d70*/  IMAD.MOV.U32 R142, RZ, RZ, R134 ;  /* 0x000000ffff8e7224 */ /* 0x000fe400078e0086 */
[----:B------:R-:W-:Y:S01]  /*18d80*/  @!P0 IMAD.IADD R100, R100, 0x1, -R3 ;  /* 0x0000000164648824 */ /* 0x000fe200078e0a03 */
[C---:B------:R-:W-:Y:S01]  /*18d90*/  ISETP.GT.U32.AND P0, PT, R3.reuse, R104, PT ;  /* 0x000000680300720c */ /* 0x040fe20003f04070 */
[----:B------:R-:W-:Y:S01]  /*18da0*/  IMAD.MOV.U32 R134, RZ, RZ, R105 ;  /* 0x000000ffff867224 */ /* 0x000fe200078e0069 */
[----:B------:R-:W-:Y:S01]  /*18db0*/  IABS R105, R140 ;  /* 0x0000008c00697213 */ /* 0x000fe20000000000 */
[----:B------:R-:W-:-:S02]  /*18dc0*/  IMAD R103, R3, R5, R103 ;  /* 0x0000000503677224 */ /* 0x000fc400078e0267 */
[----:B------:R-:W-:Y:S02]  /*18dd0*/  @!P6 IMAD.IADD R102, R102, 0x1, -R3 ;  /* 0x000000016666e824 */ /* 0x000fe400078e0a03 */
[----:B------:R-:W-:Y:S01]  /*18de0*/  @!P5 IMAD.MOV R99, RZ, RZ, -R99 ;  /* 0x000000ffff63d224 */ /* 0x000fe200078e0a63 */
[C---:B------:R-:W-:Y:S01]  /*18df0*/  ISETP.GT.U32.AND P5, PT, R3.reuse, R103, PT ;  /* 0x000000670300720c */ /* 0x040fe20003fa4070 */
[----:B------:R-:W-:Y:S01]  /*18e00*/  IMAD.HI.U32 R5, R4, R105, RZ ;  /* 0x0000006904057227 */ /* 0x000fe200078e00ff */
[----:B------:R-:W-:-:S03]  /*18e10*/  ISETP.GT.U32.AND P6, PT, R3, R102, PT ;  /* 0x000000660300720c */ /* 0x000fc60003fc4070 */
[----:B------:R-:W-:Y:S02]  /*18e20*/  IMAD.MOV R5, RZ, RZ, -R5 ;  /* 0x000000ffff057224 */ /* 0x000fe400078e0a05 */
[----:B------:R-:W-:Y:S02]  /*18e30*/  @!P0 IMAD.IADD R104, R104, 0x1, -R3 ;  /* 0x0000000168688824 */ /* 0x000fe400078e0a03 */
[C---:B------:R-:W-:Y:S02]  /*18e40*/  IMAD R105, R3.reuse, R5, R105 ;  /* 0x0000000503697224 */ /* 0x040fe400078e0269 */
[----:B------:R-:W-:Y:S01]  /*18e50*/  @!P4 IMAD.MOV R100, RZ, RZ, -R100 ;  /* 0x000000ffff64c224 */ /* 0x000fe200078e0a64 */
[----:B------:R-:W-:Y:S01]  /*18e60*/  ISETP.GT.U32.AND P4, PT, R3, R104, PT ;  /* 0x000000680300720c */ /* 0x000fe20003f84070 */
[--C-:B------:R-:W-:Y:S01]  /*18e70*/  @!P5 IMAD.IADD R103, R103, 0x1, -R3.reuse ;  /* 0x000000016767d824 */ /* 0x100fe200078e0a03 */
[----:B------:R-:W-:Y:S01]  /*18e80*/  IABS R106, R141 ;  /* 0x0000008d006a7213 */ /* 0x000fe20000000000 */
[----:B------:R-:W-:Y:S01]  /*18e90*/  @!P6 IMAD.IADD R102, R102, 0x1, -R3 ;  /* 0x000000016666e824 */ /* 0x000fe200078e0a03 */
[----:B------:R-:W-:-:S02]  /*18ea0*/  ISETP.GT.U32.AND P6, PT, R3, R105, PT ;  /* 0x000000690300720c */ /* 0x000fc40003fc4070 */
[----:B------:R-:W-:Y:S01]  /*18eb0*/  ISETP.GT.U32.AND P5, PT, R3, R103, PT ;  /* 0x000000670300720c */ /* 0x000fe20003fa4070 */
[----:B------:R-:W-:Y:S01]  /*18ec0*/  IMAD.HI.U32 R2, R4, R106, RZ ;  /* 0x0000006a04027227 */ /* 0x000fe200078e00ff */
[----:B------:R-:W-:-:S03]  /*18ed0*/  ISETP.GE.AND P0, PT, R138, RZ, PT ;  /* 0x000000ff8a00720c */ /* 0x000fc60003f06270 */
[----:B------:R-:W-:Y:S02]  /*18ee0*/  IMAD.MOV R2, RZ, RZ, -R2 ;  /* 0x000000ffff027224 */ /* 0x000fe400078e0a02 */
[----:B------:R-:W-:Y:S02]  /*18ef0*/  IMAD.MOV.U32 R109, RZ, RZ, R107 ;  /* 0x000000ffff6d7224 */ /* 0x000fe400078e006b */
[----:B------:R-:W-:Y:S02]  /*18f00*/  IMAD.MOV.U32 R146, RZ, RZ, R137 ;  /* 0x000000ffff927224 */ /* 0x000fe400078e0089 */
[----:B--2---:R-:W-:Y:S02]  /*18f10*/  IMAD.MOV.U32 R138, RZ, RZ, R135 ;  /* 0x000000ffff8a7224 */ /* 0x004fe400078e0087 */
[----:B------:R-:W-:Y:S02]  /*18f20*/  IMAD.MOV.U32 R137, RZ, RZ, R134 ;  /* 0x000000ffff897224 */ /* 0x000fe400078e0086 */
[----:B------:R-:W-:Y:S01]  /*18f30*/  @!P4 IMAD.IADD R104, R104, 0x1, -R3 ;  /* 0x000000016868c824 */ /* 0x000fe200078e0a03 */
[----:B------:R-:W-:Y:S01]  /*18f40*/  ISETP.GE.AND P4, PT, R140, RZ, PT ;  /* 0x000000ff8c00720c */ /* 0x000fe20003f86270 */
[----:B------:R-:W-:-:S02]  /*18f50*/  IMAD R106, R3, R2, R106 ;  /* 0x00000002036a7224 */ /* 0x000fc400078e026a */
[----:B------:R-:W-:Y:S02]  /*18f60*/  @!P6 IMAD.IADD R105, R105, 0x1, -R3 ;  /* 0x000000016969e824 */ /* 0x000fe400078e0a03 */
[----:B------:R-:W-:Y:S02]  /*18f70*/  IMAD.MOV.U32 R135, RZ, RZ, R109 ;  /* 0x000000ffff877224 */ /* 0x000fe400078e006d */
[----:B------:R-:W-:Y:S02]  /*18f80*/  IMAD.MOV.U32 R140, RZ, RZ, R139 ;  /* 0x000000ffff8c7224 */ /* 0x000fe400078e008b */
[----:B------:R-:W-:Y:S02]  /*18f90*/  IMAD.MOV.U32 R134, RZ, RZ, R108 ;  /* 0x000000ffff867224 */ /* 0x000fe400078e006c */
[----:B------:R-:W-:Y:S02]  /*18fa0*/  IMAD.MOV.U32 R139, RZ, RZ, R138 ;  /* 0x000000ffff8b7224 */ /* 0x000fe400078e008a */
[----:B------:R-:W-:-:S02]  /*18fb0*/  IMAD.MOV.U32 R138, RZ, RZ, R137 ;  /* 0x000000ffff8a7224 */ /* 0x000fc400078e0089 */
[----:B------:R-:W-:Y:S01]  /*18fc0*/  @!P5 IMAD.IADD R103, R103, 0x1, -R3 ;  /* 0x000000016767d824 */ /* 0x000fe200078e0a03 */
[C---:B------:R-:W-:Y:S01]  /*18fd0*/  ISETP.GT.U32.AND P5, PT, R3.reuse, R106, PT ;  /* 0x0000006a0300720c */ /* 0x040fe20003fa4070 */
[----:B------:R-:W-:Y:S02]  /*18fe0*/  IMAD.MOV.U32 R137, RZ, RZ, R136 ;  /* 0x000000ffff897224 */ /* 0x000fe400078e0088 */
[----:B------:R-:W-:Y:S01]  /*18ff0*/  @!P3 IMAD.MOV R101, RZ, RZ, -R101 ;  /* 0x000000ffff65b224 */ /* 0x000fe200078e0a65 */
[----:B------:R-:W-:Y:S01]  /*19000*/  ISETP.GT.U32.AND P3, PT, R3, R105, PT ;  /* 0x000000690300720c */ /* 0x000fe20003f64070 */
[----:B------:R-:W-:Y:S02]  /*19010*/  IMAD.MOV.U32 R136, RZ, RZ, R135 ;  /* 0x000000ffff887224 */ /* 0x000fe400078e0087 */
[----:B------:R-:W-:Y:S02]  /*19020*/  IMAD.MOV.U32 R135, RZ, RZ, R134 ;  /* 0x000000ffff877224 */ /* 0x000fe400078e0086 */
[----:B------:R-:W-:-:S02]  /*19030*/  IMAD.MOV.U32 R145, RZ, RZ, R139 ;  /* 0x000000ffff917224 */ /* 0x000fc400078e008b */
[----:B------:R-:W-:Y:S02]  /*19040*/  IMAD.MOV.U32 R139, RZ, RZ, R138 ;  /* 0x000000ffff8b7224 */ /* 0x000fe400078e008a */
[----:B------:R-:W-:Y:S02]  /*19050*/  IMAD.MOV.U32 R138, RZ, RZ, R137 ;  /* 0x000000ffff8a7224 */ /* 0x000fe400078e0089 */
[----:B------:R-:W-:Y:S02]  /*19060*/  IMAD.MOV.U32 R137, RZ, RZ, R136 ;  /* 0x000000ffff897224 */ /* 0x000fe400078e0088 */
[----:B------:R-:W-:Y:S02]  /*19070*/  IMAD.MOV.U32 R136, RZ, RZ, R135 ;  /* 0x000000ffff887224 */ /* 0x000fe400078e0087 */
[--C-:B------:R-:W-:Y:S01]  /*19080*/  @!P5 IMAD.IADD R106, R106, 0x1, -R3.reuse ;  /* 0x000000016a6ad824 */ /* 0x100fe200078e0a03 */
[----:B------:R-:W-:Y:S01]  /*19090*/  ISETP.GE.AND P5, PT, R141, RZ, PT ;  /* 0x000000ff8d00720c */ /* 0x000fe20003fa6270 */
[----:B------:R-:W-:-:S02]  /*190a0*/  @!P3 IMAD.IADD R105, R105, 0x1, -R3 ;  /* 0x000000016969b824 */ /* 0x000fc400078e0a03 */
[----:B------:R-:W-:Y:S01]  /*190b0*/  IMAD.MOV.U32 R144, RZ, RZ, R140 ;  /* 0x000000ffff907224 */ /* 0x000fe200078e008c */
[----:B------:R-:W-:Y:S01]  /*190c0*/  IABS R109, R142 ;  /* 0x0000008e006d7213 */ /* 0x000fe20000000000 */
[----:B------:R-:W-:Y:S01]  /*190d0*/  @!P4 IMAD.MOV R105, RZ, RZ, -R105 ;  /* 0x000000ffff69c224 */ /* 0x000fe200078e0a69 */
[----:B------:R-:W-:Y:S01]  /*190e0*/  ISETP.GE.AND P4, PT, R142, RZ, PT ;  /* 0x000000ff8e00720c */ /* 0x000fe20003f86270 */
[----:B---3--:R-:W-:Y:S02]  /*190f0*/  IMAD.MOV.U32 R134, RZ, RZ, R133 ;  /* 0x000000ffff867224 */ /* 0x008fe400078e0085 */
        /* <DEDUP_REMOVED lines=25> */
[----:B----4-:R-:W-:Y:S02]  /*19290*/  IMAD.MOV.U32 R129, RZ, RZ, R128 ;  /* 0x000000ffff817224 */ /* 0x010fe400078e0080 */
[----:B------:R-:W-:Y:S01]  /*192a0*/  IMAD.MOV.U32 R112, RZ, RZ, R251 ;  /* 0x000000ffff707224 */ /* 0x000fe200078e00fb */
[----:B------:R-:W2:Y:S01]  /*192b0*/  LDL.LU R128, [R1+0x64c] ;  /* 0x00064c0001807983 */ /* 0x000ea20000300800 */
[----:B------:R-:W-:-:S03]  /*192c0*/  IMAD.MOV.U32 R155, RZ, RZ, R141 ;  /* 0x000000ffff9b7224 */ /* 0x000fc600078e008d */
[----:B------:R-:W3:Y:S04]  /*192d0*/  LDL.LU R251, [R1+0x648] ;  /* 0x0006480001fb7983 */ /* 0x000ee80000300800 */
[----:B------:R-:W4:Y:S01]  /*192e0*/  LDL.LU R141, [R1+0x5fc] ;  /* 0x0005fc00018d7983 */ /* 0x000f220000300800 */
[----:B------:R-:W-:-:S05]  /*192f0*/  IABS R107, R148 ;  /* 0x00000094006b7213 */ /* 0x000fca0000000000 */
[----:B------:R-:W-:-:S04]  /*19300*/  IMAD.HI.U32 R2, R4, R107, RZ ;  /* 0x0000006b04027227 */ /* 0x000fc800078e00ff */
[----:B------:R-:W-:-:S04]  /*19310*/  IMAD.MOV R2, RZ, RZ, -R2 ;  /* 0x000000ffff027224 */ /* 0x000fc800078e0a02 */
[----:B------:R-:W-:-:S05]  /*19320*/  IMAD R107, R3, R2, R107 ;  /* 0x00000002036b7224 */ /* 0x000fca00078e026b */
[----:B------:R-:W-:Y:S01]  /*19330*/  ISETP.GT.U32.AND P6, PT, R3, R107, PT ;  /* 0x0000006b0300720c */ /* 0x000fe20003fc4070 */
[----:B------:R-:W-:Y:S01]  /*19340*/  IMAD.HI.U32 R2, R4, R109, RZ ;  /* 0x0000006d04027227 */ /* 0x000fe200078e00ff */
[----:B------:R-:W-:-:S03]  /*19350*/  IABS R108, R147 ;  /* 0x00000093006c7213 */ /* 0x000fc60000000000 */
[----:B------:R-:W-:Y:S01]  /*19360*/  IMAD.MOV.U32 R117, RZ, RZ, R110 ;  /* 0x000000ffff757224 */ /* 0x000fe200078e006e */
[----:B------:R-:W-:Y:S01]  /*19370*/  IABS R110, R143 ;  /* 0x0000008f006e7213 */ /* 0x000fe20000000000 */
[----:B------:R-:W-:-:S06]  /*19380*/  IMAD.MOV R2, RZ, RZ, -R2 ;  /* 0x000000ffff027224 */ /* 0x000fcc00078e0a02 */
[----:B------:R-:W-:Y:S02]  /*19390*/  @!P6 IMAD.IADD R107, R107, 0x1, -R3 ;  /* 0x000000016b6be824 */ /* 0x000fe400078e0a03 */
[C---:B------:R-:W-:Y:S02]  /*193a0*/  IMAD R109, R3.reuse, R2, R109 ;  /* 0x00000002036d7224 */ /* 0x040fe400078e026d */
[----:B------:R-:W-:Y:S01]  /*193b0*/  IMAD.HI.U32 R2, R4, R110, RZ ;  /* 0x0000006e04027227 */ /* 0x000fe200078e00ff */
[----:B------:R-:W-:-:S03]  /*193c0*/  ISETP.GT.U32.AND P6, PT, R3, R107, PT ;  /* 0x0000006b0300720c */ /* 0x000fc60003fc4070 */
[----:B------:R-:W-:-:S04]  /*193d0*/  IMAD.HI.U32 R5, R4, R108, RZ ;  /* 0x0000006c04057227 */ /* 0x000fc800078e00ff */
[----:B------:R-:W-:Y:S02]  /*193e0*/  IMAD.MOV R2, RZ, RZ, -R2 ;  /* 0x000000ffff027224 */ /* 0x000fe400078e0a02 */
[----:B------:R-:W-:Y:S01]  /*193f0*/  IMAD.MOV R5, RZ, RZ, -R5 ;  /* 0x000000ffff057224 */ /* 0x000fe200078e0a05 */
[C---:B------:R-:W-:Y:S01]  /*19400*/  ISETP.GT.U32.AND P3, PT, R3.reuse, R109, PT ;  /* 0x0000006d0300720c */ /* 0x040fe20003f64070 */
[C---:B------:R-:W-:Y:S02]  /*19410*/  IMAD R110, R3.reuse, R2, R110 ;  /* 0x00000002036e7224 */ /* 0x040fe400078e026e */
[----:B------:R-:W-:Y:S02]  /*19420*/  IMAD R108, R3, R5, R108 ;  /* 0x00000005036c7224 */ /* 0x000fe400078e026c */
[----:B------:R-:W-:Y:S01]  /*19430*/  @!P6 IMAD.IADD R107, R107, 0x1, -R3 ;  /* 0x000000016b6be824 */ /* 0x000fe200078e0a03 */
[C---:B------:R-:W-:Y:S01]  /*19440*/  ISETP.GT.U32.AND P6, PT, R3.reuse, R110, PT ;  /* 0x0000006e0300720c */ /* 0x040fe20003fc4070 */
[----:B------:R-:W-:Y:S01]  /*19450*/  @!P2 IMAD.MOV R103, RZ, RZ, -R103 ;  /* 0x000000ffff67a224 */ /* 0x000fe200078e0a67 */
[C---:B------:R-:W-:Y:S01]  /*19460*/  ISETP.GT.U32.AND P2, PT, R3.reuse, R108, PT ;  /* 0x0000006c0300720c */ /* 0x040fe20003f44070 */
[----:B------:R-:W-:Y:S01]  /*19470*/  @!P1 IMAD.MOV R102, RZ, RZ, -R102 ;  /* 0x000000ffff669224 */ /* 0x000fe200078e0a66 */
[----:B------:R-:W-:-:S03]  /*19480*/  ISETP.GT.U32.AND P1, PT, R3, R106, PT ;  /* 0x0000006a0300720c */ /* 0x000fc60003f24070 */
[----:B------:R-:W-:-:S06]  /*19490*/  @!P3 IMAD.IADD R109, R109, 0x1, -R3 ;  /* 0x000000016d6db824 */ /* 0x000fcc00078e0a03 */
[--C-:B------:R-:W-:Y:S01]  /*194a0*/  @!P6 IMAD.IADD R110, R110, 0x1, -R3.reuse ;  /* 0x000000016e6ee824 */ /* 0x100fe200078e0a03 */
[----:B------:R-:W-:Y:S01]  /*194b0*/  ISETP.GT.U32.AND P6, PT, R3, R109, PT ;  /* 0x0000006d0300720c */ /* 0x000fe20003fc4070 */
[--C-:B------:R-:W-:Y:S02]  /*194c0*/  @!P2 IMAD.IADD R108, R108, 0x1, -R3.reuse ;  /* 0x000000016c6ca824 */ /* 0x100fe400078e0a03 */
[----:B------:R-:W-:-:S03]  /*194d0*/  @!P1 IMAD.IADD R106, R106, 0x1, -R3 ;  /* 0x000000016a6a9824 */ /* 0x000fc600078e0a03 */
[----:B------:R-:W-:Y:S01]  /*194e0*/  ISETP.GT.U32.AND P2, PT, R3, R108, PT ;  /* 0x0000006c0300720c */ /* 0x000fe20003f44070 */
[----:B------:R-:W-:Y:S01]  /*194f0*/  IMAD.MOV.U32 R140, RZ, RZ, R119 ;  /* 0x000000ffff8c7224 */ /* 0x000fe200078e0077 */
[----:B------:R-:W-:Y:S01]  /*19500*/  ISETP.GE.AND P1, PT, R147, RZ, PT ;  /* 0x000000ff9300720c */ /* 0x000fe20003f26270 */
[----:B------:R-:W-:Y:S02]  /*19510*/  IMAD.MOV.U32 R119, RZ, RZ, R112 ;  /* 0x000000ffff777224 */ /* 0x000fe400078e0070 */
[----:B------:R-:W-:Y:S01]  /*19520*/  IMAD.MOV.U32 R151, RZ, RZ, R142 ;  /* 0x000000ffff977224 */ /* 0x000fe200078e008e */
[----:B------:R-:W-:Y:S01]  /*19530*/  ISETP.GE.AND P3, PT, R143, RZ, PT ;  /* 0x000000ff8f00720c */ /* 0x000fe20003f66270 */
[----:B------:R-:W-:Y:S01]  /*19540*/  IMAD.MOV.U32 R142, RZ, RZ, R113 ;  /* 0x000000ffff8e7224 */ /* 0x000fe200078e0071 */
[----:B------:R-:W-:Y:S01]  /*19550*/  IABS R113, R144 ;  /* 0x0000009000717213 */ /* 0x000fe20000000000 */
[----:B------:R-:W-:Y:S02]  /*19560*/  IMAD.MOV.U32 R143, RZ, RZ, R119 ;  /* 0x000000ffff8f7224 */ /* 0x000fe400078e0077 */
[----:B------:R-:W-:Y:S01]  /*19570*/  @!P6 IMAD.IADD R109, R109, 0x1, -R3 ;  /* 0x000000016d6de824 */ /* 0x000fe200078e0a03 */
[----:B------:R-:W-:Y:S01]  /*19580*/  ISETP.GE.AND P6, PT, R144, RZ, PT ;  /* 0x000000ff9000720c */ /* 0x000fe20003fc6270 */
[----:B------:R-:W-:-:S02]  /*19590*/  IMAD.MOV.U32 R144, RZ, RZ, R142 ;  /* 0x000000ffff907224 */ /* 0x000fc400078e008e */
[----:B------:R-:W-:Y:S01]  /*195a0*/  @!P2 IMAD.IADD R108, R108, 0x1, -R3 ;  /* 0x000000016c6ca824 */ /* 0x000fe200078e0a03 */
[----:B------:R-:W-:Y:S01]  /*195b0*/  IABS R112, R145 ;  /* 0x0000009100707213 */ /* 0x000fe20000000000 */
[----:B------:R-:W-:Y:S01]  /*195c0*/  IMAD.MOV.U32 R142, RZ, RZ, R140 ;  /* 0x000000ffff8e7224 */ /* 0x000fe200078e008c */
[----:B------:R-:W2:Y:S01]  /*195d0*/  LDL.LU R119, [R1+0x624] ;  /* 0x0006240001777983 */ /* 0x000ea20000300800 */
[----:B------:R-:W-:Y:S02]  /*195e0*/  IMAD.MOV.U32 R157, RZ, RZ, R143 ;  /* 0x000000ffff9d7224 */ /* 0x000fe400078e008f */
[----:B------:R-:W-:Y:S02]  /*195f0*/  IMAD.MOV.U32 R140, RZ, RZ, R138 ;  /* 0x000000ffff8c7224 */ /* 0x000fe400078e008a */
[----:B------:R-:W-:Y:S02]  /*19600*/  IMAD.MOV.U32 R138, RZ, RZ, R136 ;  /* 0x000000ffff8a7224 */ /* 0x000fe400078e0088 */
[----:B------:R-:W-:-:S02]  /*19610*/  IMAD.MOV.U32 R136, RZ, RZ, R134 ;  /* 0x000000ffff887224 */ /* 0x000fc400078e0086 */
[----:B------:R-:W-:Y:S02]  /*19620*/  IMAD.MOV.U32 R134, RZ, RZ, R132 ;  /* 0x000000ffff867224 */ /* 0x000fe400078e0084 */
[----:B------:R-:W-:Y:S02]  /*19630*/  IMAD.MOV.U32 R132, RZ, RZ, R131 ;  /* 0x000000ffff847224 */ /* 0x000fe400078e0083 */
[----:B------:R-:W-:Y:S01]  /*19640*/  @!P1 IMAD.MOV R108, RZ, RZ, -R108 ;  /* 0x000000ffff6c9224 */ /* 0x000fe200078e0a6c */
[----:B------:R-:W-:Y:S01]  /*19650*/  ISETP.GE.AND P1, PT, R145, RZ, PT ;  /* 0x000000ff9100720c */ /* 0x000fe20003f26270 */
[----:B------:R-:W-:Y:S02]  /*19660*/  IMAD.MOV.U32 R131, RZ, RZ, R122 ;  /* 0x000000ffff837224 */ /* 0x000fe400078e007a */
[----:B------:R-:W-:Y:S02]  /*19670*/  IMAD.MOV.U32 R122, RZ, RZ, R118 ;  /* 0x000000ffff7a7224 */ /* 0x000fe400078e0076 */
[----:B------:R-:W-:-:S02]  /*19680*/  IMAD.MOV.U32 R118, RZ, RZ, R116 ;  /* 0x000000ffff767224 */ /* 0x000fc400078e0074 */
[----:B------:R-:W-:Y:S01]  /*19690*/  @!P0 IMAD.MOV R104, RZ, RZ, -R104 ;  /* 0x000000ffff688224 */ /* 0x000fe200078e0a68 */
[----:B------:R-:W-:Y:S01]  /*196a0*/  ISETP.GE.AND P0, PT, R148, RZ, PT ;  /* 0x000000ff9400720c */ /* 0x000fe20003f06270 */
        /* <DEDUP_REMOVED lines=9> */
[----:B---3--:R-:W-:Y:S02]  /*19740*/  IMAD.MOV.U32 R116, RZ, RZ, R251 ;  /* 0x000000ffff747224 */ /* 0x008fe400078e00fb */
[----:B------:R-:W-:Y:S01]  /*19750*/  IMAD.MOV.U32 R141, RZ, RZ, R127 ;  /* 0x000000ffff8d7224 */ /* 0x000fe200078e007f */
[----:B------:R-:W3:Y:S01]  /*19760*/  LDL.LU R251, [R1+0x6c8] ;  /* 0x0006c80001fb7983 */ /* 0x000ee20000300800 */
[----:B--2---:R-:W-:-:S02]  /*19770*/  IMAD.MOV.U32 R117, RZ, RZ, R128 ;  /* 0x000000ffff757224 */ /* 0x004fc400078e0080 */
[----:B------:R-:W-:Y:S01]  /*19780*/  IMAD.MOV.U32 R127, RZ, RZ, R126 ;  /* 0x000000ffff7f7224 */ /* 0x000fe200078e007e */
[----:B------:R-:W2:Y:S01]  /*19790*/  LDL.LU R128, [R1+0x730] ;  /* 0x0007300001807983 */ /* 0x000ea20000300800 */
[----:B------:R-:W-:-:S03]  /*197a0*/  IMAD.MOV.U32 R126, RZ, RZ, R129 ;  /* 0x000000ffff7e7224 */ /* 0x000fc600078e0081 */
[----:B------:R-:W4:Y:S04]  /*197b0*/  LDL.LU R129, [R1+0x688] ;  /* 0x0006880001817983 */ /* 0x000f280000300800 */
[----:B------:R-:W3:Y:S04]  /*197c0*/  LDL R147, [R1+0x608] ;  /* 0x0006080001937983 */ /* 0x000ee80000100800 */
[----:B------:R-:W2:Y:S01]  /*197d0*/  LDL.LU R148, [R1+0x610] ;  /* 0x0006100001947983 */ /* 0x000ea20000300800 */
[----:B------:R-:W-:Y:S01]  /*197e0*/  IMAD.MOV.U32 R120, RZ, RZ, R111 ;  /* 0x000000ffff787224 */ /* 0x000fe200078e006f */
[----:B------:R-:W-:Y:S01]  /*197f0*/  IABS R111, R146 ;  /* 0x00000092006f7213 */ /* 0x000fe20000000000 */
[----:B------:R-:W-:-:S04]  /*19800*/  @!P5 IMAD.MOV R106, RZ, RZ, -R106 ;  /* 0x000000ffff6ad224 */ /* 0x000fc800078e0a6a */
[----:B------:R-:W-:Y:S01]  /*19810*/  IMAD.HI.U32 R2, R4, R111, RZ ;  /* 0x0000006f04027227 */ /* 0x000fe200078e00ff */
[----:B------:R-:W-:-:S03]  /*19820*/  ISETP.GT.U32.AND P5, PT, R3, R110, PT ;  /* 0x0000006e0300720c */ /* 0x000fc60003fa4070 */
[----:B------:R-:W-:-:S04]  /*19830*/  IMAD.MOV R2, RZ, RZ, -R2 ;  /* 0x000000ffff027224 */ /* 0x000fc800078e0a02 */
[----:B------:R-:W-:Y:S02]  /*19840*/  IMAD R111, R3, R2, R111 ;  /* 0x00000002036f7224 */ /* 0x000fe400078e026f */
[----:B------:R-:W-:-:S04]  /*19850*/  IMAD.HI.U32 R2, R4, R113, RZ ;  /* 0x0000007104027227 */ /* 0x000fc800078e00ff */
[----:B------:R-:W-:Y:S02]  /*19860*/  IMAD.MOV R2, RZ, RZ, -R2 ;  /* 0x000000ffff027224 */ /* 0x000fe400078e0a02 */
[----:B------:R-:W-:Y:S02]  /*19870*/  @!P5 IMAD.IADD R110, R110, 0x1, -R3 ;  /* 0x000000016e6ed824 */ /* 0x000fe400078e0a03 */
[----:B------:R-:W-:Y:S02]  /*19880*/  IMAD R113, R3, R2, R113 ;  /* 0x0000000203717224 */ /* 0x000fe400078e0271 */
[----:B------:R-:W-:-:S03]  /*19890*/  @!P3 IMAD.MOV R110, RZ, RZ, -R110 ;  /* 0x000000ffff6eb224 */ /* 0x000fc600078e0a6e */
[----:B------:R-:W-:Y:S01]  /*198a0*/  ISETP.GT.U32.AND P3, PT, R3, R113, PT ;  /* 0x000000710300720c */ /* 0x000fe20003f64070 */
[----:B------:R-:W-:Y:S02]  /*198b0*/  IMAD.MOV.U32 R149, RZ, RZ, R142 ;  /* 0x000000ffff957224 */ /* 0x000fe400078e008e */
[----:B------:R-:W-:Y:S02]  /*198c0*/  IMAD.MOV.U32 R153, RZ, RZ, R144 ;  /* 0x000000ffff997224 */ /* 0x000fe400078e0090 */
[----:B------:R-:W-:Y:S02]  /*198d0*/  IMAD.MOV.U32 R144, RZ, RZ, R131 ;  /* 0x000000ffff907224 */ /* 0x000fe400078e0083 */
[----:B------:R-:W-:Y:S02]  /*198e0*/  IMAD.MOV.U32 R131, RZ, RZ, R123 ;  /* 0x000000ffff837224 */ /* 0x000fe400078e007b */
[----:B------:R-:W-:Y:S01]  /*198f0*/  IMAD.MOV.U32 R123, RZ, RZ, R115 ;  /* 0x000000ffff7b7224 */ /* 0x000fe200078e0073 */
[----:B------:R-:W-:-:S03]  /*19900*/  IABS R115, R149 ;  /* 0x0000009500737213 */ /* 0x000fc60000000000 */
[----:B------:R-:W-:Y:S01]  /*19910*/  @!P3 IMAD.IADD R113, R113, 0x1, -R3 ;  /* 0x000000017171b824 */ /* 0x000fe200078e0a03 */
[----:B------:R-:W-:Y:S02]  /*19920*/  ISETP.GE.AND P3, PT, R149, RZ, PT ;  /* 0x000000ff9500720c */ /* 0x000fe40003f66270 */
[----:B------:R-:W4:Y:S01]  /*19930*/  LDL.LU R149, [R1+0x628] ;  /* 0x0006280001957983 */ /* 0x000f220000300800 */
[----:B------:R-:W-:-:S04]  /*19940*/  IMAD.HI.U32 R5, R4, R112, RZ ;  /* 0x0000007004057227 */ /* 0x000fc800078e00ff */
[----:B------:R-:W-:-:S04]  /*19950*/  IMAD.MOV R5, RZ, RZ, -R5 ;  /* 0x000000ffff057224 */ /* 0x000fc800078e0a05 */
[----:B------:R-:W-:-:S05]  /*19960*/  IMAD R112, R3, R5, R112 ;  /* 0x0000000503707224 */ /* 0x000fca00078e0270 */
[C---:B------:R-:W-:Y:S01]  /*19970*/  ISETP.GT.U32.AND P5, PT, R3.reuse, R112, PT ;  /* 0x000000700300720c */ /* 0x040fe20003fa4070 */
[----:B--2---:R-:W-:Y:S02]  /*19980*/  IMAD.MOV.U32 R156, RZ, RZ, R148 ;  /* 0x000000ffff9c7224 */ /* 0x004fe400078e0094 */
[----:B------:R-:W2:Y:S10]  /*19990*/  LDL.LU R148, [R1+0x618] ;  /* 0x0006180001947983 */ /* 0x000eb40000300800 */
[----:B------:R-:W-:Y:S01]  /*199a0*/  @!P5 IMAD.IADD R112, R112, 0x1, -R3 ;  /* 0x000000017070d824 */ /* 0x000fe200078e0a03 */
[----:B------:R-:W-:Y:S01]  /*199b0*/  ISETP.GT.U32.AND P2, PT, R3, R111, PT ;  /* 0x0000006f0300720c */ /* 0x000fe20003f44070 */
[----:B------:R-:W-:-:S02]  /*199c0*/  @!P4 IMAD.MOV R109, RZ, RZ, -R109 ;  /* 0x000000ffff6dc224 */ /* 0x000fc400078e0a6d */
[----:B------:R-:W-:Y:S01]  /*199d0*/  IMAD.HI.U32 R2, R4, R115, RZ ;  /* 0x0000007304027227 */ /* 0x000fe200078e00ff */
[----:B------:R-:W-:-:S03]  /*199e0*/  ISETP.GT.U32.AND P4, PT, R3, R112, PT ;  /* 0x000000700300720c */ /* 0x000fc60003f84070 */
[----:B------:R-:W-:-:S04]  /*199f0*/  IMAD.MOV R2, RZ, RZ, -R2 ;  /* 0x000000ffff027224 */ /* 0x000fc800078e0a02 */
[----:B------:R-:W-:Y:S02]  /*19a00*/  IMAD R115, R3, R2, R115 ;  /* 0x0000000203737224 */ /* 0x000fe400078e0273 */
[--C-:B------:R-:W-:Y:S01]  /*19a10*/  @!P2 IMAD.IADD R111, R111, 0x1, -R3.reuse ;  /* 0x000000016f6fa824 */ /* 0x100fe200078e0a03 */
[----:B------:R-:W-:Y:S02]  /*19a20*/  ISETP.GE.AND P2, PT, R114, RZ, PT ;  /* 0x000000ff7200720c */ /* 0x000fe40003f46270 */
[----:B------:R-:W-:Y:S01]  /*19a30*/  IABS R114, R114 ;  /* 0x0000007200727213 */ /* 0x000fe20000000000 */
[----:B------:R-:W-:Y:S01]  /*19a40*/  @!P4 IMAD.IADD R112, R112, 0x1, -R3 ;  /* 0x000000017070c824 */ /* 0x000fe200078e0a03 */
[----:B------:R-:W-:-:S03]  /*19a50*/  ISETP.GT.U32.AND P4, PT, R3, R115, PT ;  /* 0x000000730300720c */ /* 0x000fc60003f84070 */
[----:B------:R-:W-:-:S04]  /*19a60*/  IMAD.HI.U32 R5, R4, R114, RZ ;  /* 0x0000007204057227 */ /* 0x000fc800078e00ff */
[----:B------:R-:W-:Y:S01]  /*19a70*/  IMAD.MOV.U32 R142, RZ, RZ, R116 ;  /* 0x000000ffff8e7224 */ /* 0x000fe200078e0074 */
[----:B------:R-:W-:Y:S01]  /*19a80*/  IABS R116, R155 ;  /* 0x0000009b00747213 */ /* 0x000fe20000000000 */
[----:B------:R-:W-:-:S04]  /*19a90*/  IMAD.MOV R5, RZ, RZ, -R5 ;  /* 0x000000ffff057224 */ /* 0x000fc800078e0a05 */
[----:B------:R-:W-:Y:S02]  /*19aa0*/  IMAD R114, R3, R5, R114 ;  /* 0x0000000503727224 */ /* 0x000fe400078e0272 */
[----:B------:R-:W-:-:S04]  /*19ab0*/  IMAD.HI.U32 R5, R4, R116, RZ ;  /* 0x0000007404057227 */ /* 0x000fc800078e00ff */
[----:B------:R-:W-:Y:S02]  /*19ac0*/  @!P4 IMAD.IADD R115, R115, 0x1, -R3 ;  /* 0x000000017373c824 */ /* 0x000fe400078e0a03 */
[----:B------:R-:W-:-:S03]  /*19ad0*/  IMAD.MOV R5, RZ, RZ, -R5 ;  /* 0x000000ffff057224 */ /* 0x000fc600078e0a05 */
[C---:B------:R-:W-:Y:S01]  /*19ae0*/  ISETP.GT.U32.AND P4, PT, R3.reuse, R115, PT ;  /* 0x000000730300720c */ /* 0x040fe20003f84070 */
[----:B------:R-:W-:Y:S02]  /*19af0*/  IMAD R116, R3, R5, R116 ;  /* 0x0000000503747224 */ /* 0x000fe400078e0274 */
[----:B------:R-:W-:-:S03]  /*19b00*/  @!P1 IMAD.MOV R112, RZ, RZ, -R112 ;  /* 0x000000ffff709224 */ /* 0x000fc600078e0a70 */
[----:B------:R-:W-:Y:S01]  /*19b10*/  ISETP.GT.U32.AND P1, PT, R3, R116, PT ;  /* 0x000000740300720c */ /* 0x000fe20003f24070 */
[----:B------:R-:W-:Y:S02]  /*19b20*/  IMAD.MOV.U32 R150, RZ, RZ, R120 ;  /* 0x000000ffff967224 */ /* 0x000fe400078e0078 */
[----:B------:R-:W-:-:S04]  /*19b30*/  @!P0 IMAD.MOV R107, RZ, RZ, -R107 ;  /* 0x000000ffff6b8224 */ /* 0x000fc800078e0a6b */
[----:B------:R-:W-:Y:S01]  /*19b40*/  @!P4 IMAD.IADD R115, R115, 0x1, -R3 ;  /* 0x000000017373c824 */ /* 0x000fe200078e0a03 */
[----:B------:R-:W-:Y:S01]  /*19b50*/  ISETP.GE.AND P4, PT, R155, RZ, PT ;  /* 0x000000ff9b00720c */ /* 0x000fe20003f86270 */
[----:B------:R-:W-:Y:S01]  /*19b60*/  IMAD.MOV.U32 R155, RZ, RZ, R150 ;  /* 0x000000ffff9b7224 */ /* 0x000fe200078e0096 */
[----:B------:R-:W-:Y:S01]  /*19b70*/  ISETP.GE.AND P0, PT, R146, RZ, PT ;  /* 0x000000ff9200720c */ /* 0x000fe20003f06270 */
[----:B------:R-:W-:Y:S02]  /*19b80*/  IMAD.MOV.U32 R146, RZ, RZ, R140 ;  /* 0x000000ffff927224 */ /* 0x000fe400078e008c */
[----:B------:R-:W-:Y:S02]  /*19b90*/  IMAD.MOV.U32 R140, RZ, RZ, R139 ;  /* 0x000000ffff8c7224 */ /* 0x000fe400078e008b */
[----:B------:R-:W-:Y:S01]  /*19ba0*/  IMAD.MOV.U32 R139, RZ, RZ, R117 ;  /* 0x000000ffff8b7224 */ /* 0x000fe200078e0075 */
[----:B------:R-:W-:Y:S01]  /*19bb0*/  IABS R117, R151 ;  /* 0x0000009700757213 */ /* 0x000fe20000000000 */
[----:B------:R-:W-:Y:S01]  /*19bc0*/  @!P1 IMAD.IADD R116, R116, 0x1, -R3 ;  /* 0x0000000174749824 */ /* 0x000fe200078e0a03 */
[----:B------:R-:W-:Y:S01]  /*19bd0*/  ISETP.GE.AND P1, PT, R151, RZ, PT ;  /* 0x000000ff9700720c */ /* 0x000fe20003f26270 */
[----:B----4-:R-:W-:Y:S01]  /*19be0*/  IMAD.MOV.U32 R151, RZ, RZ, R149 ;  /* 0x000000ffff977224 */ /* 0x010fe200078e0095 */
[----:B------:R-:W-:Y:S01]  /*19bf0*/  ISETP.GT.U32.AND P5, PT, R3, R111, PT ;  /* 0x0000006f0300720c */ /* 0x000fe20003fa4070 */
[----:B--2---:R-:W-:-:S02]  /*19c00*/  IMAD.MOV.U32 R150, RZ, RZ, R148 ;  /* 0x000000ffff967224 */ /* 0x004fc400078e0094 */
[----:B------:R-:W-:Y:S02]  /*19c10*/  IMAD.MOV.U32 R148, RZ, RZ, R144 ;  /* 0x000000ffff947224 */ /* 0x000fe400078e0090 */
[----:B------:R-:W-:Y:S02]  /*19c20*/  IMAD.MOV.U32 R144, RZ, RZ, R142 ;  /* 0x000000ffff907224 */ /* 0x000fe400078e008e */
[----:B------:R-:W-:Y:S02]  /*19c30*/  IMAD.MOV.U32 R142, RZ, RZ, R127 ;  /* 0x000000ffff8e7224 */ /* 0x000fe400078e007f */
[----:B------:R-:W-:Y:S02]  /*19c40*/  IMAD.MOV.U32 R127, RZ, RZ, R126 ;  /* 0x000000ffff7f7224 */ /* 0x000fe400078e007e */
[----:B------:R-:W-:Y:S02]  /*19c50*/  IMAD.MOV.U32 R126, RZ, RZ, R129 ;  /* 0x000000ffff7e7224 */ /* 0x000fe400078e0081 */
[----:B------:R-:W2:Y:S04]  /*19c60*/  LDL.LU R129, [R1+0x668] ;  /* 0x0006680001817983 */ /* 0x000ea80000300800 */
[----:B------:R-:W4:Y:S01]  /*19c70*/  LDL.LU R149, [R1+0x620] ;  /* 0x0006200001957983 */ /* 0x000f220000300800 */
[----:B------:R-:W-:Y:S01]  /*19c80*/  @!P5 IMAD.IADD R111, R111, 0x1, -R3 ;  /* 0x000000016f6fd824 */ /* 0x000fe200078e0a03 */
[----:B------:R-:W-:Y:S01]  /*19c90*/  ISETP.GT.U32.AND P5, PT, R3, R114, PT ;  /* 0x000000720300720c */ /* 0x000fe20003fa4070 */
[----:B------:R-:W-:-:S04]  /*19ca0*/  IMAD.HI.U32 R2, R4, R117, RZ ;  /* 0x0000007504027227 */ /* 0x000fc800078e00ff */
[----:B------:R-:W-:Y:S02]  /*19cb0*/  IMAD.MOV.U32 R152, RZ, RZ, R143 ;  /* 0x000000ffff987224 */ /* 0x000fe400078e008f */
[----:B------:R-:W-:Y:S01]  /*19cc0*/  IMAD.MOV.U32 R143, RZ, RZ, R118 ;  /* 0x000000ffff8f7224 */ /* 0x000fe200078e0076 */
[----:B------:R-:W-:Y:S01]  /*19cd0*/  IABS R118, R157 ;  /* 0x0000009d00767213 */ /* 0x000fe20000000000 */
[----:B------:R-:W-:-:S04]  /*19ce0*/  IMAD.MOV R2, RZ, RZ, -R2 ;  /* 0x000000ffff027224 */ /* 0x000fc800078e0a02 */
[----:B------:R-:W-:Y:S01]  /*19cf0*/  @!P5 IMAD.IADD R114, R114, 0x1, -R3 ;  /* 0x000000017272d824 */ /* 0x000fe200078e0a03 */
[C---:B------:R-:W-:Y:S01]  /*19d00*/  ISETP.GT.U32.AND P5, PT, R3.reuse, R113, PT ;  /* 0x000000710300720c */ /* 0x040fe20003fa4070 */
[----:B------:R-:W-:Y:S02]  /*19d10*/  @!P0 IMAD.MOV R111, RZ, RZ, -R111 ;  /* 0x000000ffff6f8224 */ /* 0x000fe400078e0a6f */
[C---:B------:R-:W-:Y:S01]  /*19d20*/  IMAD R117, R3.reuse, R2, R117 ;  /* 0x0000000203757224 */ /* 0x040fe200078e0275 */
[----:B------:R-:W-:Y:S01]  /*19d30*/  ISETP.GT.U32.AND P0, PT, R3, R114, PT ;  /* 0x000000720300720c */ /* 0x000fe20003f04070 */
[----:B------:R-:W-:-:S04]  /*19d40*/  IMAD.HI.U32 R2, R4, R118, RZ ;  /* 0x0000007604027227 */ /* 0x000fc800078e00ff */
[----:B------:R-:W-:-:S04]  /*19d50*/  IMAD.MOV R2, RZ, RZ, -R2 ;  /* 0x000000ffff027224 */ /* 0x000fc800078e0a02 */
[----:B------:R-:W-:Y:S02]  /*19d60*/  IMAD R118, R3, R2, R118 ;  /* 0x0000000203767224 */ /* 0x000fe400078e0276 */
[--C-:B------:R-:W-:Y:S01]  /*19d70*/  @!P5 IMAD.IADD R113, R113, 0x1, -R3.reuse ;  /* 0x000000017171d824 */ /* 0x100fe200078e0a03 */
[C---:B------:R-:W-:Y:S01]  /*19d80*/  ISETP.GT.U32.AND P5, PT, R3.reuse, R117, PT ;  /* 0x000000750300720c */ /* 0x040fe20003fa4070 */
[----:B------:R-:W-:Y:S01]  /*19d90*/  @!P0 IMAD.IADD R114, R114, 0x1, -R3 ;  /* 0x0000000172728824 */ /* 0x000fe200078e0a03 */
[----:B------:R-:W-:Y:S01]  /*19da0*/  ISETP.GT.U32.AND P0, PT, R3, R118, PT ;  /* 0x000000760300720c */ /* 0x000fe20003f04070 */
[----:B---3--:R-:W-:Y:S02]  /*19db0*/  IMAD.MOV.U32 R154, RZ, RZ, R147 ;  /* 0x000000ffff9a7224 */ /* 0x008fe400078e0093 */
[----:B------:R-:W-:Y:S02]  /*19dc0*/  IMAD.MOV.U32 R147, RZ, RZ, R146 ;  /* 0x000000ffff937224 */ /* 0x000fe400078e0092 */
[----:B------:R-:W-:-:S02]  /*19dd0*/  IMAD.MOV.U32 R146, RZ, RZ, R145 ;  /* 0x000000ffff927224 */ /* 0x000fc400078e0091 */
[----:B------:R-:W-:Y:S02]  /*19de0*/  IMAD.MOV.U32 R145, RZ, RZ, R121 ;  /* 0x000000ffff917224 */ /* 0x000fe400078e0079 */
[----:B------:R-:W-:Y:S01]  /*19df0*/  IMAD.MOV.U32 R121, RZ, RZ, R119 ;  /* 0x000000ffff797224 */ /* 0x000fe200078e0077 */
[----:B------:R-:W-:Y:S01]  /*19e00*/  IABS R119, R152 ;  /* 0x0000009800777213 */ /* 0x000fe20000000000 */
[--C-:B------:R-:W-:Y:S01]  /*19e10*/  @!P5 IMAD.IADD R117, R117, 0x1, -R3.reuse ;  /* 0x000000017575d824 */ /* 0x100fe200078e0a03 */
[----:B------:R-:W-:Y:S01]  /*19e20*/  ISETP.GT.U32.AND P5, PT, R3, R116, PT ;  /* 0x000000740300720c */ /* 0x000fe20003fa4070 */
[----:B------:R-:W-:Y:S02]  /*19e30*/  @!P0 IMAD.IADD R118, R118, 0x1, -R3 ;  /* 0x0000000176768824 */ /* 0x000fe400078e0a03 */
[----:B------:R-:W-:-:S03]  /*19e40*/  IMAD.HI.U32 R5, R4, R119, RZ ;  /* 0x0000007704057227 */ /* 0x000fc600078e00ff */
[----:B------:R-:W-:Y:S01]  /*19e50*/  ISETP.GT.U32.AND P0, PT, R3, R118, PT ;  /* 0x000000760300720c */ /* 0x000fe20003f04070 */
[----:B------:R-:W-:-:S04]  /*19e60*/  IMAD.MOV R5, RZ, RZ, -R5 ;  /* 0x000000ffff057224 */ /* 0x000fc800078e0a05 */
[C---:B------:R-:W-:Y:S02]  /*19e70*/  IMAD R119, R3.reuse, R5, R119 ;  /* 0x0000000503777224 */ /* 0x040fe400078e0277 */
[----:B------:R-:W-:Y:S02]  /*19e80*/  IMAD.MOV.U32 R164, RZ, RZ, R150 ;  /* 0x000000ffffa47224 */ /* 0x000fe400078e0096 */
[----:B------:R-:W-:Y:S02]  /*19e90*/  IMAD.MOV.U32 R150, RZ, RZ, R121 ;  /* 0x000000ffff967224 */ /* 0x000fe400078e0079 */
[----:B------:R-:W-:Y:S01]  /*19ea0*/  @!P3 IMAD.MOV R115, RZ, RZ, -R115 ;  /* 0x000000ffff73b224 */ /* 0x000fe200078e0a73 */
[----:B------:R-:W-:Y:S01]  /*19eb0*/  ISETP.GT.U32.AND P3, PT, R3, R119, PT ;  /* 0x000000770300720c */ /* 0x000fe20003f64070 */
[----:B------:R-:W-:Y:S01]  /*19ec0*/  @!P5 IMAD.IADD R116, R116, 0x1, -R3 ;  /* 0x000000017474d824 */ /* 0x000fe200078e0a03 */
[----:B------:R-:W-:Y:S01]  /*19ed0*/  ISETP.GE.AND P5, PT, R152, RZ, PT ;  /* 0x000000ff9800720c */ /* 0x000fe20003fa6270 */
[----:B------:R-:W-:-:S02]  /*19ee0*/  IMAD.MOV.U32 R152, RZ, RZ, R151 ;  /* 0x000000ffff987224 */ /* 0x000fc400078e0097 */
[----:B------:R-:W-:Y:S01]  /*19ef0*/  IMAD.MOV.U32 R151, RZ, RZ, R150 ;  /* 0x000000ffff977224 */ /* 0x000fe200078e0096 */
[----:B------:R-:W-:Y:S01]  /*19f00*/  IABS R120, R153 ;  /* 0x0000009900787213 */ /* 0x000fe20000000000 */
[----:B------:R-:W-:Y:S01]  /*19f10*/  @!P0 IMAD.IADD R118, R118, 0x1, -R3 ;  /* 0x0000000176768824 */ /* 0x000fe200078e0a03 */
[----:B------:R-:W-:Y:S01]  /*19f20*/  ISETP.GE.AND P0, PT, R153, RZ, PT ;  /* 0x000000ff9900720c */ /* 0x000fe20003f06270 */
[----:B------:R-:W-:Y:S02]  /*19f30*/  IMAD.MOV.U32 R153, RZ, RZ, R152 ;  /* 0x000000ffff997224 */ /* 0x000fe400078e0098 */
[----:B------:R-:W-:Y:S01]  /*19f40*/  IMAD.MOV.U32 R152, RZ, RZ, R151 ;  /* 0x000000ffff987224 */ /* 0x000fe200078e0097 */
[----:B------:R-:W-:Y:S01]  /*19f50*/  IABS R121, R154 ;  /* 0x0000009a00797213 */ /* 0x000fe20000000000 */
[----:B------:R-:W-:Y:S01]  /*19f60*/  @!P3 IMAD.IADD R119, R119, 0x1, -R3 ;  /* 0x000000017777b824 */ /* 0x000fe200078e0a03 */
[----:B------:R-:W-:Y:S01]  /*19f70*/  ISETP.GE.AND P3, PT, R154, RZ, PT ;  /* 0x000000ff9a00720c */ /* 0x000fe20003f66270 */
[----:B------:R-:W-:-:S02]  /*19f80*/  IMAD.MOV.U32 R160, RZ, RZ, R152 ;  /* 0x000000ffffa07224 */ /* 0x000fc400078e0098 */
[----:B------:R-:W-:Y:S02]  /*19f90*/  IMAD.MOV.U32 R154, RZ, RZ, R124 ;  /* 0x000000ffff9a7224 */ /* 0x000fe400078e007c */
[----:B------:R-:W-:Y:S01]  /*19fa0*/  @!P2 IMAD.MOV R114, RZ, RZ, -R114 ;  /* 0x000000ffff72a224 */ /* 0x000fe200078e0a72 */
        /* <DEDUP_REMOVED lines=8> */
[----:B------:R-:W-:-:S04]  /*1a030*/  IMAD.HI.U32 R2, R4, R120, RZ ;  /* 0x0000007804027227 */ /* 0x000fc800078e00ff */
[----:B------:R-:W-:Y:S01]  /*1a040*/  @!P6 IMAD.MOV R113, RZ, RZ, -R113 ;  /* 0x000000ffff71e224 */ /* 0x000fe200078e0a71 */
[----:B------:R-:W-:Y:S01]  /*1a050*/  ISETP.GT.U32.AND P6, PT, R3, R117, PT ;  /* 0x000000750300720c */ /* 0x000fe20003fc4070 */
[----:B------:R-:W-:-:S04]  /*1a060*/  IMAD.MOV R2, RZ, RZ, -R2 ;  /* 0x000000ffff027224 */ /* 0x000fc800078e0a02 */
[----:B------:R-:W-:Y:S02]  /*1a070*/  IMAD R120, R3, R2, R120 ;  /* 0x0000000203787224 */ /* 0x000fe400078e0278 */
[----:B------:R-:W-:-:S04]  /*1a080*/  IMAD.HI.U32 R2, R4, R121, RZ ;  /* 0x0000007904027227 */ /* 0x000fc800078e00ff */
[----:B------:R-:W-:Y:S02]  /*1a090*/  IMAD.MOV R2, RZ, RZ, -R2 ;  /* 0x000000ffff027224 */ /* 0x000fe400078e0a02 */
[----:B------:R-:W-:Y:S02]  /*1a0a0*/  @!P6 IMAD.IADD R117, R117, 0x1, -R3 ;  /* 0x000000017575e824 */ /* 0x000fe400078e0a03 */
[----:B------:R-:W-:Y:S02]  /*1a0b0*/  IMAD R121, R3, R2, R121 ;  /* 0x0000000203797224 */ /* 0x000fe400078e0279 */
[----:B------:R-:W-:Y:S02]  /*1a0c0*/  @!P1 IMAD.MOV R117, RZ, RZ, -R117 ;  /* 0x000000ffff759224 */ /* 0x000fe400078e0a75 */
[----:B----4-:R-:W-:Y:S02]  /*1a0d0*/  IMAD.MOV.U32 R150, RZ, RZ, R149 ;  /* 0x000000ffff967224 */ /* 0x010fe400078e0095 */
        /* <DEDUP_REMOVED lines=14> */
[----:B------:R-:W3:Y:S01]  /*1a1c0*/  LDL.LU R147, [R1+0x69c] ;  /* 0x00069c0001937983 */ /* 0x000ee20000300800 */
[----:B------:R-:W-:Y:S02]  /*1a1d0*/  IMAD.MOV.U32 R159, RZ, RZ, R150 ;  /* 0x000000ffff9f7224 */ /* 0x000fe400078e0096 */
[----:B------:R-:W-:Y:S02]  /*1a1e0*/  IMAD.MOV.U32 R150, RZ, RZ, R149 ;  /* 0x000000ffff967224 */ /* 0x000fe400078e0095 */
[----:B------:R-:W-:Y:S02]  /*1a1f0*/  IMAD.MOV.U32 R154, RZ, RZ, R152 ;  /* 0x000000ffff9a7224 */ /* 0x000fe400078e0098 */
[----:B------:R-:W-:Y:S02]  /*1a200*/  IMAD.MOV.U32 R163, RZ, RZ, R151 ;  /* 0x000000ffffa37224 */ /* 0x000fe400078e0097 */
[----:B------:R-:W-:-:S02]  /*1a210*/  IMAD.MOV.U32 R153, RZ, RZ, R146 ;  /* 0x000000ffff997224 */ /* 0x000fc400078e0092 */
[----:B------:R-:W-:Y:S02]  /*1a220*/  IMAD.MOV.U32 R149, RZ, RZ, R145 ;  /* 0x000000ffff957224 */ /* 0x000fe400078e0091 */
[----:B------:R-:W-:Y:S02]  /*1a230*/  IMAD.MOV.U32 R151, RZ, RZ, R148 ;  /* 0x000000ffff977224 */ /* 0x000fe400078e0094 */
[----:B------:R-:W4:Y:S01]  /*1a240*/  LDL.LU R148, [R1+0x6a4] ;  /* 0x0006a40001947983 */ /* 0x000f220000300800 */
[----:B------:R-:W-:Y:S02]  /*1a250*/  IMAD.MOV.U32 R157, RZ, RZ, R154 ;  /* 0x000000ffff9d7224 */ /* 0x000fe400078e009a */
[----:B------:R-:W-:Y:S01]  /*1a260*/  IMAD.MOV.U32 R154, RZ, RZ, R153 ;  /* 0x000000ffff9a7224 */ /* 0x000fe200078e0099 */
[----:B------:R-:W3:Y:S01]  /*1a270*/  LDL.LU R146, [R1+0x6d8] ;  /* 0x0006d80001927983 */ /* 0x000ee20000300800 */
[----:B------:R-:W-:-:S03]  /*1a280*/  IMAD.MOV.U32 R153, RZ, RZ, R149 ;  /* 0x000000ffff997224 */ /* 0x000fc600078e0095 */
[----:B------:R-:W4:Y:S04]  /*1a290*/  LDL.LU R145, [R1+0x74c] ;  /* 0x00074c0001917983 */ /* 0x000f280000300800 */
[----:B------:R-:W4:Y:S04]  /*1a2a0*/  LDL.LU R135, [R1+0x68c] ;  /* 0x00068c0001877983 */ /* 0x000f280000300800 */
[----:B------:R-:W3:Y:S01]  /*1a2b0*/  LDL.LU R149, [R1+0x66c] ;  /* 0x00066c0001957983 */ /* 0x000ee20000300800 */
[----:B------:R-:W-:Y:S02]  /*1a2c0*/  IMAD.MOV.U32 R144, RZ, RZ, R141 ;  /* 0x000000ffff907224 */ /* 0x000fe400078e008d */
[----:B------:R-:W-:Y:S01]  /*1a2d0*/  IMAD.MOV.U32 R141, RZ, RZ, R123 ;  /* 0x000000ffff8d7224 */ /* 0x000fe200078e007b */
[----:B------:R-:W-:-:S02]  /*1a2e0*/  IABS R123, R155 ;  /* 0x0000009b007b7213 */ /* 0x000fc40000000000 */
[----:B------:R-:W-:-:S03]  /*1a2f0*/  ISETP.GT.U32.AND P1, PT, R3, R121, PT ;  /* 0x000000790300720c */ /* 0x000fc60003f24070 */
[----:B------:R-:W-:-:S04]  /*1a300*/  IMAD.HI.U32 R5, R4, R123, RZ ;  /* 0x0000007b04057227 */ /* 0x000fc800078e00ff */
[----:B------:R-:W-:Y:S01]  /*1a310*/  IMAD.MOV.U32 R143, RZ, RZ, R122 ;  /* 0x000000ffff8f7224 */ /* 0x000fe200078e007a */
[----:B------:R-:W-:Y:S01]  /*1a320*/  IABS R122, R156 ;  /* 0x0000009c007a7213 */ /* 0x000fe20000000000 */
[----:B------:R-:W-:Y:S02]  /*1a330*/  IMAD.MOV R5, RZ, RZ, -R5 ;  /* 0x000000ffff057224 */ /* 0x000fe400078e0a05 */
[----:B------:R-:W-:Y:S01]  /*1a340*/  @!P4 IMAD.MOV R116, RZ, RZ, -R116 ;  /* 0x000000ffff74c224 */ /* 0x000fe200078e0a74 */
[C---:B------:R-:W-:Y:S01]  /*1a350*/  ISETP.GT.U32.AND P4, PT, R3.reuse, R119, PT ;  /* 0x000000770300720c */ /* 0x040fe20003f84070 */
[C---:B------:R-:W-:Y:S02]  /*1a360*/  IMAD R123, R3.reuse, R5, R123 ;  /* 0x00000005037b7224 */ /* 0x040fe400078e027b */
[----:B------:R-:W-:Y:S01]  /*1a370*/  IMAD.HI.U32 R2, R4, R122, RZ ;  /* 0x0000007a04027227 */ /* 0x000fe200078e00ff */
[----:B------:R-:W-:-:S03]  /*1a380*/  ISETP.GT.U32.AND P6, PT, R3, R120, PT ;  /* 0x000000780300720c */ /* 0x000fc60003fc4070 */
[----:B------:R-:W-:Y:S01]  /*1a390*/  @!P1 IMAD.IADD R121, R121, 0x1, -R3 ;  /* 0x0000000179799824 */ /* 0x000fe200078e0a03 */
[----:B------:R-:W-:Y:S01]  /*1a3a0*/  ISETP.GT.U32.AND P1, PT, R3, R123, PT ;  /* 0x0000007b0300720c */ /* 0x000fe20003f24070 */
[----:B------:R-:W-:Y:S01]  /*1a3b0*/  IMAD.MOV R2, RZ, RZ, -R2 ;  /* 0x000000ffff027224 */ /* 0x000fe200078e0a02 */
[----:B------:R-:W-:-:S03]  /*1a3c0*/  IABS R124, R164 ;  /* 0x000000a4007c7213 */ /* 0x000fc60000000000 */
[----:B------:R-:W-:Y:S02]  /*1a3d0*/  IMAD R122, R3, R2, R122 ;  /* 0x00000002037a7224 */ /* 0x000fe400078e027a */
[--C-:B------:R-:W-:Y:S02]  /*1a3e0*/  @!P4 IMAD.IADD R119, R119, 0x1, -R3.reuse ;  /* 0x000000017777c824 */ /* 0x100fe400078e0a03 */
[----:B------:R-:W-:Y:S01]  /*1a3f0*/  IMAD.HI.U32 R2, R4, R124, RZ ;  /* 0x0000007c04027227 */ /* 0x000fe200078e00ff */
[----:B------:R-:W-:Y:S02]  /*1a400*/  ISETP.GT.U32.AND P4, PT, R3, R122, PT ;  /* 0x0000007a0300720c */ /* 0x000fe40003f84070 */
[----:B------:R-:W-:Y:S01]  /*1a410*/  IABS R127, R163 ;  /* 0x000000a3007f7213 */ /* 0x000fe20000000000 */
[--C-:B------:R-:W-:Y:S02]  /*1a420*/  @!P1 IMAD.IADD R123, R123, 0x1, -R3.reuse ;  /* 0x000000017b7b9824 */ /* 0x100fe400078e0a03 */
[----:B------:R-:W-:-:S02]  /*1a430*/  @!P6 IMAD.IADD R120, R120, 0x1, -R3 ;  /* 0x000000017878e824 */ /* 0x000fc400078e0a03 */
[----:B------:R-:W-:Y:S02]  /*1a440*/  IMAD.MOV R2, RZ, RZ, -R2 ;  /* 0x000000ffff027224 */ /* 0x000fe400078e0a02 */
[----:B------:R-:W-:Y:S01]  /*1a450*/  @!P5 IMAD.MOV R119, RZ, RZ, -R119 ;  /* 0x000000ffff77d224 */ /* 0x000fe200078e0a77 */
[C---:B------:R-:W-:Y:S01]  /*1a460*/  ISETP.GT.U32.AND P5, PT, R3.reuse, R123, PT ;  /* 0x0000007b0300720c */ /* 0x040fe20003fa4070 */
[C---:B------:R-:W-:Y:S01]  /*1a470*/  IMAD R124, R3.reuse, R2, R124 ;  /* 0x00000002037c7224 */ /* 0x040fe200078e027c */
[----:B------:R-:W-:Y:S01]  /*1a480*/  ISETP.GT.U32.AND P6, PT, R3, R120, PT ;  /* 0x000000780300720c */ /* 0x000fe20003fc4070 */
[----:B------:R-:W-:-:S04]  /*1a490*/  IMAD.HI.U32 R2, R4, R127, RZ ;  /* 0x0000007f04027227 */ /* 0x000fc800078e00ff */
[----:B------:R-:W-:Y:S02]  /*1a4a0*/  IMAD.MOV.U32 R152, RZ, RZ, R136 ;  /* 0x000000ffff987224 */ /* 0x000fe400078e0088 */
[----:B------:R-:W-:Y:S02]  /*1a4b0*/  IMAD.MOV.U32 R136, RZ, RZ, R130 ;  /* 0x000000ffff887224 */ /* 0x000fe400078e0082 */
[----:B------:R-:W-:Y:S01]  /*1a4c0*/  IMAD.MOV.U32 R130, RZ, RZ, R126 ;  /* 0x000000ffff827224 */ /* 0x000fe200078e007e */
[----:B------:R-:W-:Y:S01]  /*1a4d0*/  IABS R126, R159 ;  /* 0x0000009f007e7213 */ /* 0x000fe20000000000 */
[----:B------:R-:W-:Y:S02]  /*1a4e0*/  @!P4 IMAD.IADD R122, R122, 0x1, -R3 ;  /* 0x000000017a7ac824 */ /* 0x000fe400078e0a03 */
[----:B------:R-:W-:Y:S02]  /*1a4f0*/  IMAD.MOV R2, RZ, RZ, -R2 ;  /* 0x000000ffff027224 */ /* 0x000fe400078e0a02 */
[----:B------:R-:W-:Y:S01]  /*1a500*/  IMAD.HI.U32 R5, R4, R126, RZ ;  /* 0x0000007e04057227 */ /* 0x000fe200078e00ff */
[----:B------:R-:W-:-:S03]  /*1a510*/  ISETP.GT.U32.AND P1, PT, R3, R122, PT ;  /* 0x0000007a0300720c */ /* 0x000fc60003f24070 */
        /* <DEDUP_REMOVED lines=8> */
[----:B------:R-:W-:-:S02]  /*1a5a0*/  IMAD R126, R3, R5, R126 ;  /* 0x00000005037e7224 */ /* 0x000fc400078e027e */
[----:B------:R-:W-:-:S03]  /*1a5b0*/  @!P1 IMAD.IADD R122, R122, 0x1, -R3 ;  /* 0x000000017a7a9824 */ /* 0x000fc600078e0a03 */
[----:B------:R-:W-:Y:S02]  /*1a5c0*/  ISETP.GT.U32.AND P1, PT, R3, R126, PT ;  /* 0x0000007e0300720c */ /* 0x000fe40003f24070 */
[----:B------:R-:W-:Y:S01]  /*1a5d0*/  ISETP.GE.AND P6, PT, R155, RZ, PT ;  /* 0x000000ff9b00720c */ /* 0x000fe20003fc6270 */
[--C-:B------:R-:W-:Y:S02]  /*1a5e0*/  @!P5 IMAD.IADD R127, R127, 0x1, -R3.reuse ;  /* 0x000000017f7fd824 */ /* 0x100fe400078e0a03 */
[--C-:B------:R-:W-:Y:S01]  /*1a5f0*/  @!P4 IMAD.IADD R121, R121, 0x1, -R3.reuse ;  /* 0x000000017979c824 */ /* 0x100fe200078e0a03 */
[----:B------:R-:W-:Y:S01]  /*1a600*/  ISETP.GE.AND P4, PT, R164, RZ, PT ;  /* 0x000000ffa400720c */ /* 0x000fe20003f86270 */
[----:B------:R-:W-:Y:S01]  /*1a610*/  @!P0 IMAD.IADD R124, R124, 0x1, -R3 ;  /* 0x000000017c7c8824 */ /* 0x000fe200078e0a03 */
[----:B------:R-:W-:Y:S01]  /*1a620*/  ISETP.GT.U32.AND P5, PT, R3, R127, PT ;  /* 0x0000007f0300720c */ /* 0x000fe20003fa4070 */
[----:B------:R-:W-:Y:S01]  /*1a630*/  IMAD.MOV.U32 R164, RZ, RZ, R158 ;  /* 0x000000ffffa47224 */ /* 0x000fe200078e009e */
[----:B------:R-:W-:Y:S01]  /*1a640*/  ISETP.GE.AND P0, PT, R159, RZ, PT ;  /* 0x000000ff9f00720c */ /* 0x000fe20003f06270 */
[----:B------:R-:W-:-:S02]  /*1a650*/  IMAD.MOV.U32 R159, RZ, RZ, R153 ;  /* 0x000000ffff9f7224 */ /* 0x000fc400078e0099 */
[----:B------:R-:W-:Y:S02]  /*1a660*/  IMAD.MOV.U32 R158, RZ, RZ, R154 ;  /* 0x000000ffff9e7224 */ /* 0x000fe400078e009a */
[----:B------:R-:W-:Y:S01]  /*1a670*/  @!P1 IMAD.IADD R126, R126, 0x1, -R3 ;  /* 0x000000017e7e9824 */ /* 0x000fe200078e0a03 */
[----:B------:R-:W-:Y:S01]  /*1a680*/  ISETP.GE.AND P1, PT, R163, RZ, PT ;  /* 0x000000ffa300720c */ /* 0x000fe20003f26270 */
[----:B------:R-:W-:Y:S02]  /*1a690*/  IMAD.MOV.U32 R155, RZ, RZ, R150 ;  /* 0x000000ffff9b7224 */ /* 0x000fe400078e0096 */
[----:B------:R-:W-:Y:S02]  /*1a6a0*/  IMAD.MOV.U32 R163, RZ, RZ, R159 ;  /* 0x000000ffffa37224 */ /* 0x000fe400078e009f */
[----:B------:R-:W-:Y:S02]  /*1a6b0*/  IMAD.MOV.U32 R150, RZ, RZ, R138 ;  /* 0x000000ffff967224 */ /* 0x000fe400078e008a */
[----:B------:R-:W-:-:S02]  /*1a6c0*/  IMAD.MOV.U32 R159, RZ, RZ, R158 ;  /* 0x000000ffff9f7224 */ /* 0x000fc400078e009e */
[----:B------:R-:W-:Y:S01]  /*1a6d0*/  @!P2 IMAD.MOV R118, RZ, RZ, -R118 ;  /* 0x000000ffff76a224 */ /* 0x000fe200078e0a76 */
[----:B------:R-:W-:Y:S01]  /*1a6e0*/  ISETP.GE.AND P2, PT, R156, RZ, PT ;  /* 0x000000ff9c00720c */ /* 0x000fe20003f46270 */
        /* <DEDUP_REMOVED lines=8> */
[----:B------:R-:W-:Y:S02]  /*1a770*/  IMAD.MOV.U32 R160, RZ, RZ, R159 ;  /* 0x000000ffffa07224 */ /* 0x000fe400078e009f */
[----:B------:R-:W-:Y:S02]  /*1a780*/  IMAD.MOV.U32 R137, RZ, RZ, R133 ;  /* 0x000000ffff897224 */ /* 0x000fe400078e0085 */
[----:B------:R-:W-:Y:S02]  /*1a790*/  IMAD.MOV.U32 R159, RZ, RZ, R158 ;  /* 0x000000ffff9f7224 */ /* 0x000fe400078e009e */
[----:B--2---:R-:W-:Y:S01]  /*1a7a0*/  IMAD.MOV.U32 R133, RZ, RZ, R129 ;  /* 0x000000ffff857224 */ /* 0x004fe200078e0081 */
[----:B------:R-:W-:Y:S01]  /*1a7b0*/  IABS R129, R161 ;  /* 0x000000a100817213 */ /* 0x000fe20000000000 */
[----:B------:R-:W-:Y:S01]  /*1a7c0*/  @!P5 IMAD.IADD R127, R127, 0x1, -R3 ;  /* 0x000000017f7fd824 */ /* 0x000fe200078e0a03 */
[----:B------:R-:W-:Y:S01]  /*1a7d0*/  ISETP.GE.AND P5, PT, R161, RZ, PT ;  /* 0x000000ffa100720c */ /* 0x000fe20003fa6270 */
[----:B------:R-:W-:-:S02]  /*1a7e0*/  IMAD.MOV.U32 R161, RZ, RZ, R160 ;  /* 0x000000ffffa17224 */ /* 0x000fc400078e00a0 */
[----:B------:R-:W-:Y:S02]  /*1a7f0*/  IMAD.MOV.U32 R160, RZ, RZ, R159 ;  /* 0x000000ffffa07224 */ /* 0x000fe400078e009f */
[----:B------:R-:W-:Y:S02]  /*1a800*/  IMAD.MOV.U32 R154, RZ, RZ, R138 ;  /* 0x000000ffff9a7224 */ /* 0x000fe400078e008a */
[----:B------:R-:W-:Y:S01]  /*1a810*/  IMAD.MOV.U32 R157, RZ, RZ, R156 ;  /* 0x000000ffff9d7224 */ /* 0x000fe200078e009c */
[----:B------:R-:W2:Y:S01]  /*1a820*/  LDL.LU R138, [R1+0x6b8] ;  /* 0x0006b800018a7983 */ /* 0x000ea20000300800 */
[----:B------:R-:W-:Y:S02]  /*1a830*/  IMAD.MOV.U32 R156, RZ, RZ, R155 ;  /* 0x000000ffff9c7224 */ /* 0x000fe400078e009b */
[----:B------:R-:W-:Y:S01]  /*1a840*/  IMAD.MOV.U32 R174, RZ, RZ, R160 ;  /* 0x000000ffffae7224 */ /* 0x000fe200078e00a0 */
[----:B------:R-:W2:Y:S01]  /*1a850*/  LDL.LU R155, [R1+0x6b4] ;  /* 0x0006b400019b7983 */ /* 0x000ea20000300800 */
[----:B------:R-:W-:-:S03]  /*1a860*/  IMAD.HI.U32 R2, R4, R129, RZ ;  /* 0x0000008104027227 */ /* 0x000fc600078e00ff */
[----:B------:R-:W4:Y:S01]  /*1a870*/  LDL.LU R160, [R1+0x63c] ;  /* 0x00063c0001a07983 */ /* 0x000f220000300800 */
[----:B------:R-:W-:Y:S02]  /*1a880*/  IMAD.MOV.U32 R153, RZ, RZ, R140 ;  /* 0x000000ffff997224 */ /* 0x000fe400078e008c */
[----:B------:R-:W-:Y:S02]  /*1a890*/  IMAD.MOV.U32 R140, RZ, RZ, R133 ;  /* 0x000000ffff8c7224 */ /* 0x000fe400078e0085 */
[----:B------:R-:W-:Y:S01]  /*1a8a0*/  IMAD.MOV.U32 R133, RZ, RZ, R130 ;  /* 0x000000ffff857224 */ /* 0x000fe200078e0082 */
[----:B------:R-:W-:Y:S01]  /*1a8b0*/  IABS R130, R162 ;  /* 0x000000a200827213 */ /* 0x000fe20000000000 */
[----:B------:R-:W-:Y:S02]  /*1a8c0*/  IMAD.MOV R2, RZ, RZ, -R2 ;  /* 0x000000ffff027224 */ /* 0x000fe400078e0a02 */
[----:B------:R-:W-:Y:S01]  /*1a8d0*/  @!P3 IMAD.MOV R121, RZ, RZ, -R121 ;  /* 0x000000ffff79b224 */ /* 0x000fe200078e0a79 */
[----:B------:R-:W-:Y:S01]  /*1a8e0*/  ISETP.GT.U32.AND P3, PT, R3, R124, PT ;  /* 0x0000007c0300720c */ /* 0x000fe20003f64070 */
[----:B------:R-:W-:-:S04]  /*1a8f0*/  IMAD.HI.U32 R5, R4, R128, RZ ;  /* 0x0000008004057227 */ /* 0x000fc800078e00ff */
[----:B------:R-:W-:Y:S01]  /*1a900*/  @!P2 IMAD.MOV R122, RZ, RZ, -R122 ;  /* 0x000000ffff7aa224 */ /* 0x000fe200078e0a7a */
[C---:B------:R-:W-:Y:S01]  /*1a910*/  ISETP.GT.U32.AND P2, PT, R3.reuse, R126, PT ;  /* 0x0000007e0300720c */ /* 0x040fe20003f44070 */
[----:B------:R-:W-:Y:S02]  /*1a920*/  IMAD R129, R3, R2, R129 ;  /* 0x0000000203817224 */ /* 0x000fe400078e0281 */
[----:B------:R-:W-:-:S04]  /*1a930*/  IMAD.HI.U32 R2, R4, R130, RZ ;  /* 0x0000008204027227 */ /* 0x000fc800078e00ff */
[----:B------:R-:W-:Y:S02]  /*1a940*/  IMAD.MOV R5, RZ, RZ, -R5 ;  /* 0x000000ffff057224 */ /* 0x000fe400078e0a05 */
[----:B------:R-:W-:Y:S02]  /*1a950*/  IMAD.MOV R2, RZ, RZ, -R2 ;  /* 0x000000ffff027224 */ /* 0x000fe400078e0a02 */
[C---:B------:R-:W-:Y:S02]  /*1a960*/  IMAD R128, R3.reuse, R5, R128 ;  /* 0x0000000503807224 */ /* 0x040fe400078e0280 */
[C---:B------:R-:W-:Y:S02]  /*1a970*/  IMAD R130, R3.reuse, R2, R130 ;  /* 0x0000000203827224 */ /* 0x040fe400078e0282 */
[--C-:B------:R-:W-:Y:S01]  /*1a980*/  @!P3 IMAD.IADD R124, R124, 0x1, -R3.reuse ;  /* 0x000000017c7cb824 */ /* 0x100fe200078e0a03 */
[C---:B------:R-:W-:Y:S01]  /*1a990*/  ISETP.GT.U32.AND P3, PT, R3.reuse, R128, PT ;  /* 0x000000800300720c */ /* 0x040fe20003f64070 */
[----:B------:R-:W-:Y:S01]  /*1a9a0*/  @!P2 IMAD.IADD R126, R126, 0x1, -R3 ;  /* 0x000000017e7ea824 */ /* 0x000fe200078e0a03 */
[C---:B------:R-:W-:Y:S01]  /*1a9b0*/  ISETP.GT.U32.AND P2, PT, R3.reuse, R130, PT ;  /* 0x000000820300720c */ /* 0x040fe20003f44070 */
[----:B------:R-:W-:Y:S01]  /*1a9c0*/  @!P4 IMAD.MOV R124, RZ, RZ, -R124 ;  /* 0x000000ffff7cc224 */ /* 0x000fe200078e0a7c */
[----:B------:R-:W-:Y:S01]  /*1a9d0*/  ISETP.GT.U32.AND P4, PT, R3, R129, PT ;  /* 0x000000810300720c */ /* 0x000fe20003f84070 */
[----:B------:R-:W-:-:S08]  /*1a9e0*/  IMAD.MOV.U32 R158, RZ, RZ, R157 ;  /* 0x000000ffff9e7224 */ /* 0x000fd000078e009d */
[--C-:B------:R-:W-:Y:S02]  /*1a9f0*/  @!P3 IMAD.IADD R128, R128, 0x1, -R3.reuse ;  /* 0x000000018080b824 */ /* 0x100fe400078e0a03 */
[--C-:B------:R-:W-:Y:S02]  /*1aa00*/  @!P2 IMAD.IADD R130, R130, 0x1, -R3.reuse ;  /* 0x000000018282a824 */ /* 0x100fe400078e0a03 */
[----:B------:R-:W-:Y:S01]  /*1aa10*/  @!P4 IMAD.IADD R129, R129, 0x1, -R3 ;  /* 0x000000018181c824 */ /* 0x000fe200078e0a03 */
[C---:B------:R-:W-:Y:S01]  /*1aa20*/  ISETP.GT.U32.AND P4, PT, R3.reuse, R128, PT ;  /* 0x000000800300720c */ /* 0x040fe20003f84070 */
[----:B------:R-:W-:Y:S01]  /*1aa30*/  IMAD.MOV.U32 R157, RZ, RZ, R143 ;  /* 0x000000ffff9d7224 */ /* 0x000fe200078e008f */
[----:B------:R-:W-:Y:S01]  /*1aa40*/  ISETP.GT.U32.AND P2, PT, R3, R130, PT ;  /* 0x000000820300720c */ /* 0x000fe20003f44070 */
[----:B------:R-:W-:Y:S02]  /*1aa50*/  IMAD.MOV.U32 R143, RZ, RZ, R131 ;  /* 0x000000ffff8f7224 */ /* 0x000fe400078e0083 */
[----:B------:R-:W-:-:S02]  /*1aa60*/  IMAD.MOV.U32 R159, RZ, RZ, R158 ;  /* 0x000000ffff9f7224 */ /* 0x000fc400078e009e */
[----:B------:R-:W-:Y:S01]  /*1aa70*/  IMAD.MOV.U32 R158, RZ, RZ, R143 ;  /* 0x000000ffff9e7224 */ /* 0x000fe200078e008f */
[----:B------:R-:W-:Y:S01]  /*1aa80*/  IABS R131, R165 ;  /* 0x000000a500837213 */ /* 0x000fe20000000000 */
[----:B------:R-:W-:Y:S02]  /*1aa90*/  IMAD.MOV.U32 R143, RZ, RZ, R140 ;  /* 0x000000ffff8f7224 */ /* 0x000fe400078e008c */
[----:B------:R-:W-:Y:S01]  /*1aaa0*/  @!P1 IMAD.MOV R127, RZ, RZ, -R127 ;  /* 0x000000ffff7f9224 */ /* 0x000fe200078e0a7f */
[----:B------:R-:W-:Y:S01]  /*1aab0*/  ISETP.GE.AND P1, PT, R165, RZ, PT ;  /* 0x000000ffa500720c */ /* 0x000fe20003f26270 */
[----:B------:R-:W-:Y:S02]  /*1aac0*/  IMAD.MOV.U32 R140, RZ, RZ, R132 ;  /* 0x000000ffff8c7224 */ /* 0x000fe400078e0084 */
[----:B------:R-:W-:Y:S01]  /*1aad0*/  IMAD.MOV.U32 R165, RZ, RZ, R136 ;  /* 0x000000ffffa57224 */ /* 0x000fe200078e0088 */
[----:B------:R-:W-:Y:S01]  /*1aae0*/  ISETP.GE.AND P3, PT, R162, RZ, PT ;  /* 0x000000ffa200720c */ /* 0x000fe20003f66270 */
[----:B------:R-:W-:Y:S01]  /*1aaf0*/  IMAD.MOV.U32 R175, RZ, RZ, R159 ;  /* 0x000000ffffaf7224 */ /* 0x000fe200078e009f */
[----:B------:R-:W-:Y:S01]  /*1ab00*/  IABS R132, R164 ;  /* 0x000000a400847213 */ /* 0x000fe20000000000 */
[----:B------:R-:W-:-:S02]  /*1ab10*/  IMAD.MOV.U32 R169, RZ, RZ, R161 ;  /* 0x000000ffffa97224 */ /* 0x000fc400078e00a1 */
[----:B------:R-:W-:Y:S02]  /*1ab20*/  IMAD.MOV.U32 R159, RZ, RZ, R143 ;  /* 0x000000ffff9f7224 */ /* 0x000fe400078e008f */
[----:B------:R-:W-:Y:S02]  /*1ab30*/  IMAD.MOV.U32 R162, RZ, RZ, R140 ;  /* 0x000000ffffa27224 */ /* 0x000fe400078e008c */
[----:B------:R-:W-:Y:S01]  /*1ab40*/  @!P4 IMAD.IADD R128, R128, 0x1, -R3 ;  /* 0x000000018080c824 */ /* 0x000fe200078e0a03 */
[----:B------:R-:W-:Y:S01]  /*1ab50*/  ISETP.GE.AND P4, PT, R164, RZ, PT ;  /* 0x000000ffa400720c */ /* 0x000fe20003f86270 */
[----:B------:R-:W-:Y:S01]  /*1ab60*/  IMAD.MOV.U32 R161, RZ, RZ, R139 ;  /* 0x000000ffffa17224 */ /* 0x000fe200078e008b */
[----:B------:R-:W2:Y:S01]  /*1ab70*/  LDL.LU R140, [R1+0x6c4] ;  /* 0x0006c400018c7983 */ /* 0x000ea20000300800 */
[----:B------:R-:W-:Y:S02]  /*1ab80*/  IMAD.MOV.U32 R172, RZ, RZ, R165 ;  /* 0x000000ffffac7224 */ /* 0x000fe400078e00a5 */
[----:B------:R-:W-:Y:S01]  /*1ab90*/  IMAD.MOV.U32 R139, RZ, RZ, R133 ;  /* 0x000000ffff8b7224 */ /* 0x000fe200078e0085 */
[----:B------:R-:W2:Y:S01]  /*1aba0*/  LDL.LU R143, [R1+0x760] ;  /* 0x00076000018f7983 */ /* 0x000ea20000300800 */
[----:B------:R-:W-:Y:S01]  /*1abb0*/  @!P2 IMAD.IADD R130, R130, 0x1, -R3 ;  /* 0x000000018282a824 */ /* 0x000fe200078e0a03 */
[----:B------:R-:W-:Y:S01]  /*1abc0*/  IABS R133, R163 ;  /* 0x000000a300857213 */ /* 0x000fe20000000000 */
[----:B------:R-:W-:Y:S01]  /*1abd0*/  IMAD.MOV.U32 R164, RZ, RZ, R157 ;  /* 0x000000ffffa47224 */ /* 0x000fe200078e009d */
[----:B------:R-:W-:Y:S01]  /*1abe0*/  ISETP.GE.AND P2, PT, R163, RZ, PT ;  /* 0x000000ffa300720c */ /* 0x000fe20003f46270 */
[----:B------:R-:W-:-:S02]  /*1abf0*/  IMAD.MOV.U32 R165, RZ, RZ, R154 ;  /* 0x000000ffffa57224 */ /* 0x000fc400078e009a */
[----:B------:R-:W-:Y:S02]  /*1ac00*/  IMAD.MOV.U32 R157, RZ, RZ, R251 ;  /* 0x000000ffff9d7224 */ /* 0x000fe400078e00fb */
[----:B------:R-:W-:Y:S01]  /*1ac10*/  IMAD.MOV.U32 R154, RZ, RZ, R152 ;  /* 0x000000ffff9a7224 */ /* 0x000fe200078e0098 */
[----:B------:R-:W2:Y:S01]  /*1ac20*/  LDL.LU R251, [R1+0x758] ;  /* 0x0007580001fb7983 */ /* 0x000ea20000300800 */
[----:B------:R-:W-:Y:S02]  /*1ac30*/  IMAD.MOV.U32 R173, RZ, RZ, R162 ;  /* 0x000000ffffad7224 */ /* 0x000fe400078e00a2 */
[----:B------:R-:W-:Y:S02]  /*1ac40*/  IMAD.MOV.U32 R163, RZ, RZ, R158 ;  /* 0x000000ffffa37224 */ /* 0x000fe400078e009e */
[----:B------:R-:W-:Y:S01]  /*1ac50*/  IMAD.MOV.U32 R152, RZ, RZ, R151 ;  /* 0x000000ffff987224 */ /* 0x000fe200078e0097 */
[----:B------:R-:W2:Y:S01]  /*1ac60*/  LDL.LU R158, [R1+0x6cc] ;  /* 0x0006cc00019e7983 */ /* 0x000ea20000300800 */
[----:B------:R-:W-:-:S03]  /*1ac70*/  IMAD.MOV.U32 R162, RZ, RZ, R159 ;  /* 0x000000ffffa27224 */ /* 0x000fc600078e009f */
[----:B------:R-:W2:Y:S01]  /*1ac80*/  LDL.LU R159, [R1+0x6ec] ;  /* 0x0006ec00019f7983 */ /* 0x000ea20000300800 */
[----:B---3--:R-:W-:Y:S02]  /*1ac90*/  IMAD.MOV.U32 R151, RZ, RZ, R149 ;  /* 0x000000ffff977224 */ /* 0x008fe400078e0095 */
[----:B------:R-:W-:Y:S02]  /*1aca0*/  IMAD.MOV.U32 R149, RZ, RZ, R146 ;  /* 0x000000ffff957224 */ /* 0x000fe400078e0092 */
[----:B------:R-:W3:Y:S01]  /*1acb0*/  LDL.LU R146, [R1+0x680] ;  /* 0x0006800001927983 */ /* 0x000ee20000300800 */
[----:B------:R-:W-:Y:S01]  /*1acc0*/  @!P0 IMAD.MOV R126, RZ, RZ, -R126 ;  /* 0x000000ffff7e8224 */ /* 0x000fe200078e0a7e */
[----:B------:R-:W-:Y:S01]  /*1acd0*/  ISETP.GT.U32.AND P0, PT, R3, R129, PT ;  /* 0x000000810300720c */ /* 0x000fe20003f04070 */
[----:B------:R-:W-:-:S04]  /*1ace0*/  IMAD.HI.U32 R6, R4, R131, RZ ;  /* 0x0000008304067227 */ /* 0x000fc800078e00ff */
[----:B------:R-:W-:-:S04]  /*1acf0*/  IMAD.MOV R6, RZ, RZ, -R6 ;  /* 0x000000ffff067224 */ /* 0x000fc800078e0a06 */
[----:B------:R-:W-:-:S04]  /*1ad00*/  IMAD R131, R3, R6, R131 ;  /* 0x0000000603837224 */ /* 0x000fc800078e0283 */
[----:B------:R-:W-:Y:S01]  /*1ad10*/  @!P0 IMAD.IADD R129, R129, 0x1, -R3 ;  /* 0x0000000181818824 */ /* 0x000fe200078e0a03 */
[----:B------:R-:W-:Y:S01]  /*1ad20*/  ISETP.GT.U32.AND P0, PT, R3, R131, PT ;  /* 0x000000830300720c */ /* 0x000fe20003f04070 */
[----:B------:R-:W-:-:S04]  /*1ad30*/  IMAD.HI.U32 R2, R4, R132, RZ ;  /* 0x0000008404027227 */ /* 0x000fc800078e00ff */
[----:B------:R-:W-:-:S04]  /*1ad40*/  IMAD.HI.U32 R5, R4, R133, RZ ;  /* 0x0000008504057227 */ /* 0x000fc800078e00ff */
[----:B------:R-:W-:-:S04]  /*1ad50*/  IMAD.MOV R2, RZ, RZ, -R2 ;  /* 0x000000ffff027224 */ /* 0x000fc800078e0a02 */
[----:B------:R-:W-:Y:S02]  /*1ad60*/  @!P0 IMAD.IADD R131, R131, 0x1, -R3 ;  /* 0x0000000183838824 */ /* 0x000fe400078e0a03 */
[----:B------:R-:W-:Y:S02]  /*1ad70*/  IMAD.MOV R5, RZ, RZ, -R5 ;  /* 0x000000ffff057224 */ /* 0x000fe400078e0a05 */
[C---:B------:R-:W-:Y:S01]  /*1ad80*/  IMAD R132, R3.reuse, R2, R132 ;  /* 0x0000000203847224 */ /* 0x040fe200078e0284 */
[C---:B------:R-:W-:Y:S01]  /*1ad90*/  ISETP.GT.U32.AND P0, PT, R3.reuse, R131, PT ;  /* 0x000000830300720c */ /* 0x040fe20003f04070 */
[----:B------:R-:W-:Y:S02]  /*1ada0*/  IMAD.MOV.U32 R170, RZ, RZ, R161 ;  /* 0x000000ffffaa7224 */ /* 0x000fe400078e00a1 */
[C---:B------:R-:W-:Y:S02]  /*1adb0*/  IMAD R133, R3.reuse, R5, R133 ;  /* 0x0000000503857224 */ /* 0x040fe400078e0285 */
[----:B------:R-:W-:Y:S01]  /*1adc0*/  @!P6 IMAD.MOV R128, RZ, RZ, -R128 ;  /* 0x000000ffff80e224 */ /* 0x000fe200078e0a80 */
[----:B------:R-:W-:Y:S01]  /*1add0*/  ISETP.GT.U32.AND P6, PT, R3, R132, PT ;  /* 0x000000840300720c */ /* 0x000fe20003fc4070 */
[----:B------:R-:W-:-:S02]  /*1ade0*/  IMAD.MOV.U32 R161, RZ, RZ, R134 ;  /* 0x000000ffffa17224 */ /* 0x000fc400078e0086 */
[----:B------:R-:W-:Y:S01]  /*1adf0*/  @!P5 IMAD.MOV R129, RZ, RZ, -R129 ;  /* 0x000000ffff81d224 */ /* 0x000fe200078e0a81 */
[----:B------:R-:W-:-:S03]  /*1ae00*/  ISETP.GT.U32.AND P5, PT, R3, R133, PT ;  /* 0x000000850300720c */ /* 0x000fc60003fa4070 */
[----:B------:R-:W-:Y:S01]  /*1ae10*/  @!P0 IMAD.IADD R131, R131, 0x1, -R3 ;  /* 0x0000000183838824 */ /* 0x000fe200078e0a03 */
[----:B------:R-:W-:-:S03]  /*1ae20*/  IABS R136, R174 ;  /* 0x000000ae00887213 */ /* 0x000fc60000000000 */
[----:B------:R-:W-:Y:S02]  /*1ae30*/  @!P1 IMAD.MOV R131, RZ, RZ, -R131 ;  /* 0x000000ffff839224 */ /* 0x000fe400078e0a83 */
[----:B------:R-:W-:Y:S02]  /*1ae40*/  @!P6 IMAD.IADD R132, R132, 0x1, -R3 ;  /* 0x000000018484e824 */ /* 0x000fe400078e0a03 */
[----:B------:R-:W-:Y:S01]  /*1ae50*/  IMAD.MOV.U32 R166, RZ, RZ, R137 ;  /* 0x000000ffffa67224 */ /* 0x000fe200078e0089 */
[----:B------:R-:W-:Y:S01]  /*1ae60*/  IABS R137, R169 ;  /* 0x000000a900897213 */ /* 0x000fe20000000000 */
[----:B------:R-:W-:Y:S01]  /*1ae70*/  @!P5 IMAD.IADD R133, R133, 0x1, -R3 ;  /* 0x000000018585d824 */ /* 0x000fe200078e0a03 */
[----:B------:R-:W-:-:S04]  /*1ae80*/  ISETP.GT.U32.AND P6, PT, R3, R132, PT ;  /* 0x000000840300720c */ /* 0x000fc80003fc4070 */
[----:B------:R-:W-:Y:S01]  /*1ae90*/  ISETP.GT.U32.AND P5, PT, R3, R133, PT ;  /* 0x000000850300720c */ /* 0x000fe20003fa4070 */
[----:B------:R-:W-:-:S08]  /*1aea0*/  IMAD.MOV.U32 R168, RZ, RZ, R162 ;  /* 0x000000ffffa87224 */ /* 0x000fd000078e00a2 */
[----:B------:R-:W-:-:S04]  /*1aeb0*/  @!P6 IMAD.IADD R132, R132, 0x1, -R3 ;  /* 0x000000018484e824 */ /* 0x000fc800078e0a03 */
[----:B------:R-:W-:Y:S02]  /*1aec0*/  @!P5 IMAD.IADD R133, R133, 0x1, -R3 ;  /* 0x000000018585d824 */ /* 0x000fe400078e0a03 */
[----:B------:R-:W-:Y:S02]  /*1aed0*/  @!P3 IMAD.MOV R130, RZ, RZ, -R130 ;  /* 0x000000ffff82b224 */ /* 0x000fe400078e0a82 */
[----:B------:R-:W-:Y:S02]  /*1aee0*/  IMAD.MOV.U32 R171, RZ, RZ, R166 ;  /* 0x000000ffffab7224 */ /* 0x000fe400078e00a6 */
[----:B------:R-:W-:Y:S02]  /*1aef0*/  IMAD.MOV.U32 R166, RZ, RZ, R164 ;  /* 0x000000ffffa67224 */ /* 0x000fe400078e00a4 */
[----:B------:R-:W-:Y:S02]  /*1af00*/  IMAD.MOV.U32 R164, RZ, RZ, R153 ;  /* 0x000000ffffa47224 */ /* 0x000fe400078e0099 */
[----:B----4-:R-:W-:-:S02]  /*1af10*/  IMAD.MOV.U32 R167, RZ, RZ, R160 ;  /* 0x000000ffffa77224 */ /* 0x010fc400078e00a0 */
[----:B------:R-:W-:Y:S02]  /*1af20*/  IMAD.MOV.U32 R160, RZ, RZ, R142 ;  /* 0x000000ffffa07224 */ /* 0x000fe400078e008e */
[----:B------:R-:W-:Y:S01]  /*1af30*/  IMAD.MOV.U32 R142, RZ, RZ, R135 ;  /* 0x000000ffff8e7224 */ /* 0x000fe200078e0087 */
[----:B------:R-:W-:Y:S02]  /*1af40*/  IABS R135, R175 ;  /* 0x000000af00877213 */ /* 0x000fe40000000000 */
[----:B------:R-:W-:-:S03]  /*1af50*/  IABS R134, R167 ;  /* 0x000000a700867213 */ /* 0x000fc60000000000 */
[----:B------:R-:W-:-:S04]  /*1af60*/  IMAD.HI.U32 R2, R4, R135, RZ ;  /* 0x0000008704027227 */ /* 0x000fc800078e00ff */
[----:B------:R-:W-:Y:S02]  /*1af70*/  IMAD.MOV R2, RZ, RZ, -R2 ;  /* 0x000000ffff027224 */ /* 0x000fe400078e0a02 */
[----:B------:R-:W-:-:S04]  /*1af80*/  IMAD.HI.U32 R5, R4, R134, RZ ;  /* 0x0000008604057227 */ /* 0x000fc800078e00ff */
[----:B------:R-:W-:Y:S02]  /*1af90*/  IMAD R135, R3, R2, R135 ;  /* 0x0000000203877224 */ /* 0x000fe400078e0287 */
[----:B------:R-:W-:-:S03]  /*1afa0*/  IMAD.MOV R5, RZ, RZ, -R5 ;  /* 0x000000ffff057224 */ /* 0x000fc600078e0a05 */
[C---:B------:R-:W-:Y:S01]  /*1afb0*/  ISETP.GT.U32.AND P1, PT, R3.reuse, R135, PT ;  /* 0x000000870300720c */ /* 0x040fe20003f24070 */
[----:B------:R-:W-:Y:S02]  /*1afc0*/  IMAD R134, R3, R5, R134 ;  /* 0x0000000503867224 */ /* 0x000fe400078e0286 */
[----:B------:R-:W-:-:S03]  /*1afd0*/  IMAD.HI.U32 R5, R4, R136, RZ ;  /* 0x0000008804057227 */ /* 0x000fc600078e00ff */
[----:B------:R-:W-:Y:S01]  /*1afe0*/  ISETP.GT.U32.AND P0, PT, R3, R134, PT ;  /* 0x000000860300720c */ /* 0x000fe20003f04070 */
[----:B------:R-:W-:Y:S02]  /*1aff0*/  IMAD.MOV R5, RZ, RZ, -R5 ;  /* 0x000000ffff057224 */ /* 0x000fe400078e0a05 */
[----:B------:R-:W-:-:S04]  /*1b000*/  IMAD.HI.U32 R2, R4, R137, RZ ;  /* 0x0000008904027227 */ /* 0x000fc800078e00ff */
[----:B--2---:R-:W-:Y:S01]  /*1b010*/  IMAD.MOV.U32 R162, RZ, RZ, R138 ;  /* 0x000000ffffa27224 */ /* 0x004fe200078e008a */
[----:B------:R-:W-:Y:S01]  /*1b020*/  IABS R138, R170 ;  /* 0x000000aa008a7213 */ /* 0x000fe20000000000 */
[----:B------:R-:W-:Y:S02]  /*1b030*/  IMAD R136, R3, R5, R136 ;  /* 0x0000000503887224 */ /* 0x000fe400078e0288 */
[----:B------:R-:W-:Y:S02]  /*1b040*/  IMAD.MOV R2, RZ, RZ, -R2 ;  /* 0x000000ffff027224 */ /* 0x000fe400078e0a02 */
[----:B------:R-:W-:Y:S01]  /*1b050*/  @!P1 IMAD.IADD R135, R135, 0x1, -R3 ;  /* 0x0000000187879824 */ /* 0x000fe200078e0a03 */
[C---:B------:R-:W-:Y:S01]  /*1b060*/  ISETP.GT.U32.AND P6, PT, R3.reuse, R136, PT ;  /* 0x000000880300720c */ /* 0x040fe20003fc4070 */
[C---:B------:R-:W-:Y:S02]  /*1b070*/  IMAD R137, R3.reuse, R2, R137 ;  /* 0x0000000203897224 */ /* 0x040fe400078e0289 */
[----:B------:R-:W-:Y:S01]  /*1b080*/  @!P0 IMAD.IADD R134, R134, 0x1, -R3 ;  /* 0x0000000186868824 */ /* 0x000fe200078e0a03 */
[C---:B------:R-:W-:Y:S01]  /*1b090*/  ISETP.GT.U32.AND P1, PT, R3.reuse, R135, PT ;  /* 0x000000870300720c */ /* 0x040fe20003f24070 */
[----:B------:R-:W-:Y:S01]  /*1b0a0*/  IMAD.HI.U32 R5, R4, R138, RZ ;  /* 0x0000008a04057227 */ /* 0x000fe200078e00ff */
[----:B------:R-:W-:-:S02]  /*1b0b0*/  ISETP.GT.U32.AND P5, PT, R3, R137, PT ;  /* 0x000000890300720c */ /* 0x000fc40003fa4070 */
[----:B------:R-:W-:Y:S01]  /*1b0c0*/  ISETP.GT.U32.AND P0, PT, R3, R134, PT ;  /* 0x000000860300720c */ /* 0x000fe20003f04070 */
[----:B------:R-:W-:Y:S01]  /*1b0d0*/  IMAD.MOV R5, RZ, RZ, -R5 ;  /* 0x000000ffff057224 */ /* 0x000fe200078e0a05 */
[----:B------:R-:W-:-:S03]  /*1b0e0*/  ISETP.GE.AND P3, PT, R167, RZ, PT ;  /* 0x000000ffa700720c */ /* 0x000fc60003f66270 */
[----:B------:R-:W-:Y:S02]  /*1b0f0*/  IMAD R138, R3, R5, R138 ;  /* 0x00000005038a7224 */ /* 0x000fe400078e028a */
[--C-:B------:R-:W-:Y:S02]  /*1b100*/  @!P6 IMAD.IADD R136, R136, 0x1, -R3.reuse ;  /* 0x000000018888e824 */ /* 0x100fe400078e0a03 */
[----:B------:R-:W-:Y:S01]  /*1b110*/  @!P1 IMAD.IADD R135, R135, 0x1, -R3 ;  /* 0x0000000187879824 */ /* 0x000fe200078e0a03 */
[----:B------:R-:W-:Y:S01]  /*1b120*/  ISETP.GT.U32.AND P1, PT, R3, R138, PT ;  /* 0x0000008a0300720c */ /* 0x000fe20003f24070 */
[----:B------:R-:W-:Y:S01]  /*1b130*/  IMAD.MOV.U32 R167, RZ, RZ, R163 ;  /* 0x000000ffffa77224 */ /* 0x000fe200078e00a3 */
[----:B------:R-:W-:Y:S01]  /*1b140*/  ISETP.GE.AND P6, PT, R169, RZ, PT ;  /* 0x000000ffa900720c */ /* 0x000fe20003fc6270 */
[----:B------:R-:W-:Y:S02]  /*1b150*/  IMAD.MOV.U32 R169, RZ, RZ, R168 ;  /* 0x000000ffffa97224 */ /* 0x000fe400078e00a8 */
[--C-:B------:R-:W-:Y:S01]  /*1b160*/  @!P5 IMAD.IADD R137, R137, 0x1, -R3.reuse ;  /* 0x000000018989d824 */ /* 0x100fe200078e0a03 */
[----:B------:R-:W-:Y:S01]  /*1b170*/  ISETP.GT.U32.AND P5, PT, R3, R136, PT ;  /* 0x000000880300720c */ /* 0x000fe20003fa4070 */
[----:B------:R-:W-:-:S02]  /*1b180*/  @!P0 IMAD.IADD R134, R134, 0x1, -R3 ;  /* 0x0000000186868824 */ /* 0x000fc400078e0a03 */
[----:B------:R-:W-:Y:S02]  /*1b190*/  IMAD.MOV.U32 R168, RZ, RZ, R167 ;  /* 0x000000ffffa87224 */ /* 0x000fe400078e00a7 */
[----:B------:R-:W-:Y:S02]  /*1b1a0*/  IMAD.MOV.U32 R167, RZ, RZ, R166 ;  /* 0x000000ffffa77224 */ /* 0x000fe400078e00a6 */
[----:B------:R-:W-:Y:S02]  /*1b1b0*/  IMAD.MOV.U32 R153, RZ, RZ, R150 ;  /* 0x000000ffff997224 */ /* 0x000fe400078e0096 */
[----:B------:R-:W-:Y:S01]  /*1b1c0*/  @!P3 IMAD.MOV R134, RZ, RZ, -R134 ;  /* 0x000000ffff86b224 */ /* 0x000fe200078e0a86 */
[----:B------:R-:W-:Y:S01]  /*1b1d0*/  ISETP.GE.AND P3, PT, R170, RZ, PT ;  /* 0x000000ffaa00720c */ /* 0x000fe20003f66270 */
        /* <DEDUP_REMOVED lines=10> */
[----:B------:R-:W-:Y:S01]  /*1b280*/  @!P1 IMAD.IADD R138, R138, 0x1, -R3 ;  /* 0x000000018a8a9824 */ /* 0x000fe200078e0a03 */
[----:B------:R-:W-:Y:S01]  /*1b290*/  ISETP.GE.AND P1, PT, R171, RZ, PT ;  /* 0x000000ffab00720c */ /* 0x000fe20003f26270 */
[----:B------:R-:W-:Y:S01]  /*1b2a0*/  IMAD.MOV.U32 R178, RZ, RZ, R167 ;  /* 0x000000ffffb27224 */ /* 0x000fe200078e00a7 */
[----:B------:R-:W4:Y:S01]  /*1b2b0*/  LDL.LU R153, [R1+0x748] ;  /* 0x0007480001997983 */ /* 0x000f220000300800 */
[----:B------:R-:W-:Y:S02]  /*1b2c0*/  IMAD.MOV.U32 R151, RZ, RZ, R150 ;  /* 0x000000ffff977224 */ /* 0x000fe400078e0096 */
[----:B------:R-:W-:Y:S02]  /*1b2d0*/  IMAD.MOV.U32 R167, RZ, RZ, R154 ;  /* 0x000000ffffa77224 */ /* 0x000fe400078e009a */
[----:B------:R-:W-:-:S02]  /*1b2e0*/  IMAD.MOV.U32 R150, RZ, RZ, R149 ;  /* 0x000000ffff967224 */ /* 0x000fc400078e0095 */
[----:B------:R-:W-:Y:S01]  /*1b2f0*/  IMAD.MOV.U32 R154, RZ, RZ, R148 ;  /* 0x000000ffff9a7224 */ /* 0x000fe200078e0094 */
[----:B------:R-:W4:Y:S01]  /*1b300*/  LDL.LU R149, [R1+0x6b0] ;  /* 0x0006b00001957983 */ /* 0x000f220000300800 */
[----:B------:R-:W-:Y:S01]  /*1b310*/  @!P5 IMAD.IADD R136, R136, 0x1, -R3 ;  /* 0x000000018888d824 */ /* 0x000fe200078e0a03 */
[----:B------:R-:W-:Y:S02]  /*1b320*/  IABS R139, R173 ;  /* 0x000000ad008b7213 */ /* 0x000fe40000000000 */
[----:B------:R-:W4:Y:S01]  /*1b330*/  LDL.LU R148, [R1+0x708] ;  /* 0x0007080001947983 */ /* 0x000f220000300800 */
[----:B------:R-:W-:Y:S01]  /*1b340*/  ISETP.GE.AND P5, PT, R173, RZ, PT ;  /* 0x000000ffad00720c */ /* 0x000fe20003fa6270 */
[----:B------:R-:W-:Y:S01]  /*1b350*/  @!P4 IMAD.MOV R132, RZ, RZ, -R132 ;  /* 0x000000ffff84c224 */ /* 0x000fe200078e0a84 */
[----:B------:R-:W-:Y:S02]  /*1b360*/  ISETP.GE.AND P0, PT, R174, RZ, PT ;  /* 0x000000ffae00720c */ /* 0x000fe40003f06270 */
[----:B------:R-:W-:Y:S01]  /*1b370*/  ISETP.GE.AND P4, PT, R175, RZ, PT ;  /* 0x000000ffaf00720c */ /* 0x000fe20003f86270 */
[----:B---3--:R-:W-:-:S04]  /*1b380*/  IMAD.MOV.U32 R166, RZ, RZ, R146 ;  /* 0x000000ffffa67224 */ /* 0x008fc800078e0092 */
[----:B------:R-:W-:Y:S02]  /*1b390*/  IMAD.MOV.U32 R170, RZ, RZ, R166 ;  /* 0x000000ffffaa7224 */ /* 0x000fe400078e00a6 */
[----:B------:R-:W-:Y:S02]  /*1b3a0*/  IMAD.MOV.U32 R166, RZ, RZ, R164 ;  /* 0x000000ffffa67224 */ /* 0x000fe400078e00a4 */
[----:B------:R-:W-:Y:S01]  /*1b3b0*/  IMAD.MOV.U32 R164, RZ, RZ, R141 ;  /* 0x000000ffffa47224 */ /* 0x000fe200078e008d */
[----:B------:R-:W-:Y:S01]  /*1b3c0*/  IABS R141, R171 ;  /* 0x000000ab008d7213 */ /* 0x000fe20000000000 */
[----:B------:R-:W-:Y:S02]  /*1b3d0*/  IMAD.MOV.U32 R171, RZ, RZ, R169 ;  /* 0x000000ffffab7224 */ /* 0x000fe400078e00a9 */
[----:B------:R-:W-:Y:S02]  /*1b3e0*/  IMAD.MOV.U32 R169, RZ, RZ, R164 ;  /* 0x000000ffffa97224 */ /* 0x000fe400078e00a4 */
[----:B------:R-:W-:-:S02]  /*1b3f0*/  IMAD.MOV.U32 R164, RZ, RZ, R155 ;  /* 0x000000ffffa47224 */ /* 0x000fc400078e009b */
[----:B------:R-:W3:Y:S04]  /*1b400*/  LDL.LU R155, [R1+0x6e4] ;  /* 0x0006e400019b7983 */ /* 0x000ee80000300800 */
[----:B------:R-:W4:Y:S04]  /*1b410*/  LDL.LU R173, [R1+0x674] ;  /* 0x0006740001ad7983 */ /* 0x000f280000300800 */
[----:B------:R-:W3:Y:S04]  /*1b420*/  LDL.LU R174, [R1+0x678] ;  /* 0x0006780001ae7983 */ /* 0x000ee80000300800 */
[----:B------:R-:W4:Y:S01]  /*1b430*/  LDL.LU R175, [R1+0x67c] ;  /* 0x00067c0001af7983 */ /* 0x000f220000300800 */
[----:B------:R-:W-:-:S04]  /*1b440*/  IMAD.HI.U32 R2, R4, R139, RZ ;  /* 0x0000008b04027227 */ /* 0x000fc800078e00ff */
[----:B------:R-:W-:-:S04]  /*1b450*/  IMAD.MOV R2, RZ, RZ, -R2 ;  /* 0x000000ffff027224 */ /* 0x000fc800078e0a02 */
[C---:B------:R-:W-:Y:S02]  /*1b460*/  IMAD R139, R3.reuse, R2, R139 ;  /* 0x00000002038b7224 */ /* 0x040fe400078e028b */
[----:B------:R-:W-:Y:S01]  /*1b470*/  @!P2 IMAD.MOV R133, RZ, RZ, -R133 ;  /* 0x000000ffff85a224 */ /* 0x000fe200078e0a85 */
[C---:B------:R-:W-:Y:S01]  /*1b480*/  ISETP.GT.U32.AND P2, PT, R3.reuse, R137, PT ;  /* 0x000000890300720c */ /* 0x040fe20003f44070 */
[----:B------:R-:W-:Y:S01]  /*1b490*/  @!P4 IMAD.MOV R135, RZ, RZ, -R135 ;  /* 0x000000ffff87c224 */ /* 0x000fe200078e0a87 */
[----:B------:R-:W-:-:S11]  /*1b4a0*/  ISETP.GT.U32.AND P4, PT, R3, R139, PT ;  /* 0x0000008b0300720c */ /* 0x000fd60003f84070 */
[--C-:B------:R-:W-:Y:S02]  /*1b4b0*/  @!P2 IMAD.IADD R137, R137, 0x1, -R3.reuse ;  /* 0x000000018989a824 */ /* 0x100fe400078e0a03 */
[----:B------:R-:W-:Y:S02]  /*1b4c0*/  @!P4 IMAD.IADD R139, R139, 0x1, -R3 ;  /* 0x000000018b8bc824 */ /* 0x000fe400078e0a03 */
[----:B------:R-:W-:-:S03]  /*1b4d0*/  @!P6 IMAD.MOV R137, RZ, RZ, -R137 ;  /* 0x000000ffff89e224 */ /* 0x000fc600078e0a89 */
[----:B------:R-:W-:Y:S01]  /*1b4e0*/  ISETP.GT.U32.AND P6, PT, R3, R139, PT ;  /* 0x0000008b0300720c */ /* 0x000fe20003fc4070 */
[----:B------:R-:W-:Y:S02]  /*1b4f0*/  IMAD.MOV.U32 R176, RZ, RZ, R169 ;  /* 0x000000ffffb07224 */ /* 0x000fe400078e00a9 */
[----:B------:R-:W-:Y:S02]  /*1b500*/  IMAD.MOV.U32 R184, RZ, RZ, R171 ;  /* 0x000000ffffb87224 */ /* 0x000fe400078e00ab */
[----:B------:R-:W-:Y:S02]  /*1b510*/  IMAD.MOV.U32 R171, RZ, RZ, R167 ;  /* 0x000000ffffab7224 */ /* 0x000fe400078e00a7 */
[----:B------:R-:W-:Y:S01]  /*1b520*/  IMAD.MOV.U32 R167, RZ, RZ, R156 ;  /* 0x000000ffffa77224 */ /* 0x000fe200078e009c */
[----:B------:R-:W-:Y:S01]  /*1b530*/  ISETP.GE.AND P2, PT, R172, RZ, PT ;  /* 0x000000ffac00720c */ /* 0x000fe20003f46270 */
[----:B------:R-:W-:-:S04]  /*1b540*/  IMAD.MOV.U32 R146, RZ, RZ, R140 ;  /* 0x000000ffff927224 */ /* 0x000fc800078e008c */
[----:B------:R-:W-:Y:S01]  /*1b550*/  @!P6 IMAD.IADD R139, R139, 0x1, -R3 ;  /* 0x000000018b8be824 */ /* 0x000fe200078e0a03 */
[----:B------:R-:W-:Y:S01]  /*1b560*/  IABS R140, R172 ;  /* 0x000000ac008c7213 */ /* 0x000fe20000000000 */
[----:B------:R-:W-:Y:S02]  /*1b570*/  IMAD.MOV.U32 R172, RZ, RZ, R170 ;  /* 0x000000ffffac7224 */ /* 0x000fe400078e00aa */
[----:B------:R-:W-:Y:S01]  /*1b580*/  @!P5 IMAD.MOV R139, RZ, RZ, -R139 ;  /* 0x000000ffff8bd224 */ /* 0x000fe200078e0a8b */
[----:B------:R-:W-:Y:S01]  /*1b590*/  ISETP.GE.AND P5, PT, R176, RZ, PT ;  /* 0x000000ffb000720c */ /* 0x000fe20003fa6270 */
[----:B------:R-:W-:Y:S02]  /*1b5a0*/  IMAD.MOV.U32 R170, RZ, RZ, R168 ;  /* 0x000000ffffaa7224 */ /* 0x000fe400078e00a8 */
[----:B------:R-:W-:Y:S01]  /*1b5b0*/  IMAD.MOV.U32 R168, RZ, RZ, R142 ;  /* 0x000000ffffa87224 */ /* 0x000fe200078e008e */
[----:B------:R-:W-:Y:S02]  /*1b5c0*/  IABS R142, R172 ;  /* 0x000000ac008e7213 */ /* 0x000fe40000000000 */
[----:B------:R-:W-:Y:S01]  /*1b5d0*/  ISETP.GE.AND P4, PT, R172, RZ, PT ;  /* 0x000000ffac00720c */ /* 0x000fe20003f86270 */
[----:B------:R-:W-:-:S02]  /*1b5e0*/  IMAD.MOV.U32 R172, RZ, RZ, R168 ;  /* 0x000000ffffac7224 */ /* 0x000fc400078e00a8 */
[----:B--2---:R-:W-:Y:S01]  /*1b5f0*/  IMAD.MOV.U32 R156, RZ, RZ, R143 ;  /* 0x000000ffff9c7224 */ /* 0x004fe200078e008f */
[----:B------:R-:W-:Y:S01]  /*1b600*/  IABS R143, R176 ;  /* 0x000000b0008f7213 */ /* 0x000fe20000000000 */
[----:B----4-:R-:W-:Y:S02]  /*1b610*/  IMAD.MOV.U32 R181, RZ, RZ, R175 ;  /* 0x000000ffffb57224 */ /* 0x010fe400078e00af */
[----:B------:R-:W2:Y:S04]  /*1b620*/  LDL.LU R175, [R1+0x694] ;  /* 0x0006940001af7983 */ /* 0x000ea80000300800 */
[----:B------:R-:W4:Y:S01]  /*1b630*/  LDL.LU R176, [R1+0x690] ;  /* 0x0006900001b07983 */ /* 0x000f220000300800 */
[----:B------:R-:W-:Y:S02]  /*1b640*/  IMAD.MOV.U32 R183, RZ, RZ, R173 ;  /* 0x000000ffffb77224 */ /* 0x000fe400078e00ad */
[----:B------:R-:W-:-:S02]  /*1b650*/  IMAD.MOV.U32 R173, RZ, RZ, R172 ;  /* 0x000000ffffad7224 */ /* 0x000fc400078e00ac */
[----:B------:R-:W4:Y:S01]  /*1b660*/  LDL.LU R172, [R1+0x684] ;  /* 0x0006840001ac7983 */ /* 0x000f220000300800 */
[----:B------:R-:W-:Y:S01]  /*1b670*/  @!P0 IMAD.MOV R136, RZ, RZ, -R136 ;  /* 0x000000ffff888224 */ /* 0x000fe200078e0a88 */
[----:B------:R-:W-:Y:S01]  /*1b680*/  ISETP.GT.U32.AND P0, PT, R3, R138, PT ;  /* 0x0000008a0300720c */ /* 0x000fe20003f04070 */
[----:B------:R-:W-:-:S04]  /*1b690*/  IMAD.HI.U32 R5, R4, R140, RZ ;  /* 0x0000008c04057227 */ /* 0x000fc800078e00ff */
[----:B------:R-:W-:Y:S02]  /*1b6a0*/  IMAD.MOV R5, RZ, RZ, -R5 ;  /* 0x000000ffff057224 */ /* 0x000fe400078e0a05 */
[----:B------:R-:W-:-:S04]  /*1b6b0*/  IMAD.HI.U32 R2, R4, R141, RZ ;  /* 0x0000008d04027227 */ /* 0x000fc800078e00ff */
[C---:B------:R-:W-:Y:S02]  /*1b6c0*/  IMAD R140, R3.reuse, R5, R140 ;  /* 0x00000005038c7224 */ /* 0x040fe400078e028c */
[----:B------:R-:W-:Y:S02]  /*1b6d0*/  IMAD.MOV R2, RZ, RZ, -R2 ;  /* 0x000000ffff027224 */ /* 0x000fe400078e0a02 */
[----:B------:R-:W-:Y:S01]  /*1b6e0*/  @!P0 IMAD.IADD R138, R138, 0x1, -R3 ;  /* 0x000000018a8a8824 */ /* 0x000fe200078e0a03 */
[C---:B------:R-:W-:Y:S01]  /*1b6f0*/  ISETP.GT.U32.AND P0, PT, R3.reuse, R140, PT ;  /* 0x0000008c0300720c */ /* 0x040fe20003f04070 */
[----:B------:R-:W-:Y:S02]  /*1b700*/  IMAD R141, R3, R2, R141 ;  /* 0x00000002038d7224 */ /* 0x000fe400078e028d */
[----:B------:R-:W-:-:S03]  /*1b710*/  IMAD.HI.U32 R2, R4, R142, RZ ;  /* 0x0000008e04027227 */ /* 0x000fc600078e00ff */
[----:B------:R-:W-:Y:S01]  /*1b720*/  ISETP.GT.U32.AND P6, PT, R3, R141, PT ;  /* 0x0000008d0300720c */ /* 0x000fe20003fc4070 */
[----:B------:R-:W-:-:S04]  /*1b730*/  IMAD.MOV R2, RZ, RZ, -R2 ;  /* 0x000000ffff027224 */ /* 0x000fc800078e0a02 */
[----:B------:R-:W-:Y:S02]  /*1b740*/  IMAD R142, R3, R2, R142 ;  /* 0x00000002038e7224 */ /* 0x000fe400078e028e */
[----:B------:R-:W-:-:S03]  /*1b750*/  @!P0 IMAD.IADD R140, R140, 0x1, -R3 ;  /* 0x000000018c8c8824 */ /* 0x000fc600078e0a03 */
[----:B------:R-:W-:Y:S01]  /*1b760*/  ISETP.GT.U32.AND P0, PT, R3, R142, PT ;  /* 0x0000008e0300720c */ /* 0x000fe20003f04070 */
[----:B------:R-:W-:Y:S02]  /*1b770*/  IMAD.MOV.U32 R168, RZ, RZ, R163 ;  /* 0x000000ffffa87224 */ /* 0x000fe400078e00a3 */
[----:B------:R-:W-:Y:S01]  /*1b780*/  IMAD.MOV.U32 R163, RZ, RZ, R144 ;  /* 0x000000ffffa37224 */ /* 0x000fe200078e0090 */
[----:B------:R-:W-:Y:S01]  /*1b790*/  IABS R144, R178 ;  /* 0x000000b200907213 */ /* 0x000fe20000000000 */
[----:B------:R-:W-:Y:S02]  /*1b7a0*/  @!P6 IMAD.IADD R141, R141, 0x1, -R3 ;  /* 0x000000018d8de824 */ /* 0x000fe400078e0a03 */
[----:B------:R-:W-:Y:S01]  /*1b7b0*/  IMAD.MOV.U32 R169, RZ, RZ, R165 ;  /* 0x000000ffffa97224 */ /* 0x000fe200078e00a5 */
[C---:B------:R-:W-:Y:S01]  /*1b7c0*/  ISETP.GT.U32.AND P6, PT, R3.reuse, R140, PT ;  /* 0x0000008c0300720c */ /* 0x040fe20003fc4070 */
[----:B------:R-:W-:Y:S01]  /*1b7d0*/  IMAD.MOV.U32 R165, RZ, RZ, R145 ;  /* 0x000000ffffa57224 */ /* 0x000fe200078e0091 */
[----:B------:R-:W-:Y:S01]  /*1b7e0*/  IABS R145, R177 ;  /* 0x000000b100917213 */ /* 0x000fe20000000000 */
[----:B------:R-:W-:Y:S01]  /*1b7f0*/  @!P3 IMAD.MOV R138, RZ, RZ, -R138 ;  /* 0x000000ffff8ab224 */ /* 0x000fe200078e0a8a */
[----:B------:R-:W-:Y:S01]  /*1b800*/  ISETP.GT.U32.AND P3, PT, R3, R141, PT ;  /* 0x0000008d0300720c */ /* 0x000fe20003f64070 */
[----:B------:R-:W-:-:S02]  /*1b810*/  IMAD.MOV.U32 R185, RZ, RZ, R170 ;  /* 0x000000ffffb97224 */ /* 0x000fc400078e00aa */
[----:B------:R-:W-:-:S04]  /*1b820*/  IMAD.HI.U32 R6, R4, R144, RZ ;  /* 0x0000009004067227 */ /* 0x000fc800078e00ff */
[----:B------:R-:W-:Y:S02]  /*1b830*/  IMAD.MOV.U32 R170, RZ, RZ, R166 ;  /* 0x000000ffffaa7224 */ /* 0x000fe400078e00a6 */
[----:B------:R-:W-:Y:S01]  /*1b840*/  IMAD.MOV.U32 R166, RZ, RZ, R146 ;  /* 0x000000ffffa67224 */ /* 0x000fe200078e0092 */
[----:B------:R-:W-:Y:S01]  /*1b850*/  IABS R146, R179 ;  /* 0x000000b300927213 */ /* 0x000fe20000000000 */
[----:B------:R-:W-:Y:S02]  /*1b860*/  @!P0 IMAD.IADD R142, R142, 0x1, -R3 ;  /* 0x000000018e8e8824 */ /* 0x000fe400078e0a03 */
[----:B------:R-:W-:-:S04]  /*1b870*/  IMAD.HI.U32 R5, R4, R145, RZ ;  /* 0x0000009104057227 */ /* 0x000fc800078e00ff */
[----:B------:R-:W-:Y:S01]  /*1b880*/  IMAD.MOV R6, RZ, RZ, -R6 ;  /* 0x000000ffff067224 */ /* 0x000fe200078e0a06 */
[----:B------:R-:W-:Y:S01]  /*1b890*/  ISETP.GT.U32.AND P0, PT, R3, R142, PT ;  /* 0x0000008e0300720c */ /* 0x000fe20003f04070 */
[----:B------:R-:W-:-:S04]  /*1b8a0*/  IMAD.HI.U32 R2, R4, R146, RZ ;  /* 0x0000009204027227 */ /* 0x000fc800078e00ff */
[----:B------:R-:W-:Y:S02]  /*1b8b0*/  IMAD.MOV R5, RZ, RZ, -R5 ;  /* 0x000000ffff057224 */ /* 0x000fe400078e0a05 */
[C---:B------:R-:W-:Y:S02]  /*1b8c0*/  IMAD R144, R3.reuse, R6, R144 ;  /* 0x0000000603907224 */ /* 0x040fe400078e0290 */
[----:B------:R-:W-:Y:S02]  /*1b8d0*/  IMAD.MOV R2, RZ, RZ, -R2 ;  /* 0x000000ffff027224 */ /* 0x000fe400078e0a02 */
[----:B------:R-:W-:Y:S02]  /*1b8e0*/  IMAD R145, R3, R5, R145 ;  /* 0x0000000503917224 */ /* 0x000fe400078e0291 */
[--C-:B------:R-:W-:Y:S02]  /*1b8f0*/  @!P6 IMAD.IADD R140, R140, 0x1, -R3.reuse ;  /* 0x000000018c8ce824 */ /* 0x100fe400078e0a03 */
[----:B------:R-:W-:Y:S01]  /*1b900*/  @!P3 IMAD.IADD R141, R141, 0x1, -R3 ;  /* 0x000000018d8db824 */ /* 0x000fe200078e0a03 */
[C---:B------:R-:W-:Y:S01]  /*1b910*/  ISETP.GT.U32.AND P3, PT, R3.reuse, R144, PT ;  /* 0x000000900300720c */ /* 0x040fe20003f64070 */
[----:B------:R-:W-:-:S02]  /*1b920*/  IMAD R146, R3, R2, R146 ;  /* 0x0000000203927224 */ /* 0x000fc400078e0292 */
[----:B------:R-:W-:Y:S01]  /*1b930*/  @!P2 IMAD.MOV R140, RZ, RZ, -R140 ;  /* 0x000000ffff8ca224 */ /* 0x000fe200078e0a8c */
[C---:B------:R-:W-:Y:S01]  /*1b940*/  ISETP.GT.U32.AND P2, PT, R3.reuse, R145, PT ;  /* 0x000000910300720c */ /* 0x040fe20003f44070 */
[----:B---3--:R-:W-:Y:S02]  /*1b950*/  IMAD.MOV.U32 R182, RZ, RZ, R174 ;  /* 0x000000ffffb67224 */ /* 0x008fe400078e00ae */
[----:B------:R-:W-:Y:S02]  /*1b960*/  IMAD.MOV.U32 R174, RZ, RZ, R164 ;  /* 0x000000ffffae7224 */ /* 0x000fe400078e00a4 */
[----:B------:R-:W-:Y:S01]  /*1b970*/  @!P0 IMAD.IADD R142, R142, 0x1, -R3 ;  /* 0x000000018e8e8824 */ /* 0x000fe200078e0a03 */
[----:B------:R-:W-:Y:S01]  /*1b980*/  ISETP.GT.U32.AND P0, PT, R3, R146, PT ;  /* 0x000000920300720c */ /* 0x000fe20003f04070 */
[----:B------:R-:W-:Y:S01]  /*1b990*/  IMAD.MOV.U32 R164, RZ, RZ, R147 ;  /* 0x000000ffffa47224 */ /* 0x000fe200078e0093 */
[----:B------:R-:W-:Y:S01]  /*1b9a0*/  IABS R147, R185 ;  /* 0x000000b900937213 */ /* 0x000fe20000000000 */
[----:B------:R-:W-:-:S04]  /*1b9b0*/  IMAD.HI.U32 R7, R4, R143, RZ ;  /* 0x0000008f04077227 */ /* 0x000fc800078e00ff */
[----:B------:R-:W-:Y:S01]  /*1b9c0*/  @!P1 IMAD.MOV R141, RZ, RZ, -R141 ;  /* 0x000000ffff8d9224 */ /* 0x000fe200078e0a8d */
[----:B------:R-:W-:Y:S01]  /*1b9d0*/  ISETP.GE.AND P1, PT, R178, RZ, PT ;  /* 0x000000ffb200720c */ /* 0x000fe20003f26270 */
[----:B------:R-:W-:Y:S02]  /*1b9e0*/  IMAD.MOV.U32 R178, RZ, RZ, R173 ;  /* 0x000000ffffb27224 */ /* 0x000fe400078e00ad */
[----:B------:R-:W-:Y:S02]  /*1b9f0*/  IMAD.MOV.U32 R173, RZ, RZ, R168 ;  /* 0x000000ffffad7224 */ /* 0x000fe400078e00a8 */
[----:B------:R-:W-:Y:S02]  /*1ba00*/  IMAD.MOV R7, RZ, RZ, -R7 ;  /* 0x000000ffff077224 */ /* 0x000fe400078e0a07 */
[----:B------:R-:W-:Y:S02]  /*1ba10*/  IMAD.MOV.U32 R168, RZ, RZ, R167 ;  /* 0x000000ffffa87224 */ /* 0x000fe400078e00a7 */
[----:B------:R-:W-:-:S02]  /*1ba20*/  @!P3 IMAD.IADD R144, R144, 0x1, -R3 ;  /* 0x000000019090b824 */ /* 0x000fc400078e0a03 */
[----:B------:R-:W-:-:S04]  /*1ba30*/  IMAD.HI.U32 R2, R4, R147, RZ ;  /* 0x0000009304027227 */ /* 0x000fc800078e00ff */
[----:B------:R-:W-:Y:S02]  /*1ba40*/  IMAD.MOV.U32 R167, RZ, RZ, R166 ;  /* 0x000000ffffa77224 */ /* 0x000fe400078e00a6 */
[----:B------:R-:W-:Y:S02]  /*1ba50*/  IMAD.MOV.U32 R166, RZ, RZ, R163 ;  /* 0x000000ffffa67224 */ /* 0x000fe400078e00a3 */
[----:B------:R-:W-:Y:S02]  /*1ba60*/  IMAD.MOV.U32 R163, RZ, RZ, R154 ;  /* 0x000000ffffa37224 */ /* 0x000fe400078e009a */
[----:B------:R-:W-:Y:S02]  /*1ba70*/  IMAD R143, R3, R7, R143 ;  /* 0x00000007038f7224 */ /* 0x000fe400078e028f */
[----:B------:R-:W-:Y:S01]  /*1ba80*/  IMAD.MOV.U32 R154, RZ, RZ, R148 ;  /* 0x000000ffff9a7224 */ /* 0x000fe200078e0094 */
[----:B------:R-:W-:Y:S01]  /*1ba90*/  IABS R148, R184 ;  /* 0x000000b800947213 */ /* 0x000fe20000000000 */
[--C-:B------:R-:W-:Y:S01]  /*1baa0*/  @!P2 IMAD.IADD R145, R145, 0x1, -R3.reuse ;  /* 0x000000019191a824 */ /* 0x100fe200078e0a03 */
[C---:B------:R-:W-:Y:S01]  /*1bab0*/  ISETP.GT.U32.AND P2, PT, R3.reuse, R144, PT ;  /* 0x000000900300720c */ /* 0x040fe20003f44070 */
[----:B------:R-:W-:Y:S01]  /*1bac0*/  IMAD.MOV R2, RZ, RZ, -R2 ;  /* 0x000000ffff027224 */ /* 0x000fe200078e0a02 */
[C---:B------:R-:W-:Y:S01]  /*1bad0*/  ISETP.GT.U32.AND P6, PT, R3.reuse, R143, PT ;  /* 0x0000008f0300720c */ /* 0x040fe20003fc4070 */
[----:B------:R-:W-:Y:S01]  /*1bae0*/  @!P0 IMAD.IADD R146, R146, 0x1, -R3 ;  /* 0x0000000192928824 */ /* 0x000fe200078e0a03 */
[C---:B------:R-:W-:Y:S01]  /*1baf0*/  ISETP.GT.U32.AND P0, PT, R3.reuse, R145, PT ;  /* 0x000000910300720c */ /* 0x040fe20003f04070 */
[----:B------:R-:W-:-:S02]  /*1bb00*/  IMAD R147, R3, R2, R147 ;  /* 0x0000000203937224 */ /* 0x000fc400078e0293 */
[----:B------:R-:W-:-:S04]  /*1bb10*/  IMAD.HI.U32 R2, R4, R148, RZ ;  /* 0x0000009404027227 */ /* 0x000fc800078e00ff */
[----:B------:R-:W-:Y:S02]  /*1bb20*/  IMAD.MOV R2, RZ, RZ, -R2 ;  /* 0x000000ffff027224 */ /* 0x000fe400078e0a02 */
[--C-:B------:R-:W-:Y:S01]  /*1bb30*/  @!P2 IMAD.IADD R144, R144, 0x1, -R3.reuse ;  /* 0x000000019090a824 */ /* 0x100fe200078e0a03 */
[C---:B------:R-:W-:Y:S01]  /*1bb40*/  ISETP.GT.U32.AND P2, PT, R3.reuse, R147, PT ;  /* 0x000000930300720c */ /* 0x040fe20003f44070 */
[----:B------:R-:W-:Y:S02]  /*1bb50*/  IMAD R148, R3, R2, R148 ;  /* 0x0000000203947224 */ /* 0x000fe400078e0294 */
[--C-:B------:R-:W-:Y:S02]  /*1bb60*/  @!P6 IMAD.IADD R143, R143, 0x1, -R3.reuse ;  /* 0x000000018f8fe824 */ /* 0x100fe400078e0a03 */
[----:B------:R-:W-:Y:S01]  /*1bb70*/  @!P0 IMAD.IADD R145, R145, 0x1, -R3 ;  /* 0x0000000191918824 */ /* 0x000fe200078e0a03 */
[C---:B------:R-:W-:Y:S02]  /*1bb80*/  ISETP.GT.U32.AND P0, PT, R3.reuse, R148, PT ;  /* 0x000000940300720c */ /* 0x040fe40003f04070 */
[----:B------:R-:W-:Y:S01]  /*1bb90*/  ISETP.GT.U32.AND P3, PT, R3, R143, PT ;  /* 0x0000008f0300720c */ /* 0x000fe20003f64070 */
[----:B------:R-:W-:-:S04]  /*1bba0*/  @!P4 IMAD.MOV R142, RZ, RZ, -R142 ;  /* 0x000000ffff8ec224 */ /* 0x000fc800078e0a8e */
[----:B------:R-:W-:Y:S01]  /*1bbb0*/  @!P2 IMAD.IADD R147, R147, 0x1, -R3 ;  /* 0x000000019393a824 */ /* 0x000fe200078e0a03 */
[----:B------:R-:W-:Y:S02]  /*1bbc0*/  ISETP.GT.U32.AND P4, PT, R3, R146, PT ;  /* 0x000000920300720c */ /* 0x000fe40003f84070 */
[----:B------:R-:W-:-:S03]  /*1bbd0*/  ISETP.GE.AND P6, PT, R177, RZ, PT ;  /* 0x000000ffb100720c */ /* 0x000fc60003fc6270 */
[--C-:B------:R-:W-:Y:S01]  /*1bbe0*/  @!P0 IMAD.IADD R148, R148, 0x1, -R3.reuse ;  /* 0x0000000194948824 */ /* 0x100fe200078e0a03 */
[----:B------:R-:W-:Y:S01]  /*1bbf0*/  ISETP.GT.U32.AND P0, PT, R3, R147, PT ;  /* 0x000000930300720c */ /* 0x000fe20003f04070 */
[----:B------:R-:W-:Y:S02]  /*1bc00*/  IMAD.MOV.U32 R177, RZ, RZ, R174 ;  /* 0x000000ffffb17224 */ /* 0x000fe400078e00ae */
[----:B------:R-:W-:Y:S01]  /*1bc10*/  @!P3 IMAD.IADD R143, R143, 0x1, -R3 ;  /* 0x000000018f8fb824 */ /* 0x000fe200078e0a03 */
[----:B------:R-:W-:Y:S01]  /*1bc20*/  ISETP.GE.AND P3, PT, R179, RZ, PT ;  /* 0x000000ffb300720c */ /* 0x000fe20003f66270 */
[----:B------:R-:W-:Y:S02]  /*1bc30*/  IMAD.MOV.U32 R180, RZ, RZ, R178 ;  /* 0x000000ffffb47224 */ /* 0x000fe400078e00b2 */
[----:B------:R-:W-:Y:S02]  /*1bc40*/  IMAD.MOV.U32 R179, RZ, RZ, R177 ;  /* 0x000000ffffb37224 */ /* 0x000fe400078e00b1 */
[----:B------:R-:W-:-:S02]  /*1bc50*/  IMAD.MOV.U32 R199, RZ, RZ, R180 ;  /* 0x000000ffffc77224 */ /* 0x000fc400078e00b4 */
[----:B------:R-:W-:Y:S02]  /*1bc60*/  IMAD.MOV.U32 R200, RZ, RZ, R179 ;  /* 0x000000ffffc87224 */ /* 0x000fe400078e00b3 */
[--C-:B------:R-:W-:Y:S02]  /*1bc70*/  @!P4 IMAD.IADD R146, R146, 0x1, -R3.reuse ;  /* 0x000000019292c824 */ /* 0x100fe400078e0a03 */
[----:B------:R-:W-:Y:S01]  /*1bc80*/  @!P0 IMAD.IADD R147, R147, 0x1, -R3 ;  /* 0x0000000193938824 */ /* 0x000fe200078e0a03 */
[----:B------:R-:W-:Y:S01]  /*1bc90*/  ISETP.GE.AND P0, PT, R181, RZ, PT ;  /* 0x000000ffb500720c */ /* 0x000fe20003f06270 */
[----:B------:R-:W-:Y:S02]  /*1bca0*/  IMAD.MOV.U32 R174, RZ, RZ, R171 ;  /* 0x000000ffffae7224 */ /* 0x000fe400078e00ab */
[----:B------:R-:W-:Y:S02]  /*1bcb0*/  IMAD.MOV.U32 R171, RZ, RZ, R170 ;  /* 0x000000ffffab7224 */ /* 0x000fe400078e00aa */
[----:B------:R-:W-:Y:S01]  /*1bcc0*/  @!P3 IMAD.MOV R146, RZ, RZ, -R146 ;  /* 0x000000ffff92b224 */ /* 0x000fe200078e0a92 */
[----:B------:R-:W-:Y:S01]  /*1bcd0*/  ISETP.GE.AND P3, PT, R182, RZ, PT ;  /* 0x000000ffb600720c */ /* 0x000fe20003f66270 */
[----:B------:R-:W-:-:S02]  /*1bce0*/  IMAD.MOV.U32 R170, RZ, RZ, R169 ;  /* 0x000000ffffaa7224 */ /* 0x000fc400078e00a9 */
[----:B------:R-:W-:Y:S02]  /*1bcf0*/  IMAD.MOV.U32 R169, RZ, RZ, R156 ;  /* 0x000000ffffa97224 */ /* 0x000fe400078e009c */
[----:B------:R-:W-:Y:S02]  /*1bd00*/  IMAD.MOV.U32 R156, RZ, RZ, R153 ;  /* 0x000000ffff9c7224 */ /* 0x000fe400078e0099 */
[----:B------:R-:W-:Y:S02]  /*1bd10*/  IMAD.MOV.U32 R153, RZ, RZ, R149 ;  /* 0x000000ffff997224 */ /* 0x000fe400078e0095 */
[----:B--2---:R-:W-:Y:S02]  /*1bd20*/  IMAD.MOV.U32 R178, RZ, RZ, R175 ;  /* 0x000000ffffb27224 */ /* 0x004fe400078e00af */
[----:B------:R-:W-:Y:S02]  /*1bd30*/  IMAD.MOV.U32 R175, RZ, RZ, R151 ;  /* 0x000000ffffaf7224 */ /* 0x000fe400078e0097 */
[----:B----4-:R-:W-:-:S02]  /*1bd40*/  IMAD.MOV.U32 R177, RZ, RZ, R176 ;  /* 0x000000ffffb17224 */ /* 0x010fc400078e00b0 */
[----:B------:R-:W-:Y:S02]  /*1bd50*/  IMAD.MOV.U32 R176, RZ, RZ, R164 ;  /* 0x000000ffffb07224 */ /* 0x000fe400078e00a4 */
[----:B------:R-:W-:Y:S02]  /*1bd60*/  IMAD.MOV.U32 R180, RZ, RZ, R175 ;  /* 0x000000ffffb47224 */ /* 0x000fe400078e00af */
[----:B------:R-:W-:Y:S01]  /*1bd70*/  IMAD.MOV.U32 R179, RZ, RZ, R176 ;  /* 0x000000ffffb37224 */ /* 0x000fe200078e00b0 */
[----:B------:R-:W-:Y:S01]  /*1bd80*/  IABS R151, R181 ;  /* 0x000000b500977213 */ /* 0x000fe20000000000 */
[----:B------:R-:W-:Y:S02]  /*1bd90*/  IMAD.MOV.U32 R181, RZ, RZ, R180 ;  /* 0x000000ffffb57224 */ /* 0x000fe400078e00b4 */
[----:B------:R-:W-:Y:S02]  /*1bda0*/  IMAD.MOV.U32 R180, RZ, RZ, R179 ;  /* 0x000000ffffb47224 */ /* 0x000fe400078e00b3 */
[----:B------:R-:W-:Y:S01]  /*1bdb0*/  IMAD.MOV.U32 R164, RZ, RZ, R150 ;  /* 0x000000ffffa47224 */ /* 0x000fe200078e0096 */
[----:B------:R-:W-:Y:S01]  /*1bdc0*/  IABS R150, R182 ;  /* 0x000000b600967213 */ /* 0x000fe20000000000 */
[----:B------:R-:W-:-:S02]  /*1bdd0*/  IMAD.MOV.U32 R179, RZ, RZ, R178 ;  /* 0x000000ffffb37224 */ /* 0x000fc400078e00b2 */
[----:B------:R-:W-:Y:S02]  /*1bde0*/  IMAD.MOV.U32 R178, RZ, RZ, R177 ;  /* 0x000000ffffb27224 */ /* 0x000fe400078e00b1 */
[----:B------:R-:W-:Y:S02]  /*1bdf0*/  IMAD.MOV.U32 R177, RZ, RZ, R172 ;  /* 0x000000ffffb17224 */ /* 0x000fe400078e00ac */
[----:B------:R-:W-:Y:S02]  /*1be00*/  IMAD.MOV.U32 R182, RZ, RZ, R181 ;  /* 0x000000ffffb67224 */ /* 0x000fe400078e00b5 */
[----:B------:R-:W-:Y:S02]  /*1be10*/  IMAD.MOV.U32 R175, RZ, RZ, R155 ;  /* 0x000000ffffaf7224 */ /* 0x000fe400078e009b */
[----:B------:R-:W-:Y:S01]  /*1be20*/  IMAD.MOV.U32 R181, RZ, RZ, R180 ;  /* 0x000000ffffb57224 */ /* 0x000fe200078e00b4 */
[----:B------:R-:W2:Y:S01]  /*1be30*/  LDL.LU R155, [R1+0x73c] ;  /* 0x00073c00019b7983 */ /* 0x000ea20000300800 */
        /* <DEDUP_REMOVED lines=10> */
[----:B------:R-:W-:Y:S01]  /*1bee0*/  IMAD.MOV.U32 R168, RZ, RZ, R167 ;  /* 0x000000ffffa87224 */ /* 0x000fe200078e00a7 */
[----:B------:R-:W4:Y:S04]  /*1bef0*/  LDL.LU R172, [R1+0x710] ;  /* 0x0007100001ac7983 */ /* 0x000f280000300800 */
[----:B------:R-:W2:Y:S01]  /*1bf00*/  LDL.LU R167, [R1+0x6bc] ;  /* 0x0006bc0001a77983 */ /* 0x000ea20000300800 */
[----:B------:R-:W-:Y:S01]  /*1bf10*/  ISETP.GE.AND P2, PT, R184, RZ, PT ;  /* 0x000000ffb800720c */ /* 0x000fe20003f46270 */
[----:B------:R-:W-:Y:S01]  /*1bf20*/  @!P6 IMAD.MOV R145, RZ, RZ, -R145 ;  /* 0x000000ffff91e224 */ /* 0x000fe200078e0a91 */
[----:B------:R-:W-:Y:S01]  /*1bf30*/  IABS R149, R183 ;  /* 0x000000b700957213 */ /* 0x000fe20000000000 */
[----:B------:R-:W4:Y:S01]  /*1bf40*/  LDL.LU R184, [R1+0x6ac] ;  /* 0x0006ac0001b87983 */ /* 0x000f220000300800 */
[----:B------:R-:W-:-:S03]  /*1bf50*/  ISETP.GE.AND P6, PT, R183, RZ, PT ;  /* 0x000000ffb700720c */ /* 0x000fc60003fc6270 */
[----:B------:R-:W4:Y:S01]  /*1bf60*/  LDL.LU R183, [R1+0x6a8] ;  /* 0x0006a80001b77983 */ /* 0x000f220000300800 */
        /* <DEDUP_REMOVED lines=14> */
[----:B------:R-:W-:Y:S01]  /*1c050*/  @!P5 IMAD.MOV R143, RZ, RZ, -R143 ;  /* 0x000000ffff8fd224 */ /* 0x000fe200078e0a8f */
[----:B------:R-:W-:Y:S01]  /*1c060*/  ISETP.GT.U32.AND P5, PT, R3, R148, PT ;  /* 0x000000940300720c */ /* 0x000fe20003fa4070 */
[----:B------:R-:W-:-:S04]  /*1c070*/  IMAD.HI.U32 R2, R4, R149, RZ ;  /* 0x0000009504027227 */ /* 0x000fc800078e00ff */
[----:B------:R-:W-:-:S04]  /*1c080*/  IMAD.HI.U32 R5, R4, R150, RZ ;  /* 0x0000009604057227 */ /* 0x000fc800078e00ff */
[----:B------:R-:W-:Y:S02]  /*1c090*/  IMAD.MOV R2, RZ, RZ, -R2 ;  /* 0x000000ffff027224 */ /* 0x000fe400078e0a02 */
[----:B------:R-:W-:Y:S02]  /*1c0a0*/  IMAD.MOV R5, RZ, RZ, -R5 ;  /* 0x000000ffff057224 */ /* 0x000fe400078e0a05 */
[C---:B------:R-:W-:Y:S02]  /*1c0b0*/  IMAD R149, R3.reuse, R2, R149 ;  /* 0x0000000203957224 */ /* 0x040fe400078e0295 */
[C---:B------:R-:W-:Y:S02]  /*1c0c0*/  IMAD R150, R3.reuse, R5, R150 ;  /* 0x0000000503967224 */ /* 0x040fe400078e0296 */
[----:B------:R-:W-:Y:S01]  /*1c0d0*/  @!P1 IMAD.MOV R144, RZ, RZ, -R144 ;  /* 0x000000ffff909224 */ /* 0x000fe200078e0a90 */
[C---:B------:R-:W-:Y:S01]  /*1c0e0*/  ISETP.GT.U32.AND P1, PT, R3.reuse, R149, PT ;  /* 0x000000950300720c */ /* 0x040fe20003f24070 */
[----:B------:R-:W-:Y:S01]  /*1c0f0*/  @!P5 IMAD.IADD R148, R148, 0x1, -R3 ;  /* 0x000000019494d824 */ /* 0x000fe200078e0a03 */
[----:B------:R-:W-:Y:S01]  /*1c100*/  ISETP.GT.U32.AND P5, PT, R3, R150, PT ;  /* 0x000000960300720c */ /* 0x000fe20003fa4070 */
[----:B------:R-:W-:-:S04]  /*1c110*/  IMAD.HI.U32 R2, R4, R151, RZ ;  /* 0x0000009704027227 */ /* 0x000fc800078e00ff */
[----:B------:R-:W-:-:S06]  /*1c120*/  IMAD.MOV R2, RZ, RZ, -R2 ;  /* 0x000000ffff027224 */ /* 0x000fcc00078e0a02 */
[--C-:B------:R-:W-:Y:S01]  /*1c130*/  @!P1 IMAD.IADD R149, R149, 0x1, -R3.reuse ;  /* 0x0000000195959824 */ /* 0x100fe200078e0a03 */
[----:B------:R-:W-:Y:S01]  /*1c140*/  ISETP.GE.AND P1, PT, R152, RZ, PT ;  /* 0x000000ff9800720c */ /* 0x000fe20003f26270 */
[----:B------:R-:W-:Y:S01]  /*1c150*/  @!P5 IMAD.IADD R150, R150, 0x1, -R3 ;  /* 0x000000019696d824 */ /* 0x000fe200078e0a03 */
[----:B------:R-:W-:Y:S01]  /*1c160*/  IABS R152, R152 ;  /* 0x0000009800987213 */ /* 0x000fe20000000000 */
[----:B------:R-:W-:-:S03]  /*1c170*/  IMAD R151, R3, R2, R151 ;  /* 0x0000000203977224 */ /* 0x000fc600078e0297 */
[----:B------:R-:W-:Y:S01]  /*1c180*/  ISETP.GT.U32.AND P5, PT, R3, R150, PT ;  /* 0x000000960300720c */ /* 0x000fe20003fa4070 */
[----:B------:R-:W-:-:S04]  /*1c190*/  IMAD.HI.U32 R2, R4, R152, RZ ;  /* 0x0000009804027227 */ /* 0x000fc800078e00ff */
[----:B------:R-:W-:Y:S02]  /*1c1a0*/  IMAD.MOV R2, RZ, RZ, -R2 ;  /* 0x000000ffff027224 */ /* 0x000fe400078e0a02 */
[----:B------:R-:W-:Y:S01]  /*1c1b0*/  @!P4 IMAD.MOV R147, RZ, RZ, -R147 ;  /* 0x000000ffff93c224 */ /* 0x000fe200078e0a93 */
[C---:B------:R-:W-:Y:S01]  /*1c1c0*/  ISETP.GT.U32.AND P4, PT, R3.reuse, R149, PT ;  /* 0x000000950300720c */ /* 0x040fe20003f84070 */
[----:B------:R-:W-:Y:S02]  /*1c1d0*/  IMAD R152, R3, R2, R152 ;  /* 0x0000000203987224 */ /* 0x000fe400078e0298 */
[----:B--2---:R-:W-:Y:S02]  /*1c1e0*/  IMAD.MOV.U32 R182, RZ, RZ, R167 ;  /* 0x000000ffffb67224 */ /* 0x004fe400078e00a7 */
[----:B------:R-:W2:Y:S02]  /*1c1f0*/  LDL.LU R167, [R1+0x724] ;  /* 0x0007240001a77983 */ /* 0x000ea40000300800 */
[----:B------:R-:W-:-:S02]  /*1c200*/  IMAD.MOV.U32 R185, RZ, RZ, R182 ;  /* 0x000000ffffb97224 */ /* 0x000fc400078e00b6 */
[----:B------:R-:W2:Y:S01]  /*1c210*/  LDL.LU R168, [R1+0x71c] ;  /* 0x00071c0001a87983 */ /* 0x000ea20000300800 */
[----:B------:R-:W-:-:S03]  /*1c220*/  IMAD.MOV.U32 R182, RZ, RZ, R169 ;  /* 0x000000ffffb67224 */ /* 0x000fc600078e00a9 */
[----:B------:R-:W2:Y:S04]  /*1c230*/  LDL.LU R174, [R1+0x740] ;  /* 0x0007400001ae7983 */ /* 0x000ea80000300800 */
[----:B------:R-:W2:Y:S04]  /*1c240*/  LDL.LU R169, [R1+0x6e0] ;  /* 0x0006e00001a97983 */ /* 0x000ea80000300800 */
[----:B------:R-:W2:Y:S04]  /*1c250*/  LDL.LU R177, [R1+0x6d0] ;  /* 0x0006d00001b17983 */ /* 0x000ea80000300800 */
[----:B------:R-:W2:Y:S01]  /*1c260*/  LDL.LU R176, [R1+0x6d4] ;  /* 0x0006d40001b07983 */ /* 0x000ea20000300800 */
[----:B------:R-:W-:Y:S01]  /*1c270*/  @!P5 IMAD.IADD R150, R150, 0x1, -R3 ;  /* 0x000000019696d824 */ /* 0x000fe200078e0a03 */
[----:B------:R-:W-:Y:S01]  /*1c280*/  ISETP.GT.U32.AND P5, PT, R3, R152, PT ;  /* 0x000000980300720c */ /* 0x000fe20003fa4070 */
[----:B------:R-:W-:Y:S01]  /*1c290*/  @!P2 IMAD.MOV R148, RZ, RZ, -R148 ;  /* 0x000000ffff94a224 */ /* 0x000fe200078e0a94 */
[----:B---3--:R-:W-:-:S02]  /*1c2a0*/  ISETP.GE.AND P2, PT, R153, RZ, PT ;  /* 0x000000ff9900720c */ /* 0x008fc40003f46270 */
[----:B------:R-:W-:Y:S01]  /*1c2b0*/  IABS R153, R153 ;  /* 0x0000009900997213 */ /* 0x000fe20000000000 */
[----:B------:R-:W-:Y:S01]  /*1c2c0*/  @!P4 IMAD.IADD R149, R149, 0x1, -R3 ;  /* 0x000000019595c824 */ /* 0x000fe200078e0a03 */
[----:B------:R-:W-:Y:S01]  /*1c2d0*/  ISETP.GT.U32.AND P4, PT, R3, R151, PT ;  /* 0x000000970300720c */ /* 0x000fe20003f84070 */
[----:B------:R-:W-:Y:S02]  /*1c2e0*/  IMAD.MOV.U32 R186, RZ, RZ, R178 ;  /* 0x000000ffffba7224 */ /* 0x000fe400078e00b2 */
[----:B------:R-:W-:-:S04]  /*1c2f0*/  IMAD.HI.U32 R7, R4, R153, RZ ;  /* 0x0000009904077227 */ /* 0x000fc800078e00ff */
[----:B------:R-:W-:Y:S02]  /*1c300*/  IMAD.MOV.U32 R178, RZ, RZ, R175 ;  /* 0x000000ffffb27224 */ /* 0x000fe400078e00af */
[----:B------:R-:W-:Y:S01]  /*1c310*/  IMAD.MOV.U32 R175, RZ, RZ, R155 ;  /* 0x000000ffffaf7224 */ /* 0x000fe200078e009b */
[----:B------:R-:W-:Y:S01]  /*1c320*/  IABS R155, R200 ;  /* 0x000000c8009b7213 */ /* 0x000fe20000000000 */
[----:B------:R-:W-:Y:S02]  /*1c330*/  IMAD.MOV R7, RZ, RZ, -R7 ;  /* 0x000000ffff077224 */ /* 0x000fe400078e0a07 */
[----:B------:R-:W-:Y:S02]  /*1c340*/  @!P5 IMAD.IADD R152, R152, 0x1, -R3 ;  /* 0x000000019898d824 */ /* 0x000fe400078e0a03 */
[----:B------:R-:W-:Y:S01]  /*1c350*/  IMAD.MOV.U32 R173, RZ, RZ, R156 ;  /* 0x000000ffffad7224 */ /* 0x000fe200078e009c */
[----:B------:R-:W-:Y:S01]  /*1c360*/  IABS R156, R199 ;  /* 0x000000c7009c7213 */ /* 0x000fe20000000000 */
[C---:B------:R-:W-:Y:S01]  /*1c370*/  IMAD R153, R3.reuse, R7, R153 ;  /* 0x0000000703997224 */ /* 0x040fe200078e0299 */
[----:B------:R-:W-:Y:S01]  /*1c380*/  ISETP.GT.U32.AND P5, PT, R3, R152, PT ;  /* 0x000000980300720c */ /* 0x000fe20003fa4070 */
[----:B------:R-:W-:Y:S01]  /*1c390*/  IMAD.HI.U32 R5, R4, R155, RZ ;  /* 0x0000009b04057227 */ /* 0x000fe200078e00ff */
[----:B------:R-:W-:-:S03]  /*1c3a0*/  IABS R154, R186 ;  /* 0x000000ba009a7213 */ /* 0x000fc60000000000 */
[----:B------:R-:W-:Y:S01]  /*1c3b0*/  @!P3 IMAD.MOV R150, RZ, RZ, -R150 ;  /* 0x000000ffff96b224 */ /* 0x000fe200078e0a96 */
[----:B------:R-:W-:Y:S01]  /*1c3c0*/  ISETP.GT.U32.AND P3, PT, R3, R153, PT ;  /* 0x000000990300720c */ /* 0x000fe20003f64070 */
[----:B------:R-:W-:-:S04]  /*1c3d0*/  IMAD.HI.U32 R2, R4, R156, RZ ;  /* 0x0000009c04027227 */ /* 0x000fc800078e00ff */
[----:B------:R-:W-:Y:S02]  /*1c3e0*/  IMAD.MOV R5, RZ, RZ, -R5 ;  /* 0x000000ffff057224 */ /* 0x000fe400078e0a05 */
[----:B------:R-:W-:Y:S02]  /*1c3f0*/  @!P4 IMAD.IADD R151, R151, 0x1, -R3 ;  /* 0x000000019797c824 */ /* 0x000fe400078e0a03 */
[----:B------:R-:W-:Y:S02]  /*1c400*/  IMAD.MOV R2, RZ, RZ, -R2 ;  /* 0x000000ffff027224 */ /* 0x000fe400078e0a02 */
[C---:B------:R-:W-:Y:S02]  /*1c410*/  IMAD R155, R3.reuse, R5, R155 ;  /* 0x00000005039b7224 */ /* 0x040fe400078e029b */
[----:B------:R-:W-:Y:S01]  /*1c420*/  @!P6 IMAD.MOV R149, RZ, RZ, -R149 ;  /* 0x000000ffff95e224 */ /* 0x000fe200078e0a95 */
[----:B------:R-:W-:Y:S01]  /*1c430*/  ISETP.GT.U32.AND P6, PT, R3, R151, PT ;  /* 0x000000970300720c */ /* 0x000fe20003fc4070 */
[----:B------:R-:W-:-:S04]  /*1c440*/  IMAD.HI.U32 R6, R4, R154, RZ ;  /* 0x0000009a04067227 */ /* 0x000fc800078e00ff */
[C---:B------:R-:W-:Y:S02]  /*1c450*/  IMAD R156, R3.reuse, R2, R156 ;  /* 0x00000002039c7224 */ /* 0x040fe400078e029c */
[--C-:B------:R-:W-:Y:S01]  /*1c460*/  @!P5 IMAD.IADD R152, R152, 0x1, -R3.reuse ;  /* 0x000000019898d824 */ /* 0x100fe200078e0a03 */
[----:B------:R-:W-:Y:S01]  /*1c470*/  ISETP.GT.U32.AND P5, PT, R3, R155, PT ;  /* 0x0000009b0300720c */ /* 0x000fe20003fa4070 */
[----:B------:R-:W-:Y:S02]  /*1c480*/  IMAD.MOV R6, RZ, RZ, -R6 ;  /* 0x000000ffff067224 */ /* 0x000fe400078e0a06 */
[----:B------:R-:W-:Y:S01]  /*1c490*/  @!P3 IMAD.IADD R153, R153, 0x1, -R3 ;  /* 0x000000019999b824 */ /* 0x000fe200078e0a03 */
[C---:B------:R-:W-:Y:S01]  /*1c4a0*/  ISETP.GT.U32.AND P3, PT, R3.reuse, R156, PT ;  /* 0x0000009c0300720c */ /* 0x040fe20003f64070 */
[----:B------:R-:W-:Y:S02]  /*1c4b0*/  IMAD R154, R3, R6, R154 ;  /* 0x00000006039a7224 */ /* 0x000fe400078e029a */
[----:B------:R-:W-:Y:S01]  /*1c4c0*/  IMAD.MOV.U32 R187, RZ, RZ, R157 ;  /* 0x000000ffffbb7224 */ /* 0x000fe200078e009d */
[----:B------:R-:W-:Y:S01]  /*1c4d0*/  IABS R157, R196 ;  /* 0x000000c4009d7213 */ /* 0x000fe20000000000 */
[----:B------:R-:W-:Y:S01]  /*1c4e0*/  @!P6 IMAD.IADD R151, R151, 0x1, -R3 ;  /* 0x000000019797e824 */ /* 0x000fe200078e0a03 */
[----:B------:R-:W-:-:S03]  /*1c4f0*/  ISETP.GT.U32.AND P6, PT, R3, R154, PT ;  /* 0x0000009a0300720c */ /* 0x000fc60003fc4070 */
[----:B------:R-:W-:Y:S01]  /*1c500*/  @!P5 IMAD.IADD R155, R155, 0x1, -R3 ;  /* 0x000000019b9bd824 */ /* 0x000fe200078e0a03 */
[----:B------:R-:W-:Y:S01]  /*1c510*/  ISETP.GE.AND P4, PT, R186, RZ, PT ;  /* 0x000000ffba00720c */ /* 0x000fe20003f86270 */
[----:B------:R-:W-:-:S04]  /*1c520*/  IMAD.HI.U32 R2, R4, R157, RZ ;  /* 0x0000009d04027227 */ /* 0x000fc800078e00ff */
[----:B----4-:R-:W-:Y:S02]  /*1c530*/  IMAD.MOV.U32 R195, RZ, RZ, R183 ;  /* 0x000000ffffc37224 */ /* 0x010fe400078e00b7 */
[----:B------:R-:W-:Y:S02]  /*1c540*/  IMAD.MOV.U32 R183, RZ, RZ, R166 ;  /* 0x000000ffffb77224 */ /* 0x000fe400078e00a6 */
[----:B------:R-:W-:Y:S02]  /*1c550*/  IMAD.MOV.U32 R186, RZ, RZ, R163 ;  /* 0x000000ffffba7224 */ /* 0x000fe400078e00a3 */
[----:B------:R-:W-:Y:S01]  /*1c560*/  @!P3 IMAD.IADD R156, R156, 0x1, -R3 ;  /* 0x000000019c9cb824 */ /* 0x000fe200078e0a03 */
[----:B------:R-:W-:Y:S01]  /*1c570*/  ISETP.GT.U32.AND P3, PT, R3, R155, PT ;  /* 0x0000009b0300720c */ /* 0x000fe20003f64070 */
[----:B------:R-:W-:Y:S01]  /*1c580*/  IMAD.MOV.U32 R166, RZ, RZ, R160 ;  /* 0x000000ffffa67224 */ /* 0x000fe200078e00a0 */
[----:B------:R-:W-:Y:S01]  /*1c590*/  IABS R160, R197 ;  /* 0x000000c500a07213 */ /* 0x000fe20000000000 */
[----:B------:R-:W-:Y:S01]  /*1c5a0*/  IMAD.MOV.U32 R163, RZ, RZ, R159 ;  /* 0x000000ffffa37224 */ /* 0x000fe200078e009f */
[----:B------:R-:W-:Y:S01]  /*1c5b0*/  IABS R159, R198 ;  /* 0x000000c6009f7213 */ /* 0x000fe20000000000 */
[----:B------:R-:W-:-:S02]  /*1c5c0*/  IMAD.MOV.U32 R188, RZ, RZ, R181 ;  /* 0x000000ffffbc7224 */ /* 0x000fc400078e00b5 */
[----:B------:R-:W-:Y:S02]  /*1c5d0*/  IMAD.MOV R2, RZ, RZ, -R2 ;  /* 0x000000ffff027224 */ /* 0x000fe400078e0a02 */
[----:B------:R-:W-:Y:S02]  /*1c5e0*/  IMAD.MOV.U32 R181, RZ, RZ, R172 ;  /* 0x000000ffffb57224 */ /* 0x000fe400078e00ac */
[----:B------:R-:W-:Y:S01]  /*1c5f0*/  IMAD.MOV.U32 R172, RZ, RZ, R158 ;  /* 0x000000ffffac7224 */ /* 0x000fe200078e009e */
[----:B------:R-:W-:Y:S01]  /*1c600*/  IABS R158, R192 ;  /* 0x000000c0009e7213 */ /* 0x000fe20000000000 */
[----:B------:R-:W-:Y:S01]  /*1c610*/  @!P1 IMAD.MOV R152, RZ, RZ, -R152 ;  /* 0x000000ffff989224 */ /* 0x000fe200078e0a98 */
[C---:B------:R-:W-:Y:S01]  /*1c620*/  ISETP.GT.U32.AND P1, PT, R3.reuse, R156, PT ;  /* 0x0000009c0300720c */ /* 0x040fe20003f24070 */
[----:B------:R-:W-:Y:S02]  /*1c630*/  IMAD R157, R3, R2, R157 ;  /* 0x00000002039d7224 */ /* 0x000fe400078e029d */
[----:B------:R-:W-:-:S02]  /*1c640*/  @!P6 IMAD.IADD R154, R154, 0x1, -R3 ;  /* 0x000000019a9ae824 */ /* 0x000fc400078e0a03 */
[----:B------:R-:W-:Y:S01]  /*1c650*/  IMAD.HI.U32 R5, R4, R159, RZ ;  /* 0x0000009f04057227 */ /* 0x000fe200078e00ff */
[----:B------:R-:W-:-:S03]  /*1c660*/  ISETP.GT.U32.AND P5, PT, R3, R153, PT ;  /* 0x000000990300720c */ /* 0x000fc60003fa4070 */
[----:B------:R-:W-:-:S04]  /*1c670*/  IMAD.HI.U32 R2, R4, R160, RZ ;  /* 0x000000a004027227 */ /* 0x000fc800078e00ff */
[----:B------:R-:W-:Y:S02]  /*1c680*/  IMAD.MOV.U32 R194, RZ, RZ, R184 ;  /* 0x000000ffffc27224 */ /* 0x000fe400078e00b8 */
[----:B------:R-:W-:Y:S02]  /*1c690*/  IMAD.MOV.U32 R184, RZ, RZ, R165 ;  /* 0x000000ffffb87224 */ /* 0x000fe400078e00a5 */
[----:B------:R-:W-:Y:S01]  /*1c6a0*/  IMAD.MOV.U32 R165, RZ, RZ, R161 ;  /* 0x000000ffffa57224 */ /* 0x000fe200078e00a1 */
[----:B------:R-:W-:Y:S01]  /*1c6b0*/  IABS R161, R195 ;  /* 0x000000c300a17213 */ /* 0x000fe20000000000 */
[----:B------:R-:W-:-:S04]  /*1c6c0*/  IMAD.HI.U32 R6, R4, R158, RZ ;  /* 0x0000009e04067227 */ /* 0x000fc800078e00ff */
[----:B------:R-:W-:Y:S01]  /*1c6d0*/  @!P0 IMAD.MOV R151, RZ, RZ, -R151 ;  /* 0x000000ffff978224 */ /* 0x000fe200078e0a97 */
[----:B------:R-:W-:Y:S01]  /*1c6e0*/  ISETP.GT.U32.AND P0, PT, R3, R154, PT ;  /* 0x0000009a0300720c */ /* 0x000fe20003f04070 */
[----:B------:R-:W-:Y:S02]  /*1c6f0*/  IMAD.MOV R5, RZ, RZ, -R5 ;  /* 0x000000ffff057224 */ /* 0x000fe400078e0a05 */
[----:B------:R-:W-:Y:S02]  /*1c700*/  IMAD.MOV R2, RZ, RZ, -R2 ;  /* 0x000000ffff027224 */ /* 0x000fe400078e0a02 */
[----:B------:R-:W-:Y:S02]  /*1c710*/  IMAD.MOV R6, RZ, RZ, -R6 ;  /* 0x000000ffff067224 */ /* 0x000fe400078e0a06 */
[----:B------:R-:W-:Y:S01]  /*1c720*/  @!P3 IMAD.IADD R155, R155, 0x1, -R3 ;  /* 0x000000019b9bb824 */ /* 0x000fe200078e0a03 */
[----:B------:R-:W-:Y:S01]  /*1c730*/  ISETP.GE.AND P3, PT, R200, RZ, PT ;  /* 0x000000ffc800720c */ /* 0x000fe20003f66270 */
[----:B------:R-:W-:-:S02]  /*1c740*/  IMAD R159, R3, R5, R159 ;  /* 0x00000005039f7224 */ /* 0x000fc400078e029f */
[----:B------:R-:W-:Y:S02]  /*1c750*/  IMAD R160, R3, R2, R160 ;  /* 0x0000000203a07224 */ /* 0x000fe400078e02a0 */
[----:B------:R-:W-:-:S04]  /*1c760*/  IMAD.HI.U32 R5, R4, R161, RZ ;  /* 0x000000a104057227 */ /* 0x000fc800078e00ff */
[C---:B------:R-:W-:Y:S02]  /*1c770*/  IMAD R158, R3.reuse, R6, R158 ;  /* 0x00000006039e7224 */ /* 0x040fe400078e029e */
[----:B------:R-:W-:Y:S01]  /*1c780*/  @!P1 IMAD.IADD R156, R156, 0x1, -R3 ;  /* 0x000000019c9c9824 */ /* 0x000fe200078e0a03 */
[----:B------:R-:W-:Y:S01]  /*1c790*/  ISETP.GT.U32.AND P1, PT, R3, R160, PT ;  /* 0x000000a00300720c */ /* 0x000fe20003f24070 */
[----:B------:R-:W-:Y:S02]  /*1c7a0*/  IMAD.MOV R5, RZ, RZ, -R5 ;  /* 0x000000ffff057224 */ /* 0x000fe400078e0a05 */
[--C-:B------:R-:W-:Y:S01]  /*1c7b0*/  @!P5 IMAD.IADD R153, R153, 0x1, -R3.reuse ;  /* 0x000000019999d824 */ /* 0x100fe200078e0a03 */
[C---:B------:R-:W-:Y:S01]  /*1c7c0*/  ISETP.GT.U32.AND P5, PT, R3.reuse, R158, PT ;  /* 0x0000009e0300720c */ /* 0x040fe20003fa4070 */
[----:B------:R-:W-:Y:S01]  /*1c7d0*/  @!P0 IMAD.IADD R154, R154, 0x1, -R3 ;  /* 0x000000019a9a8824 */ /* 0x000fe200078e0a03 */
[C---:B------:R-:W-:Y:S01]  /*1c7e0*/  ISETP.GT.U32.AND P0, PT, R3.reuse, R159, PT ;  /* 0x0000009f0300720c */ /* 0x040fe20003f04070 */
[----:B------:R-:W-:-:S02]  /*1c7f0*/  IMAD R161, R3, R5, R161 ;  /* 0x0000000503a17224 */ /* 0x000fc400078e02a1 */
[----:B------:R-:W-:-:S03]  /*1c800*/  @!P3 IMAD.MOV R155, RZ, RZ, -R155 ;  /* 0x000000ffff9bb224 */ /* 0x000fc600078e0a9b */
[C---:B------:R-:W-:Y:S01]  /*1c810*/  ISETP.GT.U32.AND P3, PT, R3.reuse, R161, PT ;  /* 0x000000a10300720c */ /* 0x040fe20003f64070 */
[--C-:B------:R-:W-:Y:S02]  /*1c820*/  @!P1 IMAD.IADD R160, R160, 0x1, -R3.reuse ;  /* 0x00000001a0a09824 */ /* 0x100fe400078e0a03 */
[----:B------:R-:W-:Y:S02]  /*1c830*/  IMAD.MOV.U32 R191, RZ, RZ, R162 ;  /* 0x000000ffffbf7224 */ /* 0x000fe400078e00a2 */
[--C-:B------:R-:W-:Y:S01]  /*1c840*/  @!P5 IMAD.IADD R158, R158, 0x1, -R3.reuse ;  /* 0x000000019e9ed824 */ /* 0x100fe200078e0a03 */
[----:B------:R-:W-:Y:S01]  /*1c850*/  ISETP.GE.AND P5, PT, R196, RZ, PT ;  /* 0x000000ffc400720c */ /* 0x000fe20003fa6270 */
[----:B------:R-:W-:Y:S01]  /*1c860*/  @!P4 IMAD.MOV R154, RZ, RZ, -R154 ;  /* 0x000000ffff9ac224 */ /* 0x000fe200078e0a9a */
[----:B------:R-:W-:Y:S01]  /*1c870*/  ISETP.GT.U32.AND P4, PT, R3, R160, PT ;  /* 0x000000a00300720c */ /* 0x000fe20003f84070 */
[----:B------:R-:W-:Y:S01]  /*1c880*/  @!P0 IMAD.IADD R159, R159, 0x1, -R3 ;  /* 0x000000019f9f8824 */ /* 0x000fe200078e0a03 */
[----:B------:R-:W-:Y:S01]  /*1c890*/  ISETP.GE.AND P0, PT, R192, RZ, PT ;  /* 0x000000ffc000720c */ /* 0x000fe20003f06270 */
[----:B------:R-:W-:-:S02]  /*1c8a0*/  IMAD.MOV.U32 R196, RZ, RZ, R191 ;  /* 0x000000ffffc47224 */ /* 0x000fc400078e00bf */
[----:B------:R-:W-:Y:S02]  /*1c8b0*/  IMAD.MOV.U32 R191, RZ, RZ, R189 ;  /* 0x000000ffffbf7224 */ /* 0x000fe400078e00bd */
[----:B------:R-:W-:Y:S02]  /*1c8c0*/  IMAD.MOV.U32 R192, RZ, RZ, R188 ;  /* 0x000000ffffc07224 */ /* 0x000fe400078e00bc */
[----:B------:R-:W-:Y:S02]  /*1c8d0*/  IMAD.MOV.U32 R189, RZ, RZ, R187 ;  /* 0x000000ffffbd7224 */ /* 0x000fe400078e00bb */
[--C-:B------:R-:W-:Y:S01]  /*1c8e0*/  @!P3 IMAD.IADD R161, R161, 0x1, -R3.reuse ;  /* 0x00000001a1a1b824 */ /* 0x100fe200078e0a03 */
[----:B------:R-:W-:Y:S01]  /*1c8f0*/  ISETP.GE.AND P3, PT, R193, RZ, PT ;  /* 0x000000ffc100720c */ /* 0x000fe20003f66270 */
[----:B------:R-:W-:Y:S01]  /*1c900*/  @!P4 IMAD.IADD R160, R160, 0x1, -R3 ;  /* 0x00000001a0a0c824 */ /* 0x000fe200078e0a03 */
[----:B------:R-:W-:Y:S02]  /*1c910*/  IABS R162, R194 ;  /* 0x000000c200a27213 */ /* 0x000fe40000000000 */
[----:B------:R-:W-:Y:S01]  /*1c920*/  ISETP.GE.AND P4, PT, R194, RZ, PT ;  /* 0x000000ffc200720c */ /* 0x000fe20003f86270 */
[----:B--2---:R-:W-:-:S02]  /*1c930*/  IMAD.MOV.U32 R187, RZ, RZ, R177 ;  /* 0x000000ffffbb7224 */ /* 0x004fc400078e00b1 */
[----:B------:R-:W-:Y:S01]  /*1c940*/  IMAD.MOV.U32 R177, RZ, RZ, R163 ;  /* 0x000000ffffb17224 */ /* 0x000fe200078e00a3 */
[----:B------:R-:W-:Y:S01]  /*1c950*/  IABS R163, R193 ;  /* 0x000000c100a37213 */ /* 0x000fe20000000000 */
[----:B------:R-:W-:Y:S02]  /*1c960*/  IMAD.MOV.U32 R188, RZ, RZ, R176 ;  /* 0x000000ffffbc7224 */ /* 0x000fe400078e00b0 */
[----:B------:R-:W-:Y:S01]  /*1c970*/  IMAD.MOV.U32 R193, RZ, RZ, R192 ;  /* 0x000000ffffc17224 */ /* 0x000fe200078e00c0 */
[----:B------:R-:W2:Y:S01]  /*1c980*/  LDL.LU R176, [R1+0x704] ;  /* 0x0007040001b07983 */ /* 0x000ea20000300800 */
        /* <DEDUP_REMOVED lines=8> */
[----:B------:R-:W-:Y:S02]  /*1ca10*/  IMAD.MOV.U32 R194, RZ, RZ, R189 ;  /* 0x000000ffffc27224 */ /* 0x000fe400078e00bd */
[----:B------:R-:W-:Y:S01]  /*1ca20*/  IMAD.MOV.U32 R205, RZ, RZ, R192 ;  /* 0x000000ffffcd7224 */ /* 0x000fe200078e00c0 */
[----:B------:R-:W4:Y:S01]  /*1ca30*/  LDL.LU R189, [R1+0x728] ;  /* 0x0007280001bd7983 */ /* 0x000f220000300800 */
[----:B------:R-:W-:-:S02]  /*1ca40*/  IMAD.MOV.U32 R193, RZ, RZ, R188 ;  /* 0x000000ffffc17224 */ /* 0x000fc400078e00bc */
[----:B------:R-:W-:Y:S01]  /*1ca50*/  IMAD.MOV.U32 R192, RZ, RZ, R187 ;  /* 0x000000ffffc07224 */ /* 0x000fe200078e00bb */
[----:B------:R-:W2:Y:S04]  /*1ca60*/  LDL.LU R188, [R1+0x754] ;  /* 0x0007540001bc7983 */ /* 0x000ea80000300800 */
[----:B------:R-:W3:Y:S01]  /*1ca70*/  LDL.LU R187, [R1+0x750] ;  /* 0x0007500001bb7983 */ /* 0x000ee20000300800 */
[C---:B------:R-:W-:Y:S01]  /*1ca80*/  ISETP.GT.U32.AND P6, PT, R3.reuse, R157, PT ;  /* 0x0000009d0300720c */ /* 0x040fe20003fc4070 */
[----:B------:R-:W-:Y:S01]  /*1ca90*/  @!P2 IMAD.MOV R153, RZ, RZ, -R153 ;  /* 0x000000ffff99a224 */ /* 0x000fe200078e0a99 */
[----:B------:R-:W-:Y:S01]  /*1caa0*/  ISETP.GT.U32.AND P2, PT, R3, R159, PT ;  /* 0x0000009f0300720c */ /* 0x000fe20003f44070 */
[----:B------:R-:W-:-:S10]  /*1cab0*/  IMAD.HI.U32 R2, R4, R162, RZ ;  /* 0x000000a204027227 */ /* 0x000fd400078e00ff */
[----:B------:R-:W-:-:S05]  /*1cac0*/  @!P6 IMAD.IADD R157, R157, 0x1, -R3 ;  /* 0x000000019d9de824 */ /* 0x000fca00078e0a03 */
[C---:B------:R-:W-:Y:S02]  /*1cad0*/  ISETP.GT.U32.AND P6, PT, R3.reuse, R157, PT ;  /* 0x0000009d0300720c */ /* 0x040fe40003fc4070 */
[----:B------:R-:W-:Y:S01]  /*1cae0*/  ISETP.GT.U32.AND P1, PT, R3, R158, PT ;  /* 0x0000009e0300720c */ /* 0x000fe20003f24070 */
[----:B------:R-:W-:-:S04]  /*1caf0*/  IMAD.MOV R2, RZ, RZ, -R2 ;  /* 0x000000ffff027224 */ /* 0x000fc800078e0a02 */
[----:B------:R-:W-:Y:S02]  /*1cb00*/  IMAD R162, R3, R2, R162 ;  /* 0x0000000203a27224 */ /* 0x000fe400078e02a2 */
[----:B------:R-:W-:-:S04]  /*1cb10*/  @!P2 IMAD.IADD R159, R159, 0x1, -R3 ;  /* 0x000000019f9fa824 */ /* 0x000fc800078e0a03 */
[----:B------:R-:W-:Y:S01]  /*1cb20*/  @!P6 IMAD.IADD R157, R157, 0x1, -R3 ;  /* 0x000000019d9de824 */ /* 0x000fe200078e0a03 */
[----:B------:R-:W-:Y:S01]  /*1cb30*/  ISETP.GE.AND P2, PT, R195, RZ, PT ;  /* 0x000000ffc300720c */ /* 0x000fe20003f46270 */
[----:B------:R-:W-:Y:S02]  /*1cb40*/  IMAD.MOV.U32 R195, RZ, RZ, R190 ;  /* 0x000000ffffc37224 */ /* 0x000fe400078e00be */
[----:B------:R-:W-:Y:S01]  /*1cb50*/  @!P5 IMAD.MOV R157, RZ, RZ, -R157 ;  /* 0x000000ffff9dd224 */ /* 0x000fe200078e0a9d */
[----:B------:R-:W-:Y:S01]  /*1cb60*/  ISETP.GT.U32.AND P5, PT, R3, R162, PT ;  /* 0x000000a20300720c */ /* 0x000fe20003fa4070 */
[----:B------:R-:W-:Y:S01]  /*1cb70*/  @!P1 IMAD.IADD R158, R158, 0x1, -R3 ;  /* 0x000000019e9e9824 */ /* 0x000fe200078e0a03 */
        /* <DEDUP_REMOVED lines=8> */
[----:B------:R-:W-:-:S05]  /*1cc00*/  @!P5 IMAD.IADD R162, R162, 0x1, -R3 ;  /* 0x00000001a2a2d824 */ /* 0x000fca00078e0a03 */
[----:B------:R-:W-:Y:S01]  /*1cc10*/  ISETP.GT.U32.AND P5, PT, R3, R162, PT ;  /* 0x000000a20300720c */ /* 0x000fe20003fa4070 */
[----:B------:R-:W-:Y:S02]  /*1cc20*/  IMAD.MOV.U32 R201, RZ, RZ, R193 ;  /* 0x000000ffffc97224 */ /* 0x000fe400078e00c1 */
[----:B------:R-:W-:Y:S02]  /*1cc30*/  IMAD.MOV.U32 R185, RZ, RZ, R177 ;  /* 0x000000ffffb97224 */ /* 0x000fe400078e00b1 */
[----:B------:R-:W-:Y:S02]  /*1cc40*/  IMAD.MOV.U32 R206, RZ, RZ, R194 ;  /* 0x000000ffffce7224 */ /* 0x000fe400078e00c2 */
[----:B------:R-:W-:Y:S01]  /*1cc50*/  IMAD.MOV.U32 R177, RZ, RZ, R166 ;  /* 0x000000ffffb17224 */ /* 0x000fe200078e00a6 */
[----:B------:R-:W-:Y:S01]  /*1cc60*/  IABS R166, R196 ;  /* 0x000000c400a67213 */ /* 0x000fe20000000000 */
[----:B------:R-:W-:-:S04]  /*1cc70*/  IMAD.MOV.U32 R202, RZ, RZ, R192 ;  /* 0x000000ffffca7224 */ /* 0x000fc800078e00c0 */
[----:B------:R-:W-:Y:S01]  /*1cc80*/  @!P5 IMAD.IADD R162, R162, 0x1, -R3 ;  /* 0x00000001a2a2d824 */ /* 0x000fe200078e0a03 */
[----:B------:R-:W-:Y:S01]  /*1cc90*/  ISETP.GE.AND P5, PT, R196, RZ, PT ;  /* 0x000000ffc400720c */ /* 0x000fe20003fa6270 */
[----:B----4-:R-:W-:Y:S02]  /*1cca0*/  IMAD.MOV.U32 R191, RZ, RZ, R189 ;  /* 0x000000ffffbf7224 */ /* 0x010fe400078e00bd */
[----:B--2---:R-:W-:Y:S02]  /*1ccb0*/  IMAD.MOV.U32 R189, RZ, RZ, R188 ;  /* 0x000000ffffbd7224 */ /* 0x004fe400078e00bc */
[----:B---3--:R-:W-:Y:S02]  /*1ccc0*/  IMAD.MOV.U32 R188, RZ, RZ, R187 ;  /* 0x000000ffffbc7224 */ /* 0x008fe400078e00bb */
        /* <DEDUP_REMOVED lines=10> */
[----:B------:R-:W2:Y:S01]  /*1cd70*/  LDL.LU R170, [R1+0x6dc] ;  /* 0x0006dc0001aa7983 */ /* 0x000ea20000300800 */
        /* <DEDUP_REMOVED lines=8> */
[----:B------:R-:W4:Y:S01]  /*1ce00*/  LDL.LU R183, [R1+0x784] ;  /* 0x0007840001b77983 */ /* 0x000f220000300800 */
[----:B------:R-:W-:-:S03]  /*1ce10*/  IMAD.MOV.U32 R180, RZ, RZ, R251 ;  /* 0x000000ffffb47224 */ /* 0x000fc600078e00fb */
[----:B------:R-:W4:Y:S04]  /*1ce20*/  LDL.LU R182, [R1+0x738] ;  /* 0x0007380001b67983 */ /* 0x000f280000300800 */
[----:B------:R-:W4:Y:S01]  /*1ce30*/  LDL.LU R251, [R1+0x768] ;  /* 0x0007680001fb7983 */ /* 0x000f220000300800 */
[----:B------:R-:W-:Y:S01]  /*1ce40*/  ISETP.GE.AND P6, PT, R199, RZ, PT ;  /* 0x000000ffc700720c */ /* 0x000fe20003fc6270 */
[----:B------:R-:W-:-:S04]  /*1ce50*/  IMAD.HI.U32 R2, R4, R163, RZ ;  /* 0x000000a304027227 */ /* 0x000fc800078e00ff */
[----:B------:R-:W-:-:S08]  /*1ce60*/  IMAD.MOV R2, RZ, RZ, -R2 ;  /* 0x000000ffff027224 */ /* 0x000fd000078e0a02 */
[----:B------:R-:W-:Y:S01]  /*1ce70*/  @!P6 IMAD.MOV R156, RZ, RZ, -R156 ;  /* 0x000000ffff9ce224 */ /* 0x000fe200078e0a9c */
[----:B------:R-:W-:Y:S01]  /*1ce80*/  ISETP.GE.AND P6, PT, R198, RZ, PT ;  /* 0x000000ffc600720c */ /* 0x000fe20003fc6270 */
[----:B------:R-:W-:Y:S02]  /*1ce90*/  IMAD R163, R3, R2, R163 ;  /* 0x0000000203a37224 */ /* 0x000fe400078e02a3 */
[----:B------:R-:W-:-:S03]  /*1cea0*/  @!P1 IMAD.MOV R160, RZ, RZ, -R160 ;  /* 0x000000ffffa09224 */ /* 0x000fc600078e0aa0 */
[C---:B------:R-:W-:Y:S01]  /*1ceb0*/  ISETP.GT.U32.AND P1, PT, R3.reuse, R163, PT ;  /* 0x000000a30300720c */ /* 0x040fe20003f24070 */
[----:B------:R-:W-:Y:S01]  /*1cec0*/  @!P0 IMAD.MOV R158, RZ, RZ, -R158 ;  /* 0x000000ffff9e8224 */ /* 0x000fe200078e0a9e */
[----:B------:R-:W-:-:S05]  /*1ced0*/  ISETP.GT.U32.AND P0, PT, R3, R161, PT ;  /* 0x000000a10300720c */ /* 0x000fca0003f04070 */
[----:B------:R-:W-:Y:S01]  /*1cee0*/  @!P6 IMAD.MOV R159, RZ, RZ, -R159 ;  /* 0x000000ffff9fe224 */ /* 0x000fe200078e0a9f */
[----:B------:R-:W-:Y:S02]  /*1cef0*/  ISETP.GE.AND P6, PT, R164, RZ, PT ;  /* 0x000000ffa400720c */ /* 0x000fe40003fc6270 */
[----:B------:R-:W-:Y:S01]  /*1cf00*/  IABS R164, R164 ;  /* 0x000000a400a47213 */ /* 0x000fe20000000000 */
[----:B------:R-:W-:Y:S01]  /*1cf10*/  IMAD.MOV.U32 R190, RZ, RZ, R165 ;  /* 0x000000ffffbe7224 */ /* 0x000fe200078e00a5 */
[----:B------:R-:W-:-:S03]  /*1cf20*/  IABS R165, R197 ;  /* 0x000000c500a57213 */ /* 0x000fc60000000000 */
[----:B------:R-:W-:-:S04]  /*1cf30*/  IMAD.HI.U32 R6, R4, R164, RZ ;  /* 0x000000a404067227 */ /* 0x000fc800078e00ff */
[----:B------:R-:W-:-:S04]  /*1cf40*/  IMAD.HI.U32 R5, R4, R165, RZ ;  /* 0x000000a504057227 */ /* 0x000fc800078e00ff */
[----:B------:R-:W-:Y:S02]  /*1cf50*/  IMAD.MOV R6, RZ, RZ, -R6 ;  /* 0x000000ffff067224 */ /* 0x000fe400078e0a06 */
[--C-:B------:R-:W-:Y:S02]  /*1cf60*/  @!P1 IMAD.IADD R163, R163, 0x1, -R3.reuse ;  /* 0x00000001a3a39824 */ /* 0x100fe400078e0a03 */
[----:B------:R-:W-:Y:S02]  /*1cf70*/  @!P0 IMAD.IADD R161, R161, 0x1, -R3 ;  /* 0x00000001a1a18824 */ /* 0x000fe400078e0a03 */
[----:B------:R-:W-:Y:S01]  /*1cf80*/  IMAD.MOV R5, RZ, RZ, -R5 ;  /* 0x000000ffff057224 */ /* 0x000fe200078e0a05 */
[C---:B------:R-:W-:Y:S01]  /*1cf90*/  ISETP.GT.U32.AND P1, PT, R3.reuse, R163, PT ;  /* 0x000000a30300720c */ /* 0x040fe20003f24070 */
        /* <DEDUP_REMOVED lines=10> */
[----:B------:R-:W-:Y:S01]  /*1d040*/  @!P1 IMAD.IADD R163, R163, 0x1, -R3 ;  /* 0x00000001a3a39824 */ /* 0x000fe200078e0a03 */
[----:B------:R-:W-:Y:S01]  /*1d050*/  ISETP.GT.U32.AND P1, PT, R3, R166, PT ;  /* 0x000000a60300720c */ /* 0x000fe20003f24070 */
[----:B------:R-:W-:Y:S02]  /*1d060*/  IMAD.MOV.U32 R195, RZ, RZ, R188 ;  /* 0x000000ffffc37224 */ /* 0x000fe400078e00bc */
[----:B------:R-:W-:Y:S02]  /*1d070*/  IMAD.MOV.U32 R188, RZ, RZ, R181 ;  /* 0x000000ffffbc7224 */ /* 0x000fe400078e00b5 */
[----:B------:R-:W-:Y:S02]  /*1d080*/  IMAD.MOV.U32 R181, RZ, RZ, R179 ;  /* 0x000000ffffb57224 */ /* 0x000fe400078e00b3 */
[----:B------:R-:W-:Y:S01]  /*1d090*/  IMAD.MOV.U32 R179, RZ, RZ, R168 ;  /* 0x000000ffffb37224 */ /* 0x000fe200078e00a8 */
[----:B------:R-:W-:Y:S01]  /*1d0a0*/  IABS R168, R205 ;  /* 0x000000cd00a87213 */ /* 0x000fe20000000000 */
[----:B------:R-:W-:-:S02]  /*1d0b0*/  @!P2 IMAD.IADD R164, R164, 0x1, -R3 ;  /* 0x00000001a4a4a824 */ /* 0x000fc400078e0a03 */
[----:B------:R-:W-:Y:S02]  /*1d0c0*/  @!P4 IMAD.IADD R165, R165, 0x1, -R3 ;  /* 0x00000001a5a5c824 */ /* 0x000fe400078e0a03 */
[----:B------:R-:W-:Y:S01]  /*1d0d0*/  IMAD.HI.U32 R5, R4, R168, RZ ;  /* 0x000000a804057227 */ /* 0x000fe200078e00ff */
[----:B------:R-:W-:-:S03]  /*1d0e0*/  ISETP.GT.U32.AND P4, PT, R3, R164, PT ;  /* 0x000000a40300720c */ /* 0x000fc60003f84070 */
[----:B------:R-:W-:Y:S02]  /*1d0f0*/  IMAD.MOV R5, RZ, RZ, -R5 ;  /* 0x000000ffff057224 */ /* 0x000fe400078e0a05 */
[----:B------:R-:W-:Y:S02]  /*1d100*/  @!P1 IMAD.IADD R166, R166, 0x1, -R3 ;  /* 0x00000001a6a69824 */ /* 0x000fe400078e0a03 */
[----:B------:R-:W-:-:S03]  /*1d110*/  IMAD R168, R3, R5, R168 ;  /* 0x0000000503a87224 */ /* 0x000fc600078e02a8 */
[----:B------:R-:W-:-:S03]  /*1d120*/  ISETP.GT.U32.AND P1, PT, R3, R166, PT ;  /* 0x000000a60300720c */ /* 0x000fc60003f24070 */
[----:B------:R-:W-:Y:S01]  /*1d130*/  @!P4 IMAD.IADD R164, R164, 0x1, -R3 ;  /* 0x00000001a4a4c824 */ /* 0x000fe200078e0a03 */
[----:B------:R-:W-:Y:S01]  /*1d140*/  ISETP.GT.U32.AND P4, PT, R3, R168, PT ;  /* 0x000000a80300720c */ /* 0x000fe20003f84070 */
[----:B------:R-:W-:Y:S01]  /*1d150*/  IMAD.MOV.U32 R200, RZ, RZ, R169 ;  /* 0x000000ffffc87224 */ /* 0x000fe200078e00a9 */
[----:B------:R-:W-:Y:S01]  /*1d160*/  ISETP.GE.AND P0, PT, R197, RZ, PT ;  /* 0x000000ffc500720c */ /* 0x000fe20003f06270 */
[----:B------:R-:W-:Y:S02]  /*1d170*/  IMAD.MOV.U32 R197, RZ, RZ, R178 ;  /* 0x000000ffffc57224 */ /* 0x000fe400078e00b2 */
[----:B------:R-:W-:Y:S01]  /*1d180*/  IMAD.MOV.U32 R178, RZ, RZ, R167 ;  /* 0x000000ffffb27224 */ /* 0x000fe200078e00a7 */
[----:B------:R-:W-:-:S03]  /*1d190*/  IABS R167, R202 ;  /* 0x000000ca00a77213 */ /* 0x000fc60000000000 */
[--C-:B------:R-:W-:Y:S01]  /*1d1a0*/  @!P1 IMAD.IADD R166, R166, 0x1, -R3.reuse ;  /* 0x00000001a6a69824 */ /* 0x100fe200078e0a03 */
[----:B------:R-:W-:Y:S01]  /*1d1b0*/  ISETP.GE.AND P1, PT, R202, RZ, PT ;  /* 0x000000ffca00720c */ /* 0x000fe20003f26270 */
[----:B------:R-:W-:Y:S02]  /*1d1c0*/  IMAD.MOV.U32 R202, RZ, RZ, R200 ;  /* 0x000000ffffca7224 */ /* 0x000fe400078e00c8 */
[----:B------:R-:W-:Y:S02]  /*1d1d0*/  IMAD.MOV.U32 R200, RZ, RZ, R196 ;  /* 0x000000ffffc87224 */ /* 0x000fe400078e00c4 */
[----:B------:R-:W-:Y:S01]  /*1d1e0*/  @!P4 IMAD.IADD R168, R168, 0x1, -R3 ;  /* 0x00000001a8a8c824 */ /* 0x000fe200078e0a03 */
[----:B------:R-:W-:Y:S01]  /*1d1f0*/  ISETP.GE.AND P4, PT, R205, RZ, PT ;  /* 0x000000ffcd00720c */ /* 0x000fe20003f86270 */
[----:B--2---:R-:W-:-:S04]  /*1d200*/  IMAD.MOV.U32 R199, RZ, RZ, R170 ;  /* 0x000000ffffc77224 */ /* 0x004fc800078e00aa */
[----:B------:R-:W-:-:S04]  /*1d210*/  IMAD.MOV.U32 R204, RZ, RZ, R199 ;  /* 0x000000ffffcc7224 */ /* 0x000fc800078e00c7 */
[----:B------:R-:W-:Y:S02]  /*1d220*/  IMAD.MOV.U32 R205, RZ, RZ, R204 ;  /* 0x000000ffffcd7224 */ /* 0x000fe400078e00cc */
[----:B------:R-:W-:Y:S02]  /*1d230*/  IMAD.MOV.U32 R204, RZ, RZ, R200 ;  /* 0x000000ffffcc7224 */ /* 0x000fe400078e00c8 */
[----:B---3--:R-:W-:Y:S02]  /*1d240*/  IMAD.MOV.U32 R200, RZ, RZ, R184 ;  /* 0x000000ffffc87224 */ /* 0x008fe400078e00b8 */
[----:B----4-:R-:W-:Y:S02]  /*1d250*/  IMAD.MOV.U32 R184, RZ, RZ, R183 ;  /* 0x000000ffffb87224 */ /* 0x010fe400078e00b7 */
[----:B------:R-:W-:Y:S02]  /*1d260*/  IMAD.MOV.U32 R183, RZ, RZ, R182 ;  /* 0x000000ffffb77224 */ /* 0x000fe400078e00b6 */
[----:B------:R-:W-:-:S02]  /*1d270*/  IMAD.MOV.U32 R182, RZ, RZ, R251 ;  /* 0x000000ffffb67224 */ /* 0x000fc400078e00fb */
[----:B------:R-:W2:Y:S04]  /*1d280*/  LDL.LU R251, [R1+0x770] ;  /* 0x0007700001fb7983 */ /* 0x000ea80000300800 */
[----:B------:R-:W3:Y:S04]  /*1d290*/  LDL.LU R215, [R1+0x6f0] ;  /* 0x0006f00001d77983 */ /* 0x000ee80000300800 */
[----:B------:R-:W4:Y:S04]  /*1d2a0*/  LDL.LU R214, [R1+0x6f4] ;  /* 0x0006f40001d67983 */ /* 0x000f280000300800 */
[----:B------:R-:W2:Y:S01]  /*1d2b0*/  LDL.LU R213, [R1+0x6f8] ;  /* 0x0006f80001d57983 */ /* 0x000ea20000300800 */
[----:B------:R-:W-:-:S04]  /*1d2c0*/  IMAD.HI.U32 R2, R4, R167, RZ ;  /* 0x000000a704027227 */ /* 0x000fc800078e00ff */
[----:B------:R-:W-:Y:S01]  /*1d2d0*/  IMAD.MOV R2, RZ, RZ, -R2 ;  /* 0x000000ffff027224 */ /* 0x000fe200078e0a02 */
[----:B------:R-:W-:-:S03]  /*1d2e0*/  IABS R169, R208 ;  /* 0x000000d000a97213 */ /* 0x000fc60000000000 */
[C---:B------:R-:W-:Y:S02]  /*1d2f0*/  IMAD R167, R3.reuse, R2, R167 ;  /* 0x0000000203a77224 */ /* 0x040fe400078e02a7 */
[----:B------:R-:W-:Y:S01]  /*1d300*/  @!P3 IMAD.MOV R163, RZ, RZ, -R163 ;  /* 0x000000ffffa3b224 */ /* 0x000fe200078e0aa3 */
[C---:B------:R-:W-:Y:S02]  /*1d310*/  ISETP.GT.U32.AND P3, PT, R3.reuse, R165, PT ;  /* 0x000000a50300720c */ /* 0x040fe40003f64070 */
[----:B------:R-:W-:Y:S01]  /*1d320*/  ISETP.GT.U32.AND P2, PT, R3, R167, PT ;  /* 0x000000a70300720c */ /* 0x000fe20003f44070 */
[----:B------:R-:W-:-:S04]  /*1d330*/  IMAD.HI.U32 R2, R4, R169, RZ ;  /* 0x000000a904027227 */ /* 0x000fc800078e00ff */
[----:B------:R-:W-:Y:S01]  /*1d340*/  IMAD.MOV R2, RZ, RZ, -R2 ;  /* 0x000000ffff027224 */ /* 0x000fe200078e0a02 */
[----:B------:R-:W-:-:S03]  /*1d350*/  IABS R170, R203 ;  /* 0x000000cb00aa7213 */ /* 0x000fc60000000000 */
[----:B------:R-:W-:Y:S02]  /*1d360*/  IMAD R169, R3, R2, R169 ;  /* 0x0000000203a97224 */ /* 0x000fe400078e02a9 */
[--C-:B------:R-:W-:Y:S02]  /*1d370*/  @!P3 IMAD.IADD R165, R165, 0x1, -R3.reuse ;  /* 0x00000001a5a5b824 */ /* 0x100fe400078e0a03 */
[----:B------:R-:W-:Y:S01]  /*1d380*/  @!P2 IMAD.IADD R167, R167, 0x1, -R3 ;  /* 0x00000001a7a7a824 */ /* 0x000fe200078e0a03 */
[----:B------:R-:W-:Y:S01]  /*1d390*/  ISETP.GT.U32.AND P3, PT, R3, R169, PT ;  /* 0x000000a90300720c */ /* 0x000fe20003f64070 */
[----:B------:R-:W-:-:S03]  /*1d3a0*/  IMAD.HI.U32 R2, R4, R170, RZ ;  /* 0x000000aa04027227 */ /* 0x000fc600078e00ff */
[----:B------:R-:W-:Y:S01]  /*1d3b0*/  ISETP.GT.U32.AND P2, PT, R3, R167, PT ;  /* 0x000000a70300720c */ /* 0x000fe20003f44070 */
[----:B------:R-:W-:Y:S01]  /*1d3c0*/  IMAD.MOV.U32 R198, RZ, RZ, R171 ;  /* 0x000000ffffc67224 */ /* 0x000fe200078e00ab */
[----:B------:R-:W-:Y:S01]  /*1d3d0*/  IABS R171, R201 ;  /* 0x000000c900ab7213 */ /* 0x000fe20000000000 */
[----:B------:R-:W-:-:S04]  /*1d3e0*/  IMAD.MOV R2, RZ, RZ, -R2 ;  /* 0x000000ffff027224 */ /* 0x000fc800078e0a02 */
[----:B------:R-:W-:Y:S02]  /*1d3f0*/  IMAD R170, R3, R2, R170 ;  /* 0x0000000203aa7224 */ /* 0x000fe400078e02aa */
[----:B------:R-:W-:-:S04]  /*1d400*/  IMAD.HI.U32 R2, R4, R171, RZ ;  /* 0x000000ab04027227 */ /* 0x000fc800078e00ff */
[----:B------:R-:W-:Y:S02]  /*1d410*/  IMAD.MOV.U32 R199, RZ, RZ, R197 ;  /* 0x000000ffffc77224 */ /* 0x000fe400078e00c5 */
[----:B------:R-:W-:Y:S02]  /*1d420*/  IMAD.MOV.U32 R197, RZ, RZ, R176 ;  /* 0x000000ffffc57224 */ /* 0x000fe400078e00b0 */
[----:B------:R-:W-:Y:S01]  /*1d430*/  IMAD.MOV.U32 R176, RZ, RZ, R172 ;  /* 0x000000ffffb07224 */ /* 0x000fe200078e00ac */
[----:B------:R-:W-:Y:S01]  /*1d440*/  IABS R172, R206 ;  /* 0x000000ce00ac7213 */ /* 0x000fe20000000000 */
[----:B------:R-:W-:Y:S02]  /*1d450*/  IMAD.MOV R2, RZ, RZ, -R2 ;  /* 0x000000ffff027224 */ /* 0x000fe400078e0a02 */
[--C-:B------:R-:W-:Y:S02]  /*1d460*/  @!P3 IMAD.IADD R169, R169, 0x1, -R3.reuse ;  /* 0x00000001a9a9b824 */ /* 0x100fe400078e0a03 */
[----:B------:R-:W-:Y:S01]  /*1d470*/  @!P2 IMAD.IADD R167, R167, 0x1, -R3 ;  /* 0x00000001a7a7a824 */ /* 0x000fe200078e0a03 */
[----:B------:R-:W-:Y:S01]  /*1d480*/  ISETP.GT.U32.AND P2, PT, R3, R170, PT ;  /* 0x000000aa0300720c */ /* 0x000fe20003f44070 */
[----:B------:R-:W-:-:S02]  /*1d490*/  IMAD.MOV.U32 R196, RZ, RZ, R185 ;  /* 0x000000ffffc47224 */ /* 0x000fc400078e00b9 */
[----:B------:R-:W-:Y:S01]  /*1d4a0*/  IMAD.MOV.U32 R185, RZ, RZ, R173 ;  /* 0x000000ffffb97224 */ /* 0x000fe200078e00ad */
[----:B------:R-:W-:Y:S01]  /*1d4b0*/  IABS R173, R207 ;  /* 0x000000cf00ad7213 */ /* 0x000fe20000000000 */
[C---:B------:R-:W-:Y:S02]  /*1d4c0*/  IMAD R171, R3.reuse, R2, R171 ;  /* 0x0000000203ab7224 */ /* 0x040fe400078e02ab */
[----:B------:R-:W-:Y:S01]  /*1d4d0*/  @!P0 IMAD.MOV R165, RZ, RZ, -R165 ;  /* 0x000000ffffa58224 */ /* 0x000fe200078e0aa5 */
        /* <DEDUP_REMOVED lines=8> */
[----:B------:R-:W-:Y:S01]  /*1d560*/  @!P2 IMAD.IADD R170, R170, 0x1, -R3 ;  /* 0x00000001aaaaa824 */ /* 0x000fe200078e0a03 */
[C---:B------:R-:W-:Y:S01]  /*1d570*/  ISETP.GT.U32.AND P2, PT, R3.reuse, R168, PT ;  /* 0x000000a80300720c */ /* 0x040fe20003f44070 */
[----:B------:R-:W-:Y:S02]  /*1d580*/  IMAD R173, R3, R2, R173 ;  /* 0x0000000203ad7224 */ /* 0x000fe400078e02ad */
[--C-:B------:R-:W-:Y:S01]  /*1d590*/  @!P0 IMAD.IADD R169, R169, 0x1, -R3.reuse ;  /* 0x00000001a9a98824 */ /* 0x100fe200078e0a03 */
[----:B------:R-:W-:Y:S01]  /*1d5a0*/  ISETP.GT.U32.AND P0, PT, R3, R172, PT ;  /* 0x000000ac0300720c */ /* 0x000fe20003f04070 */
[----:B------:R-:W-:Y:S01]  /*1d5b0*/  @!P1 IMAD.IADD R171, R171, 0x1, -R3 ;  /* 0x00000001abab9824 */ /* 0x000fe200078e0a03 */
[----:B------:R-:W-:Y:S01]  /*1d5c0*/  ISETP.GT.U32.AND P1, PT, R3, R173, PT ;  /* 0x000000ad0300720c */ /* 0x000fe20003f24070 */
[----:B------:R-:W-:Y:S01]  /*1d5d0*/  @!P5 IMAD.MOV R166, RZ, RZ, -R166 ;  /* 0x000000ffffa6d224 */ /* 0x000fe200078e0aa6 */
[----:B------:R-:W-:Y:S01]  /*1d5e0*/  ISETP.GE.AND P5, PT, R203, RZ, PT ;  /* 0x000000ffcb00720c */ /* 0x000fe20003fa6270 */
[----:B------:R-:W-:-:S02]  /*1d5f0*/  IMAD.MOV.U32 R203, RZ, RZ, R200 ;  /* 0x000000ffffcb7224 */ /* 0x000fc400078e00c8 */
[----:B------:R-:W-:Y:S02]  /*1d600*/  IMAD.MOV.U32 R200, RZ, RZ, R198 ;  /* 0x000000ffffc87224 */ /* 0x000fe400078e00c6 */
[----:B------:R-:W-:Y:S02]  /*1d610*/  IMAD.MOV.U32 R198, RZ, RZ, R196 ;  /* 0x000000ffffc67224 */ /* 0x000fe400078e00c4 */
[----:B------:R-:W-:Y:S02]  /*1d620*/  @!P2 IMAD.IADD R168, R168, 0x1, -R3 ;  /* 0x00000001a8a8a824 */ /* 0x000fe400078e0a03 */
[----:B------:R-:W-:Y:S02]  /*1d630*/  IMAD.MOV.U32 R196, RZ, RZ, R193 ;  /* 0x000000ffffc47224 */ /* 0x000fe400078e00c1 */
[----:B------:R-:W-:Y:S02]  /*1d640*/  IMAD.MOV.U32 R193, RZ, RZ, R188 ;  /* 0x000000ffffc17224 */ /* 0x000fe400078e00bc */
[----:B------:R-:W-:Y:S01]  /*1d650*/  IMAD.MOV.U32 R188, RZ, RZ, R175 ;  /* 0x000000ffffbc7224 */ /* 0x000fe200078e00af */
[----:B------:R-:W-:Y:S01]  /*1d660*/  IABS R175, R202 ;  /* 0x000000ca00af7213 */ /* 0x000fe20000000000 */
[----:B------:R-:W-:-:S02]  /*1d670*/  @!P0 IMAD.IADD R172, R172, 0x1, -R3 ;  /* 0x00000001acac8824 */ /* 0x000fc400078e0a03 */
[----:B------:R-:W-:Y:S01]  /*1d680*/  @!P6 IMAD.MOV R164, RZ, RZ, -R164 ;  /* 0x000000ffffa4e224 */ /* 0x000fe200078e0aa4 */
[C---:B------:R-:W-:Y:S01]  /*1d690*/  ISETP.GT.U32.AND P6, PT, R3.reuse, R170, PT ;  /* 0x000000aa0300720c */ /* 0x040fe20003fc4070 */
[----:B------:R-:W-:Y:S01]  /*1d6a0*/  @!P4 IMAD.MOV R168, RZ, RZ, -R168 ;  /* 0x000000ffffa8c224 */ /* 0x000fe200078e0aa8 */
[----:B------:R-:W-:Y:S01]  /*1d6b0*/  ISETP.GT.U32.AND P4, PT, R3, R171, PT ;  /* 0x000000ab0300720c */ /* 0x000fe20003f84070 */
[----:B------:R-:W-:Y:S01]  /*1d6c0*/  @!P1 IMAD.IADD R173, R173, 0x1, -R3 ;  /* 0x00000001adad9824 */ /* 0x000fe200078e0a03 */
[----:B------:R-:W-:Y:S01]  /*1d6d0*/  ISETP.GT.U32.AND P1, PT, R3, R172, PT ;  /* 0x000000ac0300720c */ /* 0x000fe20003f24070 */
[----:B------:R-:W-:Y:S01]  /*1d6e0*/  IMAD.HI.U32 R5, R4, R175, RZ ;  /* 0x000000af04057227 */ /* 0x000fe200078e00ff */
[----:B------:R-:W-:-:S03]  /*1d6f0*/  ISETP.GE.AND P2, PT, R201, RZ, PT ;  /* 0x000000ffc900720c */ /* 0x000fc60003f46270 */
[----:B------:R-:W-:Y:S02]  /*1d700*/  IMAD.MOV R5, RZ, RZ, -R5 ;  /* 0x000000ffff057224 */ /* 0x000fe400078e0a05 */
[----:B------:R-:W-:Y:S02]  /*1d710*/  IMAD.MOV.U32 R201, RZ, RZ, R197 ;  /* 0x000000ffffc97224 */ /* 0x000fe400078e00c5 */
[----:B------:R-:W-:Y:S02]  /*1d720*/  IMAD.MOV.U32 R197, RZ, RZ, R192 ;  /* 0x000000ffffc57224 */ /* 0x000fe400078e00c0 */
[----:B------:R-:W-:Y:S02]  /*1d730*/  IMAD.MOV.U32 R192, RZ, RZ, R185 ;  /* 0x000000ffffc07224 */ /* 0x000fe400078e00b9 */
[----:B------:R-:W-:Y:S01]  /*1d740*/  IMAD.MOV.U32 R185, RZ, RZ, R174 ;  /* 0x000000ffffb97224 */ /* 0x000fe200078e00ae */
[----:B------:R-:W-:Y:S01]  /*1d750*/  IABS R174, R205 ;  /* 0x000000cd00ae7213 */ /* 0x000fe20000000000 */
[----:B------:R-:W-:-:S02]  /*1d760*/  IMAD R175, R3, R5, R175 ;  /* 0x0000000503af7224 */ /* 0x000fc400078e02af */
[--C-:B------:R-:W-:Y:S01]  /*1d770*/  @!P6 IMAD.IADD R170, R170, 0x1, -R3.reuse ;  /* 0x00000001aaaae824 */ /* 0x100fe200078e0a03 */
[----:B------:R-:W-:Y:S01]  /*1d780*/  ISETP.GE.AND P6, PT, R206, RZ, PT ;  /* 0x000000ffce00720c */ /* 0x000fe20003fc6270 */
[----:B------:R-:W-:Y:S02]  /*1d790*/  @!P4 IMAD.IADD R171, R171, 0x1, -R3 ;  /* 0x00000001ababc824 */ /* 0x000fe400078e0a03 */
[----:B------:R-:W-:Y:S02]  /*1d7a0*/  IMAD.MOV.U32 R206, RZ, RZ, R198 ;  /* 0x000000ffffce7224 */ /* 0x000fe400078e00c6 */
[----:B------:R-:W-:Y:S02]  /*1d7b0*/  IMAD.MOV.U32 R198, RZ, RZ, R193 ;  /* 0x000000ffffc67224 */ /* 0x000fe400078e00c1 */
[----:B------:R-:W-:Y:S01]  /*1d7c0*/  @!P1 IMAD.IADD R172, R172, 0x1, -R3 ;  /* 0x00000001acac9824 */ /* 0x000fe200078e0a03 */
[----:B------:R-:W-:Y:S01]  /*1d7d0*/  ISETP.GT.U32.AND P1, PT, R3, R175, PT ;  /* 0x000000af0300720c */ /* 0x000fe20003f24070 */
[----:B------:R-:W-:-:S02]  /*1d7e0*/  IMAD.MOV.U32 R193, RZ, RZ, R192 ;  /* 0x000000ffffc17224 */ /* 0x000fc400078e00c0 */
[----:B------:R-:W-:Y:S02]  /*1d7f0*/  IMAD.MOV.U32 R192, RZ, RZ, R188 ;  /* 0x000000ffffc07224 */ /* 0x000fe400078e00bc */
[----:B------:R-:W-:-:S04]  /*1d800*/  IMAD.HI.U32 R2, R4, R174, RZ ;  /* 0x000000ae04027227 */ /* 0x000fc800078e00ff */
[----:B------:R-:W-:Y:S01]  /*1d810*/  @!P2 IMAD.MOV R171, RZ, RZ, -R171 ;  /* 0x000000ffffaba224 */ /* 0x000fe200078e0aab */
[----:B------:R-:W-:Y:S01]  /*1d820*/  ISETP.GE.AND P2, PT, R202, RZ, PT ;  /* 0x000000ffca00720c */ /* 0x000fe20003f46270 */
[----:B------:R-:W-:Y:S02]  /*1d830*/  IMAD.MOV.U32 R188, RZ, RZ, R185 ;  /* 0x000000ffffbc7224 */ /* 0x000fe400078e00b9 */
[----:B------:R-:W-:Y:S02]  /*1d840*/  IMAD.MOV.U32 R185, RZ, RZ, R180 ;  /* 0x000000ffffb97224 */ /* 0x000fe400078e00b4 */
[----:B------:R-:W-:Y:S02]  /*1d850*/  IMAD.MOV.U32 R202, RZ, RZ, R201 ;  /* 0x000000ffffca7224 */ /* 0x000fe400078e00c9 */
[----:B------:R-:W-:Y:S01]  /*1d860*/  IMAD.MOV.U32 R180, RZ, RZ, R176 ;  /* 0x000000ffffb47224 */ /* 0x000fe200078e00b0 */
[----:B------:R-:W-:Y:S01]  /*1d870*/  IABS R176, R204 ;  /* 0x000000cc00b07213 */ /* 0x000fe20000000000 */
[----:B------:R-:W-:-:S02]  /*1d880*/  IMAD.MOV.U32 R201, RZ, RZ, R200 ;  /* 0x000000ffffc97224 */ /* 0x000fc400078e00c8 */
[----:B------:R-:W-:Y:S02]  /*1d890*/  IMAD.MOV R2, RZ, RZ, -R2 ;  /* 0x000000ffff027224 */ /* 0x000fe400078e0a02 */
[----:B------:R-:W-:Y:S02]  /*1d8a0*/  IMAD.MOV.U32 R200, RZ, RZ, R199 ;  /* 0x000000ffffc87224 */ /* 0x000fe400078e00c7 */
[----:B------:R-:W-:Y:S02]  /*1d8b0*/  IMAD.MOV.U32 R199, RZ, RZ, R198 ;  /* 0x000000ffffc77224 */ /* 0x000fe400078e00c6 */
[----:B------:R-:W-:Y:S02]  /*1d8c0*/  IMAD.MOV.U32 R198, RZ, RZ, R197 ;  /* 0x000000ffffc67224 */ /* 0x000fe400078e00c5 */
[----:B------:R-:W-:Y:S02]  /*1d8d0*/  IMAD.MOV.U32 R197, RZ, RZ, R196 ;  /* 0x000000ffffc57224 */ /* 0x000fe400078e00c4 */
[----:B------:R-:W-:-:S02]  /*1d8e0*/  IMAD R174, R3, R2, R174 ;  /* 0x0000000203ae7224 */ /* 0x000fc400078e02ae */
[----:B------:R-:W-:Y:S02]  /*1d8f0*/  IMAD.MOV.U32 R196, RZ, RZ, R195 ;  /* 0x000000ffffc47224 */ /* 0x000fe400078e00c3 */
[----:B------:R-:W-:-:S04]  /*1d900*/  IMAD.HI.U32 R2, R4, R176, RZ ;  /* 0x000000b004027227 */ /* 0x000fc800078e00ff */
[----:B------:R-:W-:Y:S02]  /*1d910*/  IMAD.MOV.U32 R195, RZ, RZ, R194 ;  /* 0x000000ffffc37224 */ /* 0x000fe400078e00c2 */
[----:B------:R-:W-:Y:S02]  /*1d920*/  IMAD.MOV.U32 R194, RZ, RZ, R191 ;  /* 0x000000ffffc27224 */ /* 0x000fe400078e00bf */
[----:B------:R-:W-:Y:S02]  /*1d930*/  IMAD.MOV.U32 R191, RZ, RZ, R190 ;  /* 0x000000ffffbf7224 */ /* 0x000fe400078e00be */
[----:B------:R-:W-:Y:S01]  /*1d940*/  IMAD.MOV.U32 R190, RZ, RZ, R177 ;  /* 0x000000ffffbe7224 */ /* 0x000fe200078e00b1 */
[----:B------:R-:W-:Y:S01]  /*1d950*/  IABS R177, R203 ;  /* 0x000000cb00b17213 */ /* 0x000fe20000000000 */
[----:B------:R-:W-:Y:S02]  /*1d960*/  @!P1 IMAD.IADD R175, R175, 0x1, -R3 ;  /* 0x00000001afaf9824 */ /* 0x000fe400078e0a03 */
[----:B------:R-:W-:Y:S01]  /*1d970*/  IMAD.MOV R2, RZ, RZ, -R2 ;  /* 0x000000ffff027224 */ /* 0x000fe200078e0a02 */
[----:B------:R-:W-:-:S02]  /*1d980*/  ISETP.GE.AND P3, PT, R208, RZ, PT ;  /* 0x000000ffd000720c */ /* 0x000fc40003f66270 */
[C---:B------:R-:W-:Y:S01]  /*1d990*/  ISETP.GT.U32.AND P1, PT, R3.reuse, R175, PT ;  /* 0x000000af0300720c */ /* 0x040fe20003f24070 */
[----:B------:R-:W-:Y:S02]  /*1d9a0*/  IMAD R176, R3, R2, R176 ;  /* 0x0000000203b07224 */ /* 0x000fe400078e02b0 */
[----:B------:R-:W-:-:S04]  /*1d9b0*/  IMAD.HI.U32 R2, R4, R177, RZ ;  /* 0x000000b104027227 */ /* 0x000fc800078e00ff */
[----:B------:R-:W-:-:S04]  /*1d9c0*/  IMAD.MOV R2, RZ, RZ, -R2 ;  /* 0x000000ffff027224 */ /* 0x000fc800078e0a02 */
[C---:B------:R-:W-:Y:S02]  /*1d9d0*/  IMAD R177, R3.reuse, R2, R177 ;  /* 0x0000000203b17224 */ /* 0x040fe400078e02b1 */
[----:B------:R-:W-:Y:S01]  /*1d9e0*/  @!P3 IMAD.MOV R169, RZ, RZ, -R169 ;  /* 0x000000ffffa9b224 */ /* 0x000fe200078e0aa9 */
[----:B------:R-:W-:Y:S01]  /*1d9f0*/  ISETP.GT.U32.AND P3, PT, R3, R173, PT ;  /* 0x000000ad0300720c */ /* 0x000fe20003f64070 */
[----:B------:R-:W-:Y:S01]  /*1da00*/  @!P1 IMAD.IADD R175, R175, 0x1, -R3 ;  /* 0x00000001afaf9824 */ /* 0x000fe200078e0a03 */
[----:B------:R-:W-:Y:S02]  /*1da10*/  ISETP.GT.U32.AND P1, PT, R3, R177, PT ;  /* 0x000000b10300720c */ /* 0x000fe40003f24070 */
[----:B------:R-:W-:Y:S01]  /*1da20*/  ISETP.GE.AND P0, PT, R207, RZ, PT ;  /* 0x000000ffcf00720c */ /* 0x000fe20003f06270 */
[----:B------:R-:W-:Y:S01]  /*1da30*/  @!P6 IMAD.MOV R172, RZ, RZ, -R172 ;  /* 0x000000fffface224 */ /* 0x000fe200078e0aac */
[----:B------:R-:W-:Y:S01]  /*1da40*/  ISETP.GE.AND P6, PT, R204, RZ, PT ;  /* 0x000000ffcc00720c */ /* 0x000fe20003fc6270 */
[----:B------:R-:W-:-:S02]  /*1da50*/  IMAD.MOV.U32 R207, RZ, RZ, R200 ;  /* 0x000000ffffcf7224 */ /* 0x000fc400078e00c8 */
[----:B------:R-:W-:Y:S02]  /*1da60*/  IMAD.MOV.U32 R204, RZ, RZ, R193 ;  /* 0x000000ffffcc7224 */ /* 0x000fe400078e00c1 */
[----:B------:R-:W-:Y:S02]  /*1da70*/  IMAD.MOV.U32 R193, RZ, RZ, R192 ;  /* 0x000000ffffc17224 */ /* 0x000fe400078e00c0 */
[----:B------:R-:W-:Y:S02]  /*1da80*/  IMAD.MOV.U32 R192, RZ, RZ, R188 ;  /* 0x000000ffffc07224 */ /* 0x000fe400078e00bc */
[--C-:B------:R-:W-:Y:S02]  /*1da90*/  @!P3 IMAD.IADD R173, R173, 0x1, -R3.reuse ;  /* 0x00000001adadb824 */ /* 0x100fe400078e0a03 */
[----:B------:R-:W-:Y:S01]  /*1daa0*/  IMAD.MOV.U32 R188, RZ, RZ, R182 ;  /* 0x000000ffffbc7224 */ /* 0x000fe200078e00b6 */
[----:B------:R-:W-:Y:S01]  /*1dab0*/  IABS R182, R207 ;  /* 0x000000cf00b67213 */ /* 0x000fe20000000000 */
[----:B------:R-:W-:-:S02]  /*1dac0*/  @!P1 IMAD.IADD R177, R177, 0x1, -R3 ;  /* 0x00000001b1b19824 */ /* 0x000fc400078e0a03 */
[----:B------:R-:W-:Y:S02]  /*1dad0*/  @!P0 IMAD.MOV R173, RZ, RZ, -R173 ;  /* 0x000000ffffad8224 */ /* 0x000fe400078e0aad */
[----:B------:R-:W-:Y:S01]  /*1dae0*/  IMAD.HI.U32 R7, R4, R182, RZ ;  /* 0x000000b604077227 */ /* 0x000fe200078e00ff */
[C---:B------:R-:W-:Y:S02]  /*1daf0*/  ISETP.GT.U32.AND P0, PT, R3.reuse, R177, PT ;  /* 0x000000b10300720c */ /* 0x040fe40003f04070 */
[----:B------:R-:W-:Y:S01]  /*1db00*/  ISETP.GT.U32.AND P3, PT, R3, R176, PT ;  /* 0x000000b00300720c */ /* 0x000fe20003f64070 */
[----:B------:R-:W-:Y:S02]  /*1db10*/  IMAD.MOV.U32 R211, RZ, RZ, R202 ;  /* 0x000000ffffd37224 */ /* 0x000fe400078e00ca */
[----:B------:R-:W-:Y:S02]  /*1db20*/  IMAD.MOV.U32 R202, RZ, RZ, R199 ;  /* 0x000000ffffca7224 */ /* 0x000fe400078e00c7 */
[----:B------:R-:W-:-:S02]  /*1db30*/  IMAD.MOV R7, RZ, RZ, -R7 ;  /* 0x000000ffff077224 */ /* 0x000fc400078e0a07 */
[----:B------:R-:W-:Y:S02]  /*1db40*/  IMAD.MOV.U32 R199, RZ, RZ, R194 ;  /* 0x000000ffffc77224 */ /* 0x000fe400078e00c2 */
[----:B------:R-:W-:Y:S02]  /*1db50*/  IMAD.MOV.U32 R194, RZ, RZ, R179 ;  /* 0x000000ffffc27224 */ /* 0x000fe400078e00b3 */
[----:B------:R-:W-:Y:S02]  /*1db60*/  IMAD R182, R3, R7, R182 ;  /* 0x0000000703b67224 */ /* 0x000fe400078e02b6 */
[----:B------:R-:W-:Y:S02]  /*1db70*/  IMAD.MOV.U32 R212, RZ, RZ, R201 ;  /* 0x000000ffffd47224 */ /* 0x000fe400078e00c9 */
[----:B------:R-:W-:Y:S02]  /*1db80*/  IMAD.MOV.U32 R200, RZ, RZ, R191 ;  /* 0x000000ffffc87224 */ /* 0x000fe400078e00bf */
[----:B------:R-:W-:-:S02]  /*1db90*/  IMAD.MOV.U32 R201, RZ, RZ, R198 ;  /* 0x000000ffffc97224 */ /* 0x000fc400078e00c6 */
[----:B------:R-:W-:Y:S02]  /*1dba0*/  IMAD.MOV.U32 R191, RZ, RZ, R180 ;  /* 0x000000ffffbf7224 */ /* 0x000fe400078e00b4 */
[----:B------:R-:W-:Y:S02]  /*1dbb0*/  IMAD.MOV.U32 R198, RZ, RZ, R197 ;  /* 0x000000ffffc67224 */ /* 0x000fe400078e00c5 */
[----:B------:R-:W-:Y:S01]  /*1dbc0*/  @!P0 IMAD.IADD R177, R177, 0x1, -R3 ;  /* 0x00000001b1b18824 */ /* 0x000fe200078e0a03 */
[----:B------:R-:W-:Y:S01]  /*1dbd0*/  ISETP.GT.U32.AND P0, PT, R3, R182, PT ;  /* 0x000000b60300720c */ /* 0x000fe20003f04070 */
[----:B------:R-:W-:Y:S02]  /*1dbe0*/  IMAD.MOV.U32 R197, RZ, RZ, R196 ;  /* 0x000000ffffc57224 */ /* 0x000fe400078e00c4 */
[----:B------:R-:W-:Y:S02]  /*1dbf0*/  IMAD.MOV.U32 R196, RZ, RZ, R195 ;  /* 0x000000ffffc47224 */ /* 0x000fe400078e00c3 */
[----:B------:R-:W-:-:S02]  /*1dc00*/  IMAD.MOV.U32 R195, RZ, RZ, R190 ;  /* 0x000000ffffc37224 */ /* 0x000fc400078e00be */
[----:B------:R-:W-:Y:S01]  /*1dc10*/  IMAD.MOV.U32 R190, RZ, RZ, R178 ;  /* 0x000000ffffbe7224 */ /* 0x000fe200078e00b2 */
[----:B------:R-:W-:Y:S01]  /*1dc20*/  IABS R178, R206 ;  /* 0x000000ce00b27213 */ /* 0x000fe20000000000 */
[----:B------:R-:W-:Y:S02]  /*1dc30*/  @!P3 IMAD.IADD R176, R176, 0x1, -R3 ;  /* 0x00000001b0b0b824 */ /* 0x000fe400078e0a03 */
[----:B------:R-:W-:Y:S01]  /*1dc40*/  @!P5 IMAD.MOV R170, RZ, RZ, -R170 ;  /* 0x000000ffffaad224 */ /* 0x000fe200078e0aaa */
[----:B------:R-:W-:Y:S01]  /*1dc50*/  ISETP.GE.AND P5, PT, R205, RZ, PT ;  /* 0x000000ffcd00720c */ /* 0x000fe20003fa6270 */
[----:B------:R-:W-:Y:S01]  /*1dc60*/  IMAD.MOV.U32 R205, RZ, RZ, R181 ;  /* 0x000000ffffcd7224 */ /* 0x000fe200078e00b5 */
[----:B------:R-:W-:Y:S01]  /*1dc70*/  ISETP.GT.U32.AND P3, PT, R3, R176, PT ;  /* 0x000000b00300720c */ /* 0x000fe20003f64070 */
[----:B------:R-:W-:-:S04]  /*1dc80*/  IMAD.HI.U32 R6, R4, R178, RZ ;  /* 0x000000b204067227 */ /* 0x000fc800078e00ff */
[----:B------:R-:W-:Y:S01]  /*1dc90*/  IMAD.MOV R6, RZ, RZ, -R6 ;  /* 0x000000ffff067224 */ /* 0x000fe200078e0a06 */
[----:B---3--:R-:W-:Y:S02]  /*1dca0*/  IABS R179, R215 ;  /* 0x000000d700b37213 */ /* 0x008fe40000000000 */
[----:B----4-:R-:W-:-:S03]  /*1dcb0*/  IABS R180, R214 ;  /* 0x000000d600b47213 */ /* 0x010fc60000000000 */
[----:B------:R-:W-:-:S04]  /*1dcc0*/  IMAD.HI.U32 R5, R4, R179, RZ ;  /* 0x000000b304057227 */ /* 0x000fc800078e00ff */
[----:B------:R-:W-:Y:S02]  /*1dcd0*/  IMAD.MOV R5, RZ, RZ, -R5 ;  /* 0x000000ffff057224 */ /* 0x000fe400078e0a05 */
[----:B------:R-:W-:Y:S01]  /*1dce0*/  IMAD.HI.U32 R2, R4, R180, RZ ;  /* 0x000000b404027227 */ /* 0x000fe200078e00ff */
[----:B--2---:R-:W-:-:S03]  /*1dcf0*/  IABS R181, R213 ;  /* 0x000000d500b57213 */ /* 0x004fc60000000000 */
[C---:B------:R-:W-:Y:S02]  /*1dd00*/  IMAD R179, R3.reuse, R5, R179 ;  /* 0x0000000503b37224 */ /* 0x040fe400078e02b3 */
[----:B------:R-:W-:Y:S02]  /*1dd10*/  IMAD.MOV R2, RZ, RZ, -R2 ;  /* 0x000000ffff027224 */ /* 0x000fe400078e0a02 */
[----:B------:R-:W-:Y:S01]  /*1dd20*/  @!P0 IMAD.IADD R182, R182, 0x1, -R3 ;  /* 0x00000001b6b68824 */ /* 0x000fe200078e0a03 */
[C---:B------:R-:W-:Y:S01]  /*1dd30*/  ISETP.GT.U32.AND P1, PT, R3.reuse, R179, PT ;  /* 0x000000b30300720c */ /* 0x040fe20003f24070 */
[C---:B------:R-:W-:Y:S01]  /*1dd40*/  IMAD R180, R3.reuse, R2, R180 ;  /* 0x0000000203b47224 */ /* 0x040fe200078e02b4 */
[----:B------:R-:W-:Y:S01]  /*1dd50*/  ISETP.GE.AND P0, PT, R214, RZ, PT ;  /* 0x000000ffd600720c */ /* 0x000fe20003f06270 */
[----:B------:R-:W-:Y:S01]  /*1dd60*/  IMAD.HI.U32 R2, R4, R181, RZ ;  /* 0x000000b504027227 */ /* 0x000fe200078e00ff */
[----:B------:R-:W2:Y:S03]  /*1dd70*/  LDL.LU R214, [R1+0x720] ;  /* 0x0007200001d67983 */ /* 0x000ea60000300800 */
[----:B------:R-:W-:-:S02]  /*1dd80*/  IMAD R178, R3, R6, R178 ;  /* 0x0000000603b27224 */ /* 0x000fc400078e02b2 */
[----:B------:R-:W-:Y:S02]  /*1dd90*/  IMAD.MOV R2, RZ, RZ, -R2 ;  /* 0x000000ffff027224 */ /* 0x000fe400078e0a02 */
[----:B------:R-:W-:Y:S01]  /*1dda0*/  @!P3 IMAD.IADD R176, R176, 0x1, -R3 ;  /* 0x00000001b0b0b824 */ /* 0x000fe200078e0a03 */
[C---:B------:R-:W-:Y:S01]  /*1ddb0*/  ISETP.GT.U32.AND P3, PT, R3.reuse, R178, PT ;  /* 0x000000b20300720c */ /* 0x040fe20003f64070 */
[----:B------:R-:W-:Y:S02]  /*1ddc0*/  IMAD R181, R3, R2, R181 ;  /* 0x0000000203b57224 */ /* 0x000fe400078e02b5 */
[----:B------:R-:W-:-:S03]  /*1ddd0*/  @!P1 IMAD.IADD R179, R179, 0x1, -R3 ;  /* 0x00000001b3b39824 */ /* 0x000fc600078e0a03 */
[----:B------:R-:W-:Y:S01]  /*1dde0*/  ISETP.GT.U32.AND P1, PT, R3, R181, PT ;  /* 0x000000b50300720c */ /* 0x000fe20003f24070 */
[----:B------:R-:W-:Y:S02]  /*1ddf0*/  IMAD.MOV.U32 R209, RZ, RZ, R201 ;  /* 0x000000ffffd17224 */ /* 0x000fe400078e00c9 */
[----:B------:R-:W-:Y:S02]  /*1de00*/  IMAD.MOV.U32 R201, RZ, RZ, R200 ;  /* 0x000000ffffc97224 */ /* 0x000fe400078e00c8 */
[----:B------:R-:W-:Y:S01]  /*1de10*/  IMAD.MOV.U32 R200, RZ, RZ, R183 ;  /* 0x000000ffffc87224 */ /* 0x000fe200078e00b7 */
[----:B------:R-:W-:Y:S01]  /*1de20*/  IABS R183, R212 ;  /* 0x000000d400b77213 */ /* 0x000fe20000000000 */
[----:B------:R-:W-:-:S04]  /*1de30*/  @!P3 IMAD.IADD R178, R178, 0x1, -R3 ;  /* 0x00000001b2b2b824 */ /* 0x000fc800078e0a03 */
[----:B------:R-:W-:-:S04]  /*1de40*/  IMAD.HI.U32 R6, R4, R183, RZ ;  /* 0x000000b704067227 */ /* 0x000fc800078e00ff */
[----:B------:R-:W-:Y:S01]  /*1de50*/  @!P1 IMAD.IADD R181, R181, 0x1, -R3 ;  /* 0x00000001b5b59824 */ /* 0x000fe200078e0a03 */
[----:B------:R-:W-:Y:S01]  /*1de60*/  ISETP.GT.U32.AND P1, PT, R3, R178, PT ;  /* 0x000000b20300720c */ /* 0x000fe20003f24070 */
[----:B------:R-:W-:-:S04]  /*1de70*/  IMAD.MOV R6, RZ, RZ, -R6 ;  /* 0x000000ffff067224 */ /* 0x000fc800078e0a06 */
[----:B------:R-:W-:-:S08]  /*1de80*/  IMAD R183, R3, R6, R183 ;  /* 0x0000000603b77224 */ /* 0x000fd000078e02b7 */
[----:B------:R-:W-:Y:S01]  /*1de90*/  @!P1 IMAD.IADD R178, R178, 0x1, -R3 ;  /* 0x00000001b2b29824 */ /* 0x000fe200078e0a03 */
[----:B------:R-:W-:-:S13]  /*1dea0*/  ISETP.GT.U32.AND P1, PT, R3, R183, PT ;  /* 0x000000b70300720c */ /* 0x000fda0003f24070 */
[----:B------:R-:W-:Y:S01]  /*1deb0*/  @!P1 IMAD.IADD R183, R183, 0x1, -R3 ;  /* 0x00000001b7b79824 */ /* 0x000fe200078e0a03 */
[----:B------:R-:W-:Y:S02]  /*1dec0*/  ISETP.GE.AND P1, PT, R213, RZ, PT ;  /* 0x000000ffd500720c */ /* 0x000fe40003f26270 */
[----:B------:R-:W3:Y:S01]  /*1ded0*/  LDL.LU R213, [R1+0x72c] ;  /* 0x00072c0001d57983 */ /* 0x000ee20000300800 */
[----:B------:R-:W-:-:S13]  /*1dee0*/  ISETP.GT.U32.AND P4, PT, R3, R174, PT ;  /* 0x000000ae0300720c */ /* 0x000fda0003f84070 */
[----:B------:R-:W-:-:S05]  /*1def0*/  @!P4 IMAD.IADD R174, R174, 0x1, -R3 ;  /* 0x00000001aeaec824 */ /* 0x000fca00078e0a03 */
[C---:B------:R-:W-:Y:S02]  /*1df00*/  ISETP.GT.U32.AND P4, PT, R3.reuse, R174, PT ;  /* 0x000000ae0300720c */ /* 0x040fe40003f84070 */
[----:B------:R-:W-:Y:S01]  /*1df10*/  ISETP.GT.U32.AND P3, PT, R3, R180, PT ;  /* 0x000000b40300720c */ /* 0x000fe20003f64070 */
[----:B------:R-:W-:Y:S02]  /*1df20*/  IMAD.MOV.U32 R210, RZ, RZ, R202 ;  /* 0x000000ffffd27224 */ /* 0x000fe400078e00ca */
[----:B------:R-:W-:Y:S02]  /*1df30*/  IMAD.MOV.U32 R202, RZ, RZ, R195 ;  /* 0x000000ffffca7224 */ /* 0x000fe400078e00c3 */
[----:B------:R-:W-:Y:S01]  /*1df40*/  IMAD.MOV.U32 R195, RZ, RZ, R184 ;  /* 0x000000ffffc37224 */ /* 0x000fe200078e00b8 */
[----:B------:R-:W-:-:S05]  /*1df50*/  IABS R184, R211 ;  /* 0x000000d300b87213 */ /* 0x000fca0000000000 */
[----:B------:R-:W-:Y:S01]  /*1df60*/  @!P4 IMAD.IADD R174, R174, 0x1, -R3 ;  /* 0x00000001aeaec824 */ /* 0x000fe200078e0a03 */
[----:B------:R-:W-:Y:S01]  /*1df70*/  ISETP.GE.AND P4, PT, R203, RZ, PT ;  /* 0x000000ffcb00720c */ /* 0x000fe20003f86270 */
[----:B------:R-:W-:Y:S02]  /*1df80*/  IMAD.MOV.U32 R203, RZ, RZ, R194 ;  /* 0x000000ffffcb7224 */ /* 0x000fe400078e00c2 */
[----:B------:R-:W-:Y:S01]  /*1df90*/  IMAD.MOV.U32 R194, RZ, RZ, R185 ;  /* 0x000000ffffc27224 */ /* 0x000fe200078e00b9 */
[----:B------:R-:W-:Y:S01]  /*1dfa0*/  IABS R185, R210 ;  /* 0x000000d200b97213 */ /* 0x000fe20000000000 */
[----:B------:R-:W-:Y:S02]  /*1dfb0*/  @!P3 IMAD.IADD R180, R180, 0x1, -R3 ;  /* 0x00000001b4b4b824 */ /* 0x000fe400078e0a03 */
[----:B------:R-:W-:Y:S01]  /*1dfc0*/  @!P6 IMAD.MOV R176, RZ, RZ, -R176 ;  /* 0x000000ffffb0e224 */ /* 0x000fe200078e0ab0 */
[C---:B------:R-:W-:Y:S01]  /*1dfd0*/  ISETP.GT.U32.AND P6, PT, R3.reuse, R181, PT ;  /* 0x000000b50300720c */ /* 0x040fe20003fc4070 */
[----:B------:R-:W-:Y:S01]  /*1dfe0*/  @!P2 IMAD.MOV R175, RZ, RZ, -R175 ;  /* 0x000000ffffafa224 */ /* 0x000fe200078e0aaf */
[----:B------:R-:W-:Y:S01]  /*1dff0*/  ISETP.GT.U32.AND P2, PT, R3, R179, PT ;  /* 0x000000b30300720c */ /* 0x000fe20003f44070 */
[----:B------:R-:W-:-:S04]  /*1e000*/  IMAD.HI.U32 R2, R4, R185, RZ ;  /* 0x000000b904027227 */ /* 0x000fc800078e00ff */
[----:B------:R-:W-:-:S04]  /*1e010*/  IMAD.HI.U32 R5, R4, R184, RZ ;  /* 0x000000b804057227 */ /* 0x000fc800078e00ff */
[----:B------:R-:W-:Y:S01]  /*1e020*/  @!P5 IMAD.MOV R174, RZ, RZ, -R174 ;  /* 0x000000ffffaed224 */ /* 0x000fe200078e0aae */
[C---:B------:R-:W-:Y:S01]  /*1e030*/  ISETP.GT.U32.AND P5, PT, R3.reuse, R180, PT ;  /* 0x000000b40300720c */ /* 0x040fe20003fa4070 */
[----:B------:R-:W-:Y:S02]  /*1e040*/  IMAD.MOV R2, RZ, RZ, -R2 ;  /* 0x000000ffff027224 */ /* 0x000fe400078e0a02 */
[----:B------:R-:W-:Y:S02]  /*1e050*/  IMAD.MOV R5, RZ, RZ, -R5 ;  /* 0x000000ffff057224 */ /* 0x000fe400078e0a05 */
[C---:B------:R-:W-:Y:S02]  /*1e060*/  IMAD R185, R3.reuse, R2, R185 ;  /* 0x0000000203b97224 */ /* 0x040fe400078e02b9 */
[----:B------:R-:W-:Y:S02]  /*1e070*/  IMAD R184, R3, R5, R184 ;  /* 0x0000000503b87224 */ /* 0x000fe400078e02b8 */
[----:B------:R-:W-:-:S02]  /*1e080*/  IMAD.MOV.U32 R208, RZ, RZ, R205 ;  /* 0x000000ffffd07224 */ /* 0x000fc400078e00cd */
[----:B------:R-:W-:Y:S01]  /*1e090*/  @!P6 IMAD.IADD R181, R181, 0x1, -R3 ;  /* 0x00000001b5b5e824 */ /* 0x000fe200078e0a03 */
[----:B------:R-:W-:Y:S01]  /*1e0a0*/  ISETP.GT.U32.AND P6, PT, R3, R185, PT ;  /* 0x000000b90300720c */ /* 0x000fe20003fc4070 */
[----:B------:R-:W-:Y:S02]  /*1e0b0*/  IMAD.MOV.U32 R205, RZ, RZ, R203 ;  /* 0x000000ffffcd7224 */ /* 0x000fe400078e00cb */
[----:B------:R-:W-:Y:S01]  /*1e0c0*/  @!P2 IMAD.IADD R179, R179, 0x1, -R3 ;  /* 0x00000001b3b3a824 */ /* 0x000fe200078e0a03 */
[----:B------:R-:W-:Y:S01]  /*1e0d0*/  ISETP.GT.U32.AND P2, PT, R3, R184, PT ;  /* 0x000000b80300720c */ /* 0x000fe20003f44070 */
[----:B------:R-:W-:Y:S02]  /*1e0e0*/  IMAD.MOV.U32 R203, RZ, RZ, R202 ;  /* 0x000000ffffcb7224 */ /* 0x000fe400078e00ca */
[----:B------:R-:W-:Y:S02]  /*1e0f0*/  IMAD.MOV.U32 R202, RZ, RZ, R201 ;  /* 0x000000ffffca7224 */ /* 0x000fe400078e00c9 */
[----:B------:R-:W-:-:S02]  /*1e100*/  IMAD.MOV.U32 R201, RZ, RZ, R199 ;  /* 0x000000ffffc97224 */ /* 0x000fc400078e00c7 */
[----:B------:R-:W-:Y:S01]  /*1e110*/  @!P5 IMAD.IADD R180, R180, 0x1, -R3 ;  /* 0x00000001b4b4d824 */ /* 0x000fe200078e0a03 */
[----:B------:R-:W-:Y:S01]  /*1e120*/  ISETP.GE.AND P5, PT, R215, RZ, PT ;  /* 0x000000ffd700720c */ /* 0x000fe20003fa6270 */
[----:B------:R-:W-:Y:S01]  /*1e130*/  IMAD.MOV.U32 R199, RZ, RZ, R187 ;  /* 0x000000ffffc77224 */ /* 0x000fe200078e00bb */
[----:B------:R-:W-:Y:S01]  /*1e140*/  IABS R187, R209 ;  /* 0x000000d100bb7213 */ /* 0x000fe20000000000 */
[----:B------:R-:W-:Y:S01]  /*1e150*/  @!P4 IMAD.MOV R177, RZ, RZ, -R177 ;  /* 0x000000ffffb1c224 */ /* 0x000fe200078e0ab1 */
[----:B------:R-:W-:Y:S01]  /*1e160*/  ISETP.GE.AND P3, PT, R206, RZ, PT ;  /* 0x000000ffce00720c */ /* 0x000fe20003f66270 */
[----:B------:R-:W-:Y:S01]  /*1e170*/  IMAD.MOV.U32 R206, RZ, RZ, R186 ;  /* 0x000000ffffce7224 */ /* 0x000fe200078e00ba */
[----:B------:R-:W-:Y:S01]  /*1e180*/  ISETP.GT.U32.AND P4, PT, R3, R182, PT ;  /* 0x000000b60300720c */ /* 0x000fe20003f84070 */
[----:B------:R-:W-:Y:S01]  /*1e190*/  IMAD.HI.U32 R2, R4, R187, RZ ;  /* 0x000000bb04027227 */ /* 0x000fe200078e00ff */
[----:B------:R-:W-:Y:S01]  /*1e1a0*/  IABS R186, R189 ;  /* 0x000000bd00ba7213 */ /* 0x000fe20000000000 */
[----:B------:R-:W4:Y:S02]  /*1e1b0*/  LDL.LU R215, [R1+0x75c] ;  /* 0x00075c0001d77983 */ /* 0x000f240000300800 */
[----:B------:R-:W-:-:S02]  /*1e1c0*/  @!P6 IMAD.IADD R185, R185, 0x1, -R3 ;  /* 0x00000001b9b9e824 */ /* 0x000fc400078e0a03 */
[----:B------:R-:W-:Y:S02]  /*1e1d0*/  IMAD.MOV R2, RZ, RZ, -R2 ;  /* 0x000000ffff027224 */ /* 0x000fe400078e0a02 */
[----:B------:R-:W-:Y:S01]  /*1e1e0*/  @!P2 IMAD.IADD R184, R184, 0x1, -R3 ;  /* 0x00000001b8b8a824 */ /* 0x000fe200078e0a03 */
[----:B------:R-:W-:Y:S01]  /*1e1f0*/  ISETP.GE.AND P2, PT, R207, RZ, PT ;  /* 0x000000ffcf00720c */ /* 0x000fe20003f46270 */
[----:B------:R-:W-:-:S04]  /*1e200*/  IMAD.HI.U32 R5, R4, R186, RZ ;  /* 0x000000ba04057227 */ /* 0x000fc800078e00ff */
[----:B------:R-:W-:Y:S02]  /*1e210*/  IMAD.MOV.U32 R207, RZ, RZ, R206 ;  /* 0x000000ffffcf7224 */ /* 0x000fe400078e00ce */
[----:B------:R-:W-:Y:S02]  /*1e220*/  IMAD.MOV.U32 R206, RZ, RZ, R200 ;  /* 0x000000ffffce7224 */ /* 0x000fe400078e00c8 */
[----:B------:R-:W-:Y:S01]  /*1e230*/  @!P5 IMAD.MOV R179, RZ, RZ, -R179 ;  /* 0x000000ffffb3d224 */ /* 0x000fe200078e0ab3 */
[C---:B------:R-:W-:Y:S01]  /*1e240*/  ISETP.GT.U32.AND P5, PT, R3.reuse, R185, PT ;  /* 0x000000b90300720c */ /* 0x040fe20003fa4070 */
[----:B------:R-:W-:Y:S01]  /*1e250*/  IMAD.MOV.U32 R200, RZ, RZ, R188 ;  /* 0x000000ffffc87224 */ /* 0x000fe200078e00bc */
[----:B------:R-:W-:Y:S01]  /*1e260*/  IABS R188, R208 ;  /* 0x000000d000bc7213 */ /* 0x000fe20000000000 */
[----:B------:R-:W-:Y:S02]  /*1e270*/  IMAD R187, R3, R2, R187 ;  /* 0x0000000203bb7224 */ /* 0x000fe400078e02bb */
[----:B------:R-:W-:-:S02]  /*1e280*/  IMAD.MOV R5, RZ, RZ, -R5 ;  /* 0x000000ffff057224 */ /* 0x000fc400078e0a05 */
[----:B------:R-:W-:Y:S01]  /*1e290*/  @!P4 IMAD.IADD R182, R182, 0x1, -R3 ;  /* 0x00000001b6b6c824 */ /* 0x000fe200078e0a03 */
[C---:B------:R-:W-:Y:S01]  /*1e2a0*/  ISETP.GT.U32.AND P4, PT, R3.reuse, R187, PT ;  /* 0x000000bb0300720c */ /* 0x040fe20003f84070 */
[----:B------:R-:W-:Y:S02]  /*1e2b0*/  IMAD R186, R3, R5, R186 ;  /* 0x0000000503ba7224 */ /* 0x000fe400078e02ba */
[----:B------:R-:W-:-:S04]  /*1e2c0*/  IMAD.HI.U32 R2, R4, R188, RZ ;  /* 0x000000bc04027227 */ /* 0x000fc800078e00ff */
[----:B------:R-:W-:Y:S01]  /*1e2d0*/  @!P0 IMAD.MOV R180, RZ, RZ, -R180 ;  /* 0x000000ffffb48224 */ /* 0x000fe200078e0ab4 */
[----:B------:R-:W-:Y:S01]  /*1e2e0*/  ISETP.GT.U32.AND P0, PT, R3, R186, PT ;  /* 0x000000ba0300720c */ /* 0x000fe20003f04070 */
[----:B------:R-:W-:Y:S02]  /*1e2f0*/  IMAD.MOV R2, RZ, RZ, -R2 ;  /* 0x000000ffff027224 */ /* 0x000fe400078e0a02 */
[--C-:B------:R-:W-:Y:S01]  /*1e300*/  @!P5 IMAD.IADD R185, R185, 0x1, -R3.reuse ;  /* 0x00000001b9b9d824 */ /* 0x100fe200078e0a03 */
[----:B------:R-:W-:Y:S01]  /*1e310*/  ISETP.GE.AND P5, PT, R189, RZ, PT ;  /* 0x000000ffbd00720c */ /* 0x000fe20003fa6270 */
[C---:B------:R-:W-:Y:S01]  /*1e320*/  IMAD R188, R3.reuse, R2, R188 ;  /* 0x0000000203bc7224 */ /* 0x040fe200078e02bc */
[----:B------:R-:W-:Y:S01]  /*1e330*/  IABS R189, R207 ;  /* 0x000000cf00bd7213 */ /* 0x000fe20000000000 */
[----:B------:R-:W-:Y:S01]  /*1e340*/  @!P3 IMAD.MOV R178, RZ, RZ, -R178 ;  /* 0x000000ffffb2b224 */ /* 0x000fe200078e0ab2 */
[----:B------:R-:W-:Y:S01]  /*1e350*/  ISETP.GT.U32.AND P3, PT, R3, R183, PT ;  /* 0x000000b70300720c */ /* 0x000fe20003f64070 */
[----:B------:R-:W-:Y:S01]  /*1e360*/  @!P4 IMAD.IADD R187, R187, 0x1, -R3 ;  /* 0x00000001bbbbc824 */ /* 0x000fe200078e0a03 */
[----:B------:R-:W-:Y:S01]  /*1e370*/  ISETP.GT.U32.AND P4, PT, R3, R188, PT ;  /* 0x000000bc0300720c */ /* 0x000fe20003f84070 */
[----:B------:R-:W-:-:S04]  /*1e380*/  IMAD.HI.U32 R5, R4, R189, RZ ;  /* 0x000000bd04057227 */ /* 0x000fc800078e00ff */
[----:B------:R-:W-:Y:S01]  /*1e390*/  @!P1 IMAD.MOV R181, RZ, RZ, -R181 ;  /* 0x000000ffffb59224 */ /* 0x000fe200078e0ab5 */
[----:B------:R-:W-:Y:S01]  /*1e3a0*/  ISETP.GE.AND P1, PT, R212, RZ, PT ;  /* 0x000000ffd400720c */ /* 0x000fe20003f26270 */
[----:B------:R-:W-:Y:S02]  /*1e3b0*/  @!P0 IMAD.IADD R186, R186, 0x1, -R3 ;  /* 0x00000001baba8824 */ /* 0x000fe400078e0a03 */
[----:B------:R-:W-:Y:S01]  /*1e3c0*/  IMAD.MOV R5, RZ, RZ, -R5 ;  /* 0x000000ffff057224 */ /* 0x000fe200078e0a05 */
[C---:B------:R-:W-:Y:S01]  /*1e3d0*/  ISETP.GT.U32.AND P6, PT, R3.reuse, R184, PT ;  /* 0x000000b80300720c */ /* 0x040fe20003fc4070 */
[----:B------:R-:W-:Y:S01]  /*1e3e0*/  @!P2 IMAD.MOV R182, RZ, RZ, -R182 ;  /* 0x000000ffffb6a224 */ /* 0x000fe200078e0ab6 */
[C---:B------:R-:W-:Y:S01]  /*1e3f0*/  ISETP.GT.U32.AND P2, PT, R3.reuse, R186, PT ;  /* 0x000000ba0300720c */ /* 0x040fe20003f44070 */
[----:B------:R-:W-:Y:S01]  /*1e400*/  IMAD R189, R3, R5, R189 ;  /* 0x0000000503bd7224 */ /* 0x000fe200078e02bd */
[----:B------:R-:W-:Y:S01]  /*1e410*/  IABS R2, R206 ;  /* 0x000000ce00027213 */ /* 0x000fe20000000000 */
[----:B------:R-:W-:-:S02]  /*1e420*/  @!P3 IMAD.IADD R183, R183, 0x1, -R3 ;  /* 0x00000001b7b7b824 */ /* 0x000fc400078e0a03 */
[----:B------:R-:W-:Y:S01]  /*1e430*/  @!P4 IMAD.IADD R188, R188, 0x1, -R3 ;  /* 0x00000001bcbcc824 */ /* 0x000fe200078e0a03 */
[C---:B------:R-:W-:Y:S01]  /*1e440*/  ISETP.GT.U32.AND P4, PT, R3.reuse, R189, PT ;  /* 0x000000bd0300720c */ /* 0x040fe20003f84070 */
[----:B------:R-:W-:Y:S01]  /*1e450*/  @!P1 IMAD.MOV R183, RZ, RZ, -R183 ;  /* 0x000000ffffb79224 */ /* 0x000fe200078e0ab7 */
[----:B------:R-:W-:Y:S01]  /*1e460*/  ISETP.GT.U32.AND P1, PT, R3, R187, PT ;  /* 0x000000bb0300720c */ /* 0x000fe20003f24070 */
[----:B------:R-:W-:Y:S01]  /*1e470*/  IMAD.MOV.U32 R6, RZ, RZ, R2 ;  /* 0x000000ffff067224 */ /* 0x000fe200078e0002 */
[----:B------:R-:W-:Y:S01]  /*1e480*/  ISETP.GE.AND P3, PT, R211, RZ, PT ;  /* 0x000000ffd300720c */ /* 0x000fe20003f66270 */
[----:B------:R-:W-:Y:S02]  /*1e490*/  IMAD.MOV.U32 R211, RZ, RZ, R190 ;  /* 0x000000ffffd37224 */ /* 0x000fe400078e00be */
[----:B------:R-:W-:Y:S01]  /*1e4a0*/  IMAD.HI.U32 R190, R4, R6, RZ ;  /* 0x0000000604be7227 */ /* 0x000fe200078e00ff */
[----:B------:R-:W-:-:S03]  /*1e4b0*/  IABS R2, R204 ;  /* 0x000000cc00027213 */ /* 0x000fc60000000000 */
[--C-:B------:R-:W-:Y:S01]  /*1e4c0*/  @!P6 IMAD.IADD R184, R184, 0x1, -R3.reuse ;  /* 0x00000001b8b8e824 */ /* 0x100fe200078e0a03 */
[----:B------:R-:W-:Y:S01]  /*1e4d0*/  ISETP.GE.AND P6, PT, R210, RZ, PT ;  /* 0x000000ffd200720c */ /* 0x000fe20003fc6270 */
[--C-:B------:R-:W-:Y:S02]  /*1e4e0*/  @!P2 IMAD.IADD R186, R186, 0x1, -R3.reuse ;  /* 0x00000001babaa824 */ /* 0x100fe400078e0a03 */
[----:B------:R-:W-:Y:S02]  /*1e4f0*/  IMAD.MOV R190, RZ, RZ, -R190 ;  /* 0x000000ffffbe7224 */ /* 0x000fe400078e0abe */
[----:B------:R-:W-:Y:S01]  /*1e500*/  @!P5 IMAD.MOV R186, RZ, RZ, -R186 ;  /* 0x000000ffffbad224 */ /* 0x000fe200078e0aba */
[----:B------:R-:W-:Y:S01]  /*1e510*/  ISETP.GT.U32.AND P5, PT, R3, R188, PT ;  /* 0x000000bc0300720c */ /* 0x000fe20003fa4070 */
[--C-:B------:R-:W-:Y:S02]  /*1e520*/  @!P4 IMAD.IADD R189, R189, 0x1, -R3.reuse ;  /* 0x00000001bdbdc824 */ /* 0x100fe400078e0a03 */
[----:B------:R-:W-:Y:S01]  /*1e530*/  IMAD R190, R3, R190, R6 ;  /* 0x000000be03be7224 */ /* 0x000fe200078e0206 */
[----:B------:R-:W-:Y:S01]  /*1e540*/  ISETP.GE.AND P0, PT, R209, RZ, PT ;  /* 0x000000ffd100720c */ /* 0x000fe20003f06270 */
[----:B------:R-:W-:Y:S01]  /*1e550*/  IMAD.MOV.U32 R6, RZ, RZ, R2 ;  /* 0x000000ffff067224 */ /* 0x000fe200078e0002 */
[----:B------:R-:W-:Y:S01]  /*1e560*/  IABS R5, R193 ;  /* 0x000000c100057213 */ /* 0x000fe20000000000 */
[----:B------:R-:W-:Y:S01]  /*1e570*/  @!P1 IMAD.IADD R187, R187, 0x1, -R3 ;  /* 0x00000001bbbb9824 */ /* 0x000fe200078e0a03 */
[----:B------:R-:W-:Y:S01]  /*1e580*/  ISETP.GE.AND P1, PT, R193, RZ, PT ;  /* 0x000000ffc100720c */ /* 0x000fe20003f26270 */
[----:B------:R-:W-:Y:S01]  /*1e590*/  @!P3 IMAD.MOV R184, RZ, RZ, -R184 ;  /* 0x000000ffffb8b224 */ /* 0x000fe200078e0ab8 */
[----:B------:R-:W-:Y:S01]  /*1e5a0*/  ISETP.GE.AND P3, PT, R208, RZ, PT ;  /* 0x000000ffd000720c */ /* 0x000fe20003f66270 */
[----:B------:R-:W-:Y:S01]  /*1e5b0*/  IMAD.MOV.U32 R209, RZ, RZ, R203 ;  /* 0x000000ffffd17224 */ /* 0x000fe200078e00cb */
[----:B------:R-:W-:Y:S01]  /*1e5c0*/  IABS R193, R205 ;  /* 0x000000cd00c17213 */ /* 0x000fe20000000000 */
[----:B------:R-:W-:Y:S01]  /*1e5d0*/  IMAD.MOV.U32 R203, RZ, RZ, R192 ;  /* 0x000000ffffcb7224 */ /* 0x000fe200078e00c0 */
[----:B------:R-:W-:Y:S01]  /*1e5e0*/  ISETP.GT.U32.AND P4, PT, R3, R189, PT ;  /* 0x000000bd0300720c */ /* 0x000fe20003f84070 */
[----:B------:R-:W-:-:S04]  /*1e5f0*/  IMAD.HI.U32 R192, R4, R6, RZ ;  /* 0x0000000604c07227 */ /* 0x000fc800078e00ff */
[----:B------:R-:W-:Y:S01]  /*1e600*/  @!P6 IMAD.MOV R185, RZ, RZ, -R185 ;  /* 0x000000ffffb9e224 */ /* 0x000fe200078e0ab9 */
[----:B------:R-:W-:Y:S01]  /*1e610*/  ISETP.GE.AND P6, PT, R207, RZ, PT ;  /* 0x000000ffcf00720c */ /* 0x000fe20003fc6270 */
[----:B------:R-:W-:-:S04]  /*1e620*/  IMAD.HI.U32 R2, R4, R193, RZ ;  /* 0x000000c104027227 */ /* 0x000fc800078e00ff */
[----:B------:R-:W-:Y:S02]  /*1e630*/  IMAD.MOV R192, RZ, RZ, -R192 ;  /* 0x000000ffffc07224 */ /* 0x000fe400078e0ac0 */
[----:B------:R-:W-:Y:S02]  /*1e640*/  @!P5 IMAD.IADD R188, R188, 0x1, -R3 ;  /* 0x00000001bcbcd824 */ /* 0x000fe400078e0a03 */
[----:B------:R-:W-:Y:S02]  /*1e650*/  IMAD.MOV R2, RZ, RZ, -R2 ;  /* 0x000000ffff027224 */ /* 0x000fe400078e0a02 */
[C---:B------:R-:W-:Y:S02]  /*1e660*/  IMAD R192, R3.reuse, R192, R6 ;  /* 0x000000c003c07224 */ /* 0x040fe400078e0206 */
[----:B------:R-:W-:Y:S01]  /*1e670*/  @!P0 IMAD.MOV R187, RZ, RZ, -R187 ;  /* 0x000000ffffbb8224 */ /* 0x000fe200078e0abb */
[----:B------:R-:W-:Y:S01]  /*1e680*/  ISETP.GE.AND P0, PT, R204, RZ, PT ;  /* 0x000000ffcc00720c */ /* 0x000fe20003f06270 */
[----:B------:R-:W-:-:S02]  /*1e690*/  IMAD R193, R3, R2, R193 ;  /* 0x0000000203c17224 */ /* 0x000fc400078e02c1 */
[----:B------:R-:W-:Y:S02]  /*1e6a0*/  @!P4 IMAD.IADD R189, R189, 0x1, -R3 ;  /* 0x00000001bdbdc824 */ /* 0x000fe400078e0a03 */
[----:B------:R-:W-:Y:S01]  /*1e6b0*/  @!P3 IMAD.MOV R188, RZ, RZ, -R188 ;  /* 0x000000ffffbcb224 */ /* 0x000fe200078e0abc */
[----:B------:R-:W-:Y:S01]  /*1e6c0*/  ISETP.GT.U32.AND P3, PT, R3, R192, PT ;  /* 0x000000c00300720c */ /* 0x000fe20003f64070 */
[----:B------:R-:W-:Y:S02]  /*1e6d0*/  IMAD.MOV.U32 R204, RZ, RZ, R191 ;  /* 0x000000ffffcc7224 */ /* 0x000fe400078e00bf */
[----:B------:R-:W-:-:S04]  /*1e6e0*/  IMAD.HI.U32 R191, R4, R5, RZ ;  /* 0x0000000504bf7227 */ /* 0x000fc800078e00ff */
[----:B------:R-:W-:Y:S01]  /*1e6f0*/  @!P6 IMAD.MOV R189, RZ, RZ, -R189 ;  /* 0x000000ffffbde224 */ /* 0x000fe200078e0abd */
[C---:B------:R-:W-:Y:S01]  /*1e700*/  ISETP.GT.U32.AND P6, PT, R3.reuse, R193, PT ;  /* 0x000000c10300720c */ /* 0x040fe20003fc4070 */
[----:B------:R-:W-:Y:S02]  /*1e710*/  IMAD.MOV R191, RZ, RZ, -R191 ;  /* 0x000000ffffbf7224 */ /* 0x000fe400078e0abf */
[----:B------:R-:W-:Y:S02]  /*1e720*/  IMAD.MOV.U32 R210, RZ, RZ, R202 ;  /* 0x000000ffffd27224 */ /* 0x000fe400078e00ca */
[----:B------:R-:W-:Y:S01]  /*1e730*/  IMAD.MOV.U32 R202, RZ, RZ, R200 ;  /* 0x000000ffffca7224 */ /* 0x000fe200078e00c8 */
[C---:B------:R-:W-:Y:S01]  /*1e740*/  ISETP.GT.U32.AND P5, PT, R3.reuse, R190, PT ;  /* 0x000000be0300720c */ /* 0x040fe20003fa4070 */
[----:B------:R-:W-:Y:S02]  /*1e750*/  IMAD.MOV.U32 R200, RZ, RZ, R194 ;  /* 0x000000ffffc87224 */ /* 0x000fe400078e00c2 */
[----:B------:R-:W-:-:S02]  /*1e760*/  IMAD R191, R3, R191, R5 ;  /* 0x000000bf03bf7224 */ /* 0x000fc400078e0205 */
[----:B------:R-:W-:-:S03]  /*1e770*/  @!P3 IMAD.IADD R192, R192, 0x1, -R3 ;  /* 0x00000001c0c0b824 */ /* 0x000fc600078e0a03 */
[----:B------:R-:W-:Y:S01]  /*1e780*/  ISETP.GT.U32.AND P4, PT, R3, R191, PT ;  /* 0x000000bf0300720c */ /* 0x000fe20003f84070 */
[----:B------:R-:W-:Y:S01]  /*1e790*/  @!P6 IMAD.IADD R193, R193, 0x1, -R3 ;  /* 0x00000001c1c1e824 */ /* 0x000fe200078e0a03 */
[----:B------:R-:W-:Y:S02]  /*1e7a0*/  ISETP.GT.U32.AND P6, PT, R3, R192, PT ;  /* 0x000000c00300720c */ /* 0x000fe40003fc4070 */
[----:B--2---:R-:W-:-:S05]  /*1e7b0*/  IABS R194, R214 ;  /* 0x000000d600c27213 */ /* 0x004fca0000000000 */
[----:B------:R-:W-:-:S04]  /*1e7c0*/  IMAD.HI.U32 R5, R4, R194, RZ ;  /* 0x000000c204057227 */ /* 0x000fc800078e00ff */
[----:B------:R-:W-:Y:S02]  /*1e7d0*/  IMAD.MOV R5, RZ, RZ, -R5 ;  /* 0x000000ffff057224 */ /* 0x000fe400078e0a05 */
[--C-:B------:R-:W-:Y:S02]  /*1e7e0*/  @!P5 IMAD.IADD R190, R190, 0x1, -R3.reuse ;  /* 0x00000001bebed824 */ /* 0x100fe400078e0a03 */
[----:B------:R-:W-:Y:S02]  /*1e7f0*/  IMAD R194, R3, R5, R194 ;  /* 0x0000000503c27224 */ /* 0x000fe400078e02c2 */
[--C-:B------:R-:W-:Y:S01]  /*1e800*/  @!P4 IMAD.IADD R191, R191, 0x1, -R3.reuse ;  /* 0x00000001bfbfc824 */ /* 0x100fe200078e0a03 */
[C---:B------:R-:W-:Y:S02]  /*1e810*/  ISETP.GT.U32.AND P5, PT, R3.reuse, R190, PT ;  /* 0x000000be0300720c */ /* 0x040fe40003fa4070 */
[----:B------:R-:W-:Y:S01]  /*1e820*/  ISETP.GT.U32.AND P4, PT, R3, R194, PT ;  /* 0x000000c20300720c */ /* 0x000fe20003f84070 */
[----:B------:R-:W-:Y:S01]  /*1e830*/  @!P6 IMAD.IADD R192, R192, 0x1, -R3 ;  /* 0x00000001c0c0e824 */ /* 0x000fe200078e0a03 */
[----:B------:R-:W-:-:S02]  /*1e840*/  ISETP.GE.AND P2, PT, R206, RZ, PT ;  /* 0x000000ffce00720c */ /* 0x000fc40003f46270 */
[----:B------:R-:W-:Y:S02]  /*1e850*/  ISETP.GE.AND P6, PT, R214, RZ, PT ;  /* 0x000000ffd600720c */ /* 0x000fe40003fc6270 */
[----:B------:R-:W2:Y:S05]  /*1e860*/  LDL.LU R214, [R1+0x764] ;  /* 0x0007640001d67983 */ /* 0x000eaa0000300800 */
[--C-:B------:R-:W-:Y:S02]  /*1e870*/  @!P5 IMAD.IADD R190, R190, 0x1, -R3.reuse ;  /* 0x00000001bebed824 */ /* 0x100fe400078e0a03 */
[----:B------:R-:W-:Y:S02]  /*1e880*/  @!P4 IMAD.IADD R194, R194, 0x1, -R3 ;  /* 0x00000001c2c2c824 */ /* 0x000fe400078e0a03 */
[----:B------:R-:W-:-:S03]  /*1e890*/  @!P2 IMAD.MOV R190, RZ, RZ, -R190 ;  /* 0x000000ffffbea224 */ /* 0x000fc600078e0abe */
[----:B------:R-:W-:Y:S01]  /*1e8a0*/  ISETP.GT.U32.AND P2, PT, R3, R194, PT ;  /* 0x000000c20300720c */ /* 0x000fe20003f44070 */
[----:B------:R-:W-:-:S12]  /*1e8b0*/  IMAD.MOV.U32 R206, RZ, RZ, R197 ;  /* 0x000000ffffce7224 */ /* 0x000fd800078e00c5 */
[----:B------:R-:W-:-:S04]  /*1e8c0*/  @!P2 IMAD.IADD R194, R194, 0x1, -R3 ;  /* 0x00000001c2c2a824 */ /* 0x000fc800078e0a03 */
[----:B------:R-:W-:Y:S01]  /*1e8d0*/  @!P6 IMAD.MOV R194, RZ, RZ, -R194 ;  /* 0x000000ffffc2e224 */ /* 0x000fe200078e0ac2 */
[----:B---3--:R-:W-:Y:S02]  /*1e8e0*/  IABS R197, R213 ;  /* 0x000000d500c57213 */ /* 0x008fe40000000000 */
[----:B------:R-:W-:Y:S02]  /*1e8f0*/  ISETP.GE.AND P6, PT, R213, RZ, PT ;  /* 0x000000ffd500720c */ /* 0x000fe40003fc6270 */
[----:B------:R-:W3:Y:S01]  /*1e900*/  LDL.LU R213, [R1+0x76c] ;  /* 0x00076c0001d57983 */ /* 0x000ee20000300800 */
[----:B------:R-:W-:Y:S02]  /*1e910*/  IMAD.MOV.U32 R207, RZ, RZ, R201 ;  /* 0x000000ffffcf7224 */ /* 0x000fe400078e00c9 */
[----:B------:R-:W-:Y:S01]  /*1e920*/  IMAD.MOV.U32 R201, RZ, RZ, R195 ;  /* 0x000000ffffc97224 */ /* 0x000fe200078e00c3 */
[----:B------:R-:W-:Y:S02]  /*1e930*/  IABS R195, R211 ;  /* 0x000000d300c37213 */ /* 0x000fe40000000000 */
[----:B------:R-:W-:-:S03]  /*1e940*/  ISETP.GT.U32.AND P3, PT, R3, R191, PT ;  /* 0x000000bf0300720c */ /* 0x000fc60003f64070 */
[----:B------:R-:W-:-:S04]  /*1e950*/  IMAD.HI.U32 R2, R4, R195, RZ ;  /* 0x000000c304027227 */ /* 0x000fc800078e00ff */
[----:B------:R-:W-:-:S04]  /*1e960*/  IMAD.MOV R2, RZ, RZ, -R2 ;  /* 0x000000ffff027224 */ /* 0x000fc800078e0a02 */
[----:B------:R-:W-:Y:S02]  /*1e970*/  IMAD R195, R3, R2, R195 ;  /* 0x0000000203c37224 */ /* 0x000fe400078e02c3 */
[----:B------:R-:W-:-:S03]  /*1e980*/  @!P3 IMAD.IADD R191, R191, 0x1, -R3 ;  /* 0x00000001bfbfb824 */ /* 0x000fc600078e0a03 */
[C---:B------:R-:W-:Y:S01]  /*1e990*/  ISETP.GT.U32.AND P3, PT, R3.reuse, R195, PT ;  /* 0x000000c30300720c */ /* 0x040fe20003f64070 */
[----:B------:R-:W-:Y:S01]  /*1e9a0*/  IMAD.MOV.U32 R208, RZ, RZ, R196 ;  /* 0x000000ffffd07224 */ /* 0x000fe200078e00c4 */
[----:B------:R-:W-:Y:S02]  /*1e9b0*/  IABS R196, R207 ;  /* 0x000000cf00c47213 */ /* 0x000fe40000000000 */
[----:B------:R-:W-:Y:S02]  /*1e9c0*/  ISETP.GT.U32.AND P4, PT, R3, R193, PT ;  /* 0x000000c10300720c */ /* 0x000fe40003f84070 */
[----:B------:R-:W-:Y:S01]  /*1e9d0*/  ISETP.GE.AND P5, PT, R205, RZ, PT ;  /* 0x000000ffcd00720c */ /* 0x000fe20003fa6270 */
[----:B------:R-:W-:-:S04]  /*1e9e0*/  IMAD.HI.U32 R2, R4, R196, RZ ;  /* 0x000000c404027227 */ /* 0x000fc800078e00ff */
[----:B------:R-:W-:Y:S01]  /*1e9f0*/  IMAD.MOV.U32 R205, RZ, RZ, R198 ;  /* 0x000000ffffcd7224 */ /* 0x000fe200078e00c6 */
[----:B------:R-:W-:Y:S01]  /*1ea00*/  IABS R198, R210 ;  /* 0x000000d200c67213 */ /* 0x000fe20000000000 */
[----:B------:R-:W-:Y:S02]  /*1ea10*/  IMAD.MOV.U32 R212, RZ, RZ, R204 ;  /* 0x000000ffffd47224 */ /* 0x000fe400078e00cc */
[----:B------:R-:W-:Y:S02]  /*1ea20*/  IMAD.MOV.U32 R204, RZ, RZ, R203 ;  /* 0x000000ffffcc7224 */ /* 0x000fe400078e00cb */
[----:B------:R-:W-:Y:S02]  /*1ea30*/  IMAD.MOV.U32 R203, RZ, RZ, R202 ;  /* 0x000000ffffcb7224 */ /* 0x000fe400078e00ca */
[----:B------:R-:W-:Y:S02]  /*1ea40*/  IMAD.MOV R2, RZ, RZ, -R2 ;  /* 0x000000ffff027224 */ /* 0x000fe400078e0a02 */
[----:B------:R-:W-:Y:S01]  /*1ea50*/  IMAD.MOV.U32 R202, RZ, RZ, R199 ;  /* 0x000000ffffca7224 */ /* 0x000fe200078e00c7 */
[----:B------:R-:W-:Y:S01]  /*1ea60*/  IABS R199, R209 ;  /* 0x000000d100c77213 */ /* 0x000fe20000000000 */
[----:B------:R-:W-:-:S02]  /*1ea70*/  @!P3 IMAD.IADD R195, R195, 0x1, -R3 ;  /* 0x00000001c3c3b824 */ /* 0x000fc400078e0a03 */
[----:B------:R-:W-:-:S04]  /*1ea80*/  IMAD.HI.U32 R5, R4, R198, RZ ;  /* 0x000000c604057227 */ /* 0x000fc800078e00ff */
[C---:B------:R-:W-:Y:S02]  /*1ea90*/  IMAD R196, R3.reuse, R2, R196 ;  /* 0x0000000203c47224 */ /* 0x040fe400078e02c4 */
[----:B------:R-:W-:Y:S01]  /*1eaa0*/  @!P1 IMAD.MOV R191, RZ, RZ, -R191 ;  /* 0x000000ffffbf9224 */ /* 0x000fe200078e0abf */
[----:B------:R-:W-:Y:S01]  /*1eab0*/  ISETP.GT.U32.AND P1, PT, R3, R195, PT ;  /* 0x000000c30300720c */ /* 0x000fe20003f24070 */
[----:B------:R-:W-:-:S04]  /*1eac0*/  IMAD.HI.U32 R2, R4, R199, RZ ;  /* 0x000000c704027227 */ /* 0x000fc800078e00ff */
[----:B------:R-:W-:Y:S02]  /*1ead0*/  IMAD.MOV R5, RZ, RZ, -R5 ;  /* 0x000000ffff057224 */ /* 0x000fe400078e0a05 */
[----:B------:R-:W-:Y:S01]  /*1eae0*/  @!P4 IMAD.IADD R193, R193, 0x1, -R3 ;  /* 0x00000001c1c1c824 */ /* 0x000fe200078e0a03 */
[----:B------:R-:W-:Y:S01]  /*1eaf0*/  ISETP.GT.U32.AND P4, PT, R3, R196, PT ;  /* 0x000000c40300720c */ /* 0x000fe20003f84070 */
[----:B------:R-:W-:-:S04]  /*1eb00*/  IMAD.HI.U32 R6, R4, R197, RZ ;  /* 0x000000c504067227 */ /* 0x000fc800078e00ff */
[----:B------:R-:W-:Y:S02]  /*1eb10*/  IMAD.MOV R2, RZ, RZ, -R2 ;  /* 0x000000ffff027224 */ /* 0x000fe400078e0a02 */
[C---:B------:R-:W-:Y:S02]  /*1eb20*/  IMAD R198, R3.reuse, R5, R198 ;  /* 0x0000000503c67224 */ /* 0x040fe400078e02c6 */
[----:B------:R-:W-:Y:S02]  /*1eb30*/  IMAD.MOV R6, RZ, RZ, -R6 ;  /* 0x000000ffff067224 */ /* 0x000fe400078e0a06 */
[C---:B------:R-:W-:Y:S02]  /*1eb40*/  IMAD R199, R3.reuse, R2, R199 ;  /* 0x0000000203c77224 */ /* 0x040fe400078e02c7 */
[----:B------:R-:W-:Y:S01]  /*1eb50*/  @!P5 IMAD.MOV R193, RZ, RZ, -R193 ;  /* 0x000000ffffc1d224 */ /* 0x000fe200078e0ac1 */
[C---:B------:R-:W-:Y:S01]  /*1eb60*/  ISETP.GT.U32.AND P5, PT, R3.reuse, R198, PT ;  /* 0x000000c60300720c */ /* 0x040fe20003fa4070 */
[----:B------:R-:W-:Y:S01]  /*1eb70*/  IMAD R197, R3, R6, R197 ;  /* 0x0000000603c57224 */ /* 0x000fe200078e02c5 */
[----:B------:R-:W-:Y:S01]  /*1eb80*/  ISETP.GE.AND P2, PT, R211, RZ, PT ;  /* 0x000000ffd300720c */ /* 0x000fe20003f46270 */
[----:B------:R-:W-:-:S02]  /*1eb90*/  IMAD.MOV.U32 R211, RZ, RZ, R206 ;  /* 0x000000ffffd37224 */ /* 0x000fc400078e00ce */
[--C-:B------:R-:W-:Y:S01]  /*1eba0*/  @!P1 IMAD.IADD R195, R195, 0x1, -R3.reuse ;  /* 0x00000001c3c39824 */ /* 0x100fe200078e0a03 */
[C---:B------:R-:W-:Y:S01]  /*1ebb0*/  ISETP.GT.U32.AND P1, PT, R3.reuse, R199, PT ;  /* 0x000000c70300720c */ /* 0x040fe20003f24070 */
[----:B------:R-:W-:Y:S01]  /*1ebc0*/  IMAD.MOV.U32 R206, RZ, RZ, R200 ;  /* 0x000000ffffce7224 */ /* 0x000fe200078e00c8 */
[----:B------:R-:W-:Y:S01]  /*1ebd0*/  IABS R200, R204 ;  /* 0x000000cc00c87213 */ /* 0x000fe20000000000 */
[----:B------:R-:W-:Y:S01]  /*1ebe0*/  @!P4 IMAD.IADD R196, R196, 0x1, -R3 ;  /* 0x00000001c4c4c824 */ /* 0x000fe200078e0a03 */
[----:B------:R-:W-:Y:S01]  /*1ebf0*/  ISETP.GT.U32.AND P4, PT, R3, R197, PT ;  /* 0x000000c50300720c */ /* 0x000fe20003f84070 */
[----:B------:R-:W-:Y:S01]  /*1ec00*/  @!P0 IMAD.MOV R192, RZ, RZ, -R192 ;  /* 0x000000ffffc08224 */ /* 0x000fe200078e0ac0 */
[----:B------:R-:W-:Y:S01]  /*1ec10*/  ISETP.GE.AND P3, PT, R207, RZ, PT ;  /* 0x000000ffcf00720c */ /* 0x000fe20003f66270 */
[----:B------:R-:W-:Y:S01]  /*1ec20*/  IMAD.HI.U32 R2, R4, R200, RZ ;  /* 0x000000c804027227 */ /* 0x000fe200078e00ff */
[----:B------:R-:W-:-:S03]  /*1ec30*/  ISETP.GT.U32.AND P0, PT, R3, R196, PT ;  /* 0x000000c40300720c */ /* 0x000fc60003f04070 */
[----:B------:R-:W-:Y:S02]  /*1ec40*/  IMAD.MOV.U32 R207, RZ, RZ, R205 ;  /* 0x000000ffffcf7224 */ /* 0x000fe400078e00cd */
[----:B------:R-:W-:Y:S01]  /*1ec50*/  IMAD.MOV.U32 R205, RZ, RZ, R201 ;  /* 0x000000ffffcd7224 */ /* 0x000fe200078e00c9 */
[----:B------:R-:W-:Y:S01]  /*1ec60*/  IABS R201, R212 ;  /* 0x000000d400c97213 */ /* 0x000fe20000000000 */
[--C-:B------:R-:W-:Y:S02]  /*1ec70*/  @!P5 IMAD.IADD R198, R198, 0x1, -R3.reuse ;  /* 0x00000001c6c6d824 */ /* 0x100fe400078e0a03 */
[----:B------:R-:W-:Y:S02]  /*1ec80*/  IMAD.MOV R2, RZ, RZ, -R2 ;  /* 0x000000ffff027224 */ /* 0x000fe400078e0a02 */
[----:B------:R-:W-:Y:S01]  /*1ec90*/  @!P1 IMAD.IADD R199, R199, 0x1, -R3 ;  /* 0x00000001c7c79824 */ /* 0x000fe200078e0a03 */
[C---:B------:R-:W-:Y:S01]  /*1eca0*/  ISETP.GT.U32.AND P1, PT, R3.reuse, R198, PT ;  /* 0x000000c60300720c */ /* 0x040fe20003f24070 */
[----:B------:R-:W-:-:S02]  /*1ecb0*/  IMAD R200, R3, R2, R200 ;  /* 0x0000000203c87224 */ /* 0x000fc400078e02c8 */
[----:B------:R-:W-:-:S04]  /*1ecc0*/  IMAD.HI.U32 R2, R4, R201, RZ ;  /* 0x000000c904027227 */ /* 0x000fc800078e00ff */
[--C-:B------:R-:W-:Y:S02]  /*1ecd0*/  @!P4 IMAD.IADD R197, R197, 0x1, -R3.reuse ;  /* 0x00000001c5c5c824 */ /* 0x100fe400078e0a03 */
[----:B------:R-:W-:Y:S02]  /*1ece0*/  IMAD.MOV R2, RZ, RZ, -R2 ;  /* 0x000000ffff027224 */ /* 0x000fe400078e0a02 */
[----:B------:R-:W-:Y:S01]  /*1ecf0*/  @!P0 IMAD.IADD R196, R196, 0x1, -R3 ;  /* 0x00000001c4c48824 */ /* 0x000fe200078e0a03 */
[C---:B------:R-:W-:Y:S01]  /*1ed00*/  ISETP.GT.U32.AND P5, PT, R3.reuse, R197, PT ;  /* 0x000000c50300720c */ /* 0x040fe20003fa4070 */
[C---:B------:R-:W-:Y:S01]  /*1ed10*/  IMAD R201, R3.reuse, R2, R201 ;  /* 0x0000000203c97224 */ /* 0x040fe200078e02c9 */
[----:B------:R-:W-:Y:S01]  /*1ed20*/  ISETP.GE.AND P0, PT, R210, RZ, PT ;  /* 0x000000ffd200720c */ /* 0x000fe20003f06270 */
[----:B------:R-:W-:Y:S01]  /*1ed30*/  IMAD.MOV.U32 R210, RZ, RZ, R203 ;  /* 0x000000ffffd27224 */ /* 0x000fe200078e00cb */
[----:B------:R-:W-:Y:S01]  /*1ed40*/  IABS R203, R211 ;  /* 0x000000d300cb7213 */ /* 0x000fe20000000000 */
[----:B------:R-:W-:Y:S01]  /*1ed50*/  @!P2 IMAD.MOV R195, RZ, RZ, -R195 ;  /* 0x000000ffffc3a224 */ /* 0x000fe200078e0ac3 */
[C---:B------:R-:W-:Y:S01]  /*1ed60*/  ISETP.GT.U32.AND P2, PT, R3.reuse, R199, PT ;  /* 0x000000c70300720c */ /* 0x040fe20003f44070 */
[----:B------:R-:W-:Y:S01]  /*1ed70*/  @!P3 IMAD.MOV R196, RZ, RZ, -R196 ;  /* 0x000000ffffc4b224 */ /* 0x000fe200078e0ac4 */
[C---:B------:R-:W-:Y:S01]  /*1ed80*/  ISETP.GT.U32.AND P3, PT, R3.reuse, R200, PT ;  /* 0x000000c80300720c */ /* 0x040fe20003f64070 */
[----:B------:R-:W-:Y:S01]  /*1ed90*/  @!P1 IMAD.IADD R198, R198, 0x1, -R3 ;  /* 0x00000001c6c69824 */ /* 0x000fe200078e0a03 */
[----:B------:R-:W-:Y:S01]  /*1eda0*/  ISETP.GT.U32.AND P1, PT, R3, R201, PT ;  /* 0x000000c90300720c */ /* 0x000fe20003f24070 */
[----:B------:R-:W-:Y:S01]  /*1edb0*/  IMAD.HI.U32 R2, R4, R203, RZ ;  /* 0x000000cb04027227 */ /* 0x000fe200078e00ff */
[----:B------:R-:W-:-:S03]  /*1edc0*/  ISETP.GE.AND P4, PT, R209, RZ, PT ;  /* 0x000000ffd100720c */ /* 0x000fc60003f86270 */
[----:B------:R-:W-:Y:S02]  /*1edd0*/  IMAD.MOV R2, RZ, RZ, -R2 ;  /* 0x000000ffff027224 */ /* 0x000fe400078e0a02 */
[--C-:B------:R-:W-:Y:S01]  /*1ede0*/  @!P5 IMAD.IADD R197, R197, 0x1, -R3.reuse ;  /* 0x00000001c5c5d824 */ /* 0x100fe200078e0a03 */
[----:B------:R-:W-:Y:S01]  /*1edf0*/  ISETP.GE.AND P5, PT, R204, RZ, PT ;  /* 0x000000ffcc00720c */ /* 0x000fe20003fa6270 */
[----:B------:R-:W-:Y:S01]  /*1ee00*/  IMAD.MOV.U32 R209, RZ, RZ, R206 ;  /* 0x000000ffffd17224 */ /* 0x000fe200078e00ce */
[----:B------:R-:W-:Y:S01]  /*1ee10*/  IABS R204, R208 ;  /* 0x000000d000cc7213 */ /* 0x000fe20000000000 */
[----:B------:R-:W-:Y:S01]  /*1ee20*/  IMAD.MOV.U32 R206, RZ, RZ, R202 ;  /* 0x000000ffffce7224 */ /* 0x000fe200078e00ca */
[----:B------:R-:W-:Y:S01]  /*1ee30*/  IABS R202, R207 ;  /* 0x000000cf00ca7213 */ /* 0x000fe20000000000 */
[--C-:B------:R-:W-:Y:S02]  /*1ee40*/  @!P2 IMAD.IADD R199, R199, 0x1, -R3.reuse ;  /* 0x00000001c7c7a824 */ /* 0x100fe400078e0a03 */
[----:B------:R-:W-:-:S02]  /*1ee50*/  @!P3 IMAD.IADD R200, R200, 0x1, -R3 ;  /* 0x00000001c8c8b824 */ /* 0x000fc400078e0a03 */
[----:B------:R-:W-:Y:S02]  /*1ee60*/  IMAD R203, R3, R2, R203 ;  /* 0x0000000203cb7224 */ /* 0x000fe400078e02cb */
[----:B------:R-:W-:Y:S01]  /*1ee70*/  @!P1 IMAD.IADD R201, R201, 0x1, -R3 ;  /* 0x00000001c9c99824 */ /* 0x000fe200078e0a03 */
[----:B------:R-:W-:Y:S01]  /*1ee80*/  ISETP.GT.U32.AND P1, PT, R3, R200, PT ;  /* 0x000000c80300720c */ /* 0x000fe20003f24070 */
[----:B------:R-:W-:Y:S01]  /*1ee90*/  IMAD.HI.U32 R2, R4, R204, RZ ;  /* 0x000000cc04027227 */ /* 0x000fe200078e00ff */
[----:B------:R-:W-:-:S03]  /*1eea0*/  ISETP.GE.AND P3, PT, R207, RZ, PT ;  /* 0x000000ffcf00720c */ /* 0x000fc60003f66270 */
[----:B------:R-:W-:Y:S01]  /*1eeb0*/  @!P4 IMAD.MOV R199, RZ, RZ, -R199 ;  /* 0x000000ffffc7c224 */ /* 0x000fe200078e0ac7 */
[----:B------:R-:W-:Y:S01]  /*1eec0*/  ISETP.GT.U32.AND P4, PT, R3, R203, PT ;  /* 0x000000cb0300720c */ /* 0x000fe20003f84070 */
[----:B------:R-:W-:-:S04]  /*1eed0*/  IMAD.HI.U32 R5, R4, R202, RZ ;  /* 0x000000ca04057227 */ /* 0x000fc800078e00ff */
[----:B------:R-:W-:Y:S01]  /*1eee0*/  IMAD.MOV.U32 R207, RZ, RZ, R205 ;  /* 0x000000ffffcf7224 */ /* 0x000fe200078e00cd */
[----:B------:R-:W-:Y:S01]  /*1eef0*/  IABS R205, R209 ;  /* 0x000000d100cd7213 */ /* 0x000fe20000000000 */
[----:B------:R-:W-:Y:S01]  /*1ef00*/  @!P0 IMAD.MOV R198, RZ, RZ, -R198 ;  /* 0x000000ffffc68224 */ /* 0x000fe200078e0ac6 */
[C---:B------:R-:W-:Y:S01]  /*1ef10*/  ISETP.GT.U32.AND P0, PT, R3.reuse, R201, PT ;  /* 0x000000c90300720c */ /* 0x040fe20003f04070 */
[----:B------:R-:W-:Y:S02]  /*1ef20*/  IMAD.MOV R2, RZ, RZ, -R2 ;  /* 0x000000ffff027224 */ /* 0x000fe400078e0a02 */
[----:B------:R-:W-:Y:S01]  /*1ef30*/  IMAD.MOV R5, RZ, RZ, -R5 ;  /* 0x000000ffff057224 */ /* 0x000fe200078e0a05 */
[----:B------:R-:W-:Y:S01]  /*1ef40*/  ISETP.GE.AND P2, PT, R212, RZ, PT ;  /* 0x000000ffd400720c */ /* 0x000fe20003f46270 */
[----:B------:R-:W-:Y:S02]  /*1ef50*/  IMAD R204, R3, R2, R204 ;  /* 0x0000000203cc7224 */ /* 0x000fe400078e02cc */
[----:B------:R-:W-:-:S04]  /*1ef60*/  IMAD.HI.U32 R2, R4, R205, RZ ;  /* 0x000000cd04027227 */ /* 0x000fc800078e00ff */
[C---:B------:R-:W-:Y:S02]  /*1ef70*/  IMAD R202, R3.reuse, R5, R202 ;  /* 0x0000000503ca7224 */ /* 0x040fe400078e02ca */
[----:B------:R-:W-:Y:S01]  /*1ef80*/  IMAD.MOV.U32 R212, RZ, RZ, R206 ;  /* 0x000000ffffd47224 */ /* 0x000fe200078e00ce */
[----:B----4-:R-:W-:Y:S01]  /*1ef90*/  IABS R206, R215 ;  /* 0x000000d700ce7213 */ /* 0x010fe20000000000 */
[----:B------:R-:W-:Y:S02]  /*1efa0*/  IMAD.MOV R2, RZ, RZ, -R2 ;  /* 0x000000ffff027224 */ /* 0x000fe400078e0a02 */
[----:B------:R-:W-:Y:S01]  /*1efb0*/  @!P6 IMAD.MOV R197, RZ, RZ, -R197 ;  /* 0x000000ffffc5e224 */ /* 0x000fe200078e0ac5 */
[----:B------:R-:W-:Y:S01]  /*1efc0*/  ISETP.GT.U32.AND P6, PT, R3, R202, PT ;  /* 0x000000ca0300720c */ /* 0x000fe20003fc4070 */
[--C-:B------:R-:W-:Y:S01]  /*1efd0*/  @!P1 IMAD.IADD R200, R200, 0x1, -R3.reuse ;  /* 0x00000001c8c89824 */ /* 0x100fe200078e0a03 */
[----:B------:R-:W-:Y:S01]  /*1efe0*/  ISETP.GE.AND P1, PT, R211, RZ, PT ;  /* 0x000000ffd300720c */ /* 0x000fe20003f26270 */
[----:B------:R-:W-:-:S02]  /*1eff0*/  @!P4 IMAD.IADD R203, R203, 0x1, -R3 ;  /* 0x00000001cbcbc824 */ /* 0x000fc400078e0a03 */
[----:B------:R-:W-:Y:S02]  /*1f000*/  IMAD.MOV.U32 R211, RZ, RZ, R210 ;  /* 0x000000ffffd37224 */ /* 0x000fe400078e00d2 */
[----:B------:R-:W-:Y:S02]  /*1f010*/  @!P0 IMAD.IADD R201, R201, 0x1, -R3 ;  /* 0x00000001c9c98824 */ /* 0x000fe400078e0a03 */
[----:B------:R-:W-:Y:S01]  /*1f020*/  IMAD.MOV.U32 R210, RZ, RZ, R207 ;  /* 0x000000ffffd27224 */ /* 0x000fe200078e00cf */
[----:B------:R-:W-:Y:S01]  /*1f030*/  IABS R207, R212 ;  /* 0x000000d400cf7213 */ /* 0x000fe20000000000 */
[----:B------:R-:W-:Y:S02]  /*1f040*/  IMAD R205, R3, R2, R205 ;  /* 0x0000000203cd7224 */ /* 0x000fe400078e02cd */
[----:B------:R-:W-:-:S04]  /*1f050*/  IMAD.HI.U32 R2, R4, R206, RZ ;  /* 0x000000ce04027227 */ /* 0x000fc800078e00ff */
[----:B------:R-:W-:Y:S01]  /*1f060*/  @!P5 IMAD.MOV R200, RZ, RZ, -R200 ;  /* 0x000000ffffc8d224 */ /* 0x000fe200078e0ac8 */
[C---:B------:R-:W-:Y:S01]  /*1f070*/  ISETP.GT.U32.AND P5, PT, R3.reuse, R203, PT ;  /* 0x000000cb0300720c */ /* 0x040fe20003fa4070 */
[----:B------:R-:W-:Y:S01]  /*1f080*/  @!P2 IMAD.MOV R201, RZ, RZ, -R201 ;  /* 0x000000ffffc9a224 */ /* 0x000fe200078e0ac9 */
[C---:B------:R-:W-:Y:S01]  /*1f090*/  ISETP.GT.U32.AND P2, PT, R3.reuse, R205, PT ;  /* 0x000000cd0300720c */ /* 0x040fe20003f44070 */
[----:B------:R-:W-:Y:S01]  /*1f0a0*/  IMAD.MOV R2, RZ, RZ, -R2 ;  /* 0x000000ffff027224 */ /* 0x000fe200078e0a02 */
[----:B------:R-:W-:Y:S01]  /*1f0b0*/  ISETP.GT.U32.AND P0, PT, R3, R204, PT ;  /* 0x000000cc0300720c */ /* 0x000fe20003f04070 */
[----:B------:R-:W-:-:S04]  /*1f0c0*/  IMAD.HI.U32 R5, R4, R207, RZ ;  /* 0x000000cf04057227 */ /* 0x000fc800078e00ff */
[C---:B------:R-:W-:Y:S02]  /*1f0d0*/  IMAD R206, R3.reuse, R2, R206 ;  /* 0x0000000203ce7224 */ /* 0x040fe400078e02ce */
[----:B------:R-:W-:Y:S02]  /*1f0e0*/  IMAD.MOV R2, RZ, RZ, -R5 ;  /* 0x000000ffff027224 */ /* 0x000fe400078e0a05 */
[----:B------:R-:W-:Y:S02]  /*1f0f0*/  @!P6 IMAD.IADD R202, R202, 0x1, -R3 ;  /* 0x00000001cacae824 */ /* 0x000fe400078e0a03 */
[----:B------:R-:W-:Y:S02]  /*1f100*/  IMAD R207, R3, R2, R207 ;  /* 0x0000000203cf7224 */ /* 0x000fe400078e02cf */
[--C-:B------:R-:W-:Y:S01]  /*1f110*/  @!P5 IMAD.IADD R203, R203, 0x1, -R3.reuse ;  /* 0x00000001cbcbd824 */ /* 0x100fe200078e0a03 */
[C---:B------:R-:W-:Y:S02]  /*1f120*/  ISETP.GT.U32.AND P4, PT, R3.reuse, R202, PT ;  /* 0x000000ca0300720c */ /* 0x040fe40003f84070 */
[----:B------:R-:W-:Y:S01]  /*1f130*/  ISETP.GT.U32.AND P5, PT, R3, R206, PT ;  /* 0x000000ce0300720c */ /* 0x000fe20003fa4070 */
[--C-:B------:R-:W-:Y:S01]  /*1f140*/  @!P2 IMAD.IADD R205, R205, 0x1, -R3.reuse ;  /* 0x00000001cdcda824 */ /* 0x100fe200078e0a03 */
[----:B------:R-:W-:Y:S01]  /*1f150*/  ISETP.GE.AND P6, PT, R208, RZ, PT ;  /* 0x000000ffd000720c */ /* 0x000fe20003fc6270 */
[----:B------:R-:W-:Y:S01]  /*1f160*/  @!P0 IMAD.IADD R204, R204, 0x1, -R3 ;  /* 0x00000001cccc8824 */ /* 0x000fe200078e0a03 */
[----:B------:R-:W-:-:S04]  /*1f170*/  ISETP.GT.U32.AND P2, PT, R3, R207, PT ;  /* 0x000000cf0300720c */ /* 0x000fc80003f44070 */
[----:B------:R-:W-:-:S03]  /*1f180*/  ISETP.GT.U32.AND P0, PT, R3, R204, PT ;  /* 0x000000cc0300720c */ /* 0x000fc60003f04070 */
[--C-:B------:R-:W-:Y:S02]  /*1f190*/  @!P4 IMAD.IADD R202, R202, 0x1, -R3.reuse ;  /* 0x00000001cacac824 */ /* 0x100fe400078e0a03 */
[--C-:B------:R-:W-:Y:S02]  /*1f1a0*/  @!P5 IMAD.IADD R206, R206, 0x1, -R3.reuse ;  /* 0x00000001ceced824 */ /* 0x100fe400078e0a03 */
[----:B------:R-:W-:Y:S02]  /*1f1b0*/  @!P3 IMAD.MOV R202, RZ, RZ, -R202 ;  /* 0x000000ffffcab224 */ /* 0x000fe400078e0aca */
[----:B------:R-:W-:Y:S01]  /*1f1c0*/  @!P2 IMAD.IADD R207, R207, 0x1, -R3 ;  /* 0x00000001cfcfa824 */ /* 0x000fe200078e0a03 */
[C---:B------:R-:W-:Y:S01]  /*1f1d0*/  ISETP.GT.U32.AND P3, PT, R3.reuse, R206, PT ;  /* 0x000000ce0300720c */ /* 0x040fe20003f64070 */
[----:B------:R-:W-:Y:S01]  /*1f1e0*/  @!P1 IMAD.MOV R203, RZ, RZ, -R203 ;  /* 0x000000ffffcb9224 */ /* 0x000fe200078e0acb */
[C---:B------:R-:W-:Y:S01]  /*1f1f0*/  ISETP.GT.U32.AND P5, PT, R3.reuse, R205, PT ;  /* 0x000000cd0300720c */ /* 0x040fe20003fa4070 */
[----:B------:R-:W-:Y:S01]  /*1f200*/  @!P0 IMAD.IADD R204, R204, 0x1, -R3 ;  /* 0x00000001cccc8824 */ /* 0x000fe200078e0a03 */
[----:B------:R-:W-:-:S02]  /*1f210*/  ISETP.GT.U32.AND P2, PT, R3, R207, PT ;  /* 0x000000cf0300720c */ /* 0x000fc40003f44070 */
[----:B------:R-:W-:Y:S02]  /*1f220*/  ISETP.GE.AND P0, PT, R215, RZ, PT ;  /* 0x000000ffd700720c */ /* 0x000fe40003f06270 */
[----:B--2---:R-:W-:-:S05]  /*1f230*/  IABS R208, R214 ;  /* 0x000000d600d07213 */ /* 0x004fca0000000000 */
[----:B------:R-:W-:-:S04]  /*1f240*/  IMAD.HI.U32 R5, R4, R208, RZ ;  /* 0x000000d004057227 */ /* 0x000fc800078e00ff */
[----:B------:R-:W-:-:S04]  /*1f250*/  IMAD.MOV R2, RZ, RZ, -R5 ;  /* 0x000000ffff027224 */ /* 0x000fc800078e0a05 */
[----:B------:R-:W-:-:S05]  /*1f260*/  IMAD R208, R3, R2, R208 ;  /* 0x0000000203d07224 */ /* 0x000fca00078e02d0 */
[----:B------:R-:W-:Y:S01]  /*1f270*/  ISETP.GT.U32.AND P1, PT, R3, R208, PT ;  /* 0x000000d00300720c */ /* 0x000fe20003f24070 */
[--C-:B------:R-:W-:Y:S02]  /*1f280*/  @!P3 IMAD.IADD R206, R206, 0x1, -R3.reuse ;  /* 0x00000001ceceb824 */ /* 0x100fe400078e0a03 */
[----:B------:R-:W-:Y:S01]  /*1f290*/  @!P6 IMAD.MOV R204, RZ, RZ, -R204 ;  /* 0x000000ffffcce224 */ /* 0x000fe200078e0acc */
[----:B------:R-:W-:Y:S01]  /*1f2a0*/  ISETP.GE.AND P6, PT, R212, RZ, PT ;  /* 0x000000ffd400720c */ /* 0x000fe20003fc6270 */
[--C-:B------:R-:W-:Y:S01]  /*1f2b0*/  @!P5 IMAD.IADD R205, R205, 0x1, -R3.reuse ;  /* 0x00000001cdcdd824 */ /* 0x100fe200078e0a03 */
[----:B------:R-:W-:Y:S01]  /*1f2c0*/  ISETP.GE.AND P4, PT, R209, RZ, PT ;  /* 0x000000ffd100720c */ /* 0x000fe20003f86270 */
[----:B------:R-:W-:Y:S01]  /*1f2d0*/  IMAD.MOV.U32 R212, RZ, RZ, R210 ;  /* 0x000000ffffd47224 */ /* 0x000fe200078e00d2 */
[----:B------:R-:W-:Y:S01]  /*1f2e0*/  ISETP.GE.AND P5, PT, R214, RZ, PT ;  /* 0x000000ffd600720c */ /* 0x000fe20003fa6270 */
[----:B------:R-:W-:Y:S01]  /*1f2f0*/  @!P2 IMAD.IADD R207, R207, 0x1, -R3 ;  /* 0x00000001cfcfa824 */ /* 0x000fe200078e0a03 */
[----:B------:R-:W-:Y:S01]  /*1f300*/  IABS R209, R211 ;  /* 0x000000d300d17213 */ /* 0x000fe20000000000 */
[----:B------:R-:W2:Y:S01]  /*1f310*/  LDL.LU R214, [R1+0x790] ;  /* 0x0007900001d67983 */ /* 0x000ea20000300800 */
[----:B------:R-:W-:-:S02]  /*1f320*/  @!P0 IMAD.MOV R206, RZ, RZ, -R206 ;  /* 0x000000ffffce8224 */ /* 0x000fc400078e0ace */
[----:B------:R-:W-:Y:S01]  /*1f330*/  @!P1 IMAD.IADD R208, R208, 0x1, -R3 ;  /* 0x00000001d0d09824 */ /* 0x000fe200078e0a03 */
[----:B------:R-:W-:Y:S02]  /*1f340*/  ISETP.GE.AND P1, PT, R211, RZ, PT ;  /* 0x000000ffd300720c */ /* 0x000fe40003f26270 */
[----:B------:R-:W-:Y:S02]  /*1f350*/  IABS R211, R251 ;  /* 0x000000fb00d37213 */ /* 0x000fe40000000000 */
[----:B------:R-:W-:Y:S02]  /*1f360*/  ISETP.GE.AND P0, PT, R251, RZ, PT ;  /* 0x000000fffb00720c */ /* 0x000fe40003f06270 */
[----:B---3--:R-:W-:Y:S02]  /*1f370*/  IABS R210, R213 ;  /* 0x000000d500d27213 */ /* 0x008fe40000000000 */
[----:B------:R-:W-:Y:S02]  /*1f380*/  ISETP.GE.AND P2, PT, R213, RZ, PT ;  /* 0x000000ffd500720c */ /* 0x000fe40003f46270 */
[----:B------:R-:W3:Y:S04]  /*1f390*/  LDL.LU R213, [R1+0x7a0] ;  /* 0x0007a00001d57983 */ /* 0x000ee80000300800 */
[----:B------:R-:W4:Y:S01]  /*1f3a0*/  LDL.LU R251, [R1+0x774] ;  /* 0x0007740001fb7983 */ /* 0x000f220000300800 */
[----:B------:R-:W-:-:S03]  /*1f3b0*/  IMAD.HI.U32 R2, R4, R209, RZ ;  /* 0x000000d104027227 */ /* 0x000fc600078e00ff */
[----:B------:R-:W2:Y:S01]  /*1f3c0*/  LDL.LU R221, [R1+0x778] ;  /* 0x0007780001dd7983 */ /* 0x000ea20000300800 */
[----:B------:R-:W-:-:S03]  /*1f3d0*/  IMAD.MOV R2, RZ, RZ, -R2 ;  /* 0x000000ffff027224 */ /* 0x000fc600078e0a02 */
[----:B------:R-:W2:Y:S01]  /*1f3e0*/  LDL.LU R224, [R1+0x77c] ;  /* 0x00077c0001e07983 */ /* 0x000ea20000300800 */
[----:B------:R-:W-:-:S03]  /*1f3f0*/  IMAD R209, R3, R2, R209 ;  /* 0x0000000203d17224 */ /* 0x000fc600078e02d1 */
[----:B------:R-:W2:Y:S02]  /*1f400*/  LDL.LU R225, [R1+0x780] ;  /* 0x0007800001e17983 */ /* 0x000ea40000300800 */
[----:B------:R-:W-:Y:S01]  /*1f410*/  ISETP.GT.U32.AND P3, PT, R3, R209, PT ;  /* 0x000000d10300720c */ /* 0x000fe20003f64070 */
[----:B------:R-:W-:Y:S01]  /*1f420*/  IMAD.HI.U32 R2, R4, R210, RZ ;  /* 0x000000d204027227 */ /* 0x000fe200078e00ff */
[----:B------:R-:W2:Y:S03]  /*1f430*/  LDL.LU R233, [R1+0x788] ;  /* 0x0007880001e97983 */ /* 0x000ea60000300800 */
[----:B------:R-:W-:Y:S01]  /*1f440*/  IMAD.MOV R2, RZ, RZ, -R2 ;  /* 0x000000ffff027224 */ /* 0x000fe200078e0a02 */
[----:B------:R-:W2:Y:S07]  /*1f450*/  LDL.LU R230, [R1+0x78c] ;  /* 0x00078c0001e67983 */ /* 0x000eae0000300800 */
[----:B------:R-:W-:Y:S01]  /*1f460*/  @!P3 IMAD.IADD R209, R209, 0x1, -R3 ;  /* 0x00000001d1d1b824 */ /* 0x000fe200078e0a03 */
[----:B------:R-:W2:Y:S01]  /*1f470*/  LDL.LU R227, [R1+0x794] ;  /* 0x0007940001e37983 */ /* 0x000ea20000300800 */
[----:B------:R-:W-:-:S02]  /*1f480*/  IMAD R210, R3, R2, R210 ;  /* 0x0000000203d27224 */ /* 0x000fc400078e02d2 */
[----:B------:R-:W-:Y:S01]  /*1f490*/  IMAD.HI.U32 R2, R4, R211, RZ ;  /* 0x000000d304027227 */ /* 0x000fe200078e00ff */
[----:B------:R-:W-:Y:S01]  /*1f4a0*/  ISETP.GT.U32.AND P3, PT, R3, R209, PT ;  /* 0x000000d10300720c */ /* 0x000fe20003f64070 */
[----:B------:R-:W2:Y:S02]  /*1f4b0*/  LDL.LU R226, [R1+0x798] ;  /* 0x0007980001e27983 */ /* 0x000ea40000300800 */
[----:B------:R-:W-:-:S04]  /*1f4c0*/  IMAD.MOV R2, RZ, RZ, -R2 ;  /* 0x000000ffff027224 */ /* 0x000fc800078e0a02 */
[----:B------:R-:W-:-:S06]  /*1f4d0*/  IMAD R211, R3, R2, R211 ;  /* 0x0000000203d37224 */ /* 0x000fcc00078e02d3 */
[----:B------:R-:W-:Y:S01]  /*1f4e0*/  @!P3 IMAD.IADD R209, R209, 0x1, -R3 ;  /* 0x00000001d1d1b824 */ /* 0x000fe200078e0a03 */
[----:B------:R-:W-:-:S13]  /*1f4f0*/  ISETP.GT.U32.AND P3, PT, R3, R211, PT ;  /* 0x000000d30300720c */ /* 0x000fda0003f64070 */
[----:B------:R-:W-:-:S05]  /*1f500*/  @!P3 IMAD.IADD R211, R211, 0x1, -R3 ;  /* 0x00000001d3d3b824 */ /* 0x000fca00078e0a03 */
[----:B------:R-:W-:-:S13]  /*1f510*/  ISETP.GT.U32.AND P3, PT, R3, R211, PT ;  /* 0x000000d30300720c */ /* 0x000fda0003f64070 */
[----:B------:R-:W-:-:S04]  /*1f520*/  @!P3 IMAD.IADD R211, R211, 0x1, -R3 ;  /* 0x00000001d3d3b824 */ /* 0x000fc800078e0a03 */
[----:B------:R-:W-:Y:S02]  /*1f530*/  @!P0 IMAD.MOV R211, RZ, RZ, -R211 ;  /* 0x000000ffffd38224 */ /* 0x000fe400078e0ad3 */
[----:B------:R-:W-:Y:S01]  /*1f540*/  @!P4 IMAD.MOV R205, RZ, RZ, -R205 ;  /* 0x000000ffffcdc224 */ /* 0x000fe200078e0acd */
[----:B------:R-:W-:Y:S02]  /*1f550*/  ISETP.GT.U32.AND P4, PT, R3, R208, PT ;  /* 0x000000d00300720c */ /* 0x000fe40003f84070 */
[----:B------:R-:W-:-:S11]  /*1f560*/  IABS R5, R212 ;  /* 0x000000d400057213 */ /* 0x000fd60000000000 */
[--C-:B------:R-:W-:Y:S01]  /*1f570*/  @!P4 IMAD.IADD R208, R208, 0x1, -R3.reuse ;  /* 0x00000001d0d0c824 */ /* 0x100fe200078e0a03 */
[----:B------:R-:W-:Y:S02]  /*1f580*/  ISETP.GT.U32.AND P4, PT, R3, R210, PT ;  /* 0x000000d20300720c */ /* 0x000fe40003f84070 */
[----:B----4-:R-:W-:Y:S02]  /*1f590*/  IABS R215, R251 ;  /* 0x000000fb00d77213 */ /* 0x010fe40000000000 */
[----:B------:R-:W-:Y:S02]  /*1f5a0*/  ISETP.GE.AND P0, PT, R251, RZ, PT ;  /* 0x000000fffb00720c */ /* 0x000fe40003f06270 */
[----:B------:R-:W4:Y:S07]  /*1f5b0*/  LDL.LU R251, [R1+0x79c] ;  /* 0x00079c0001fb7983 */ /* 0x000f2e0000300800 */
[----:B------:R-:W-:-:S02]  /*1f5c0*/  @!P4 IMAD.IADD R210, R210, 0x1, -R3 ;  /* 0x00000001d2d2c824 */ /* 0x000fc400078e0a03 */
[----:B------:R-:W-:Y:S02]  /*1f5d0*/  IMAD.MOV.U32 R6, RZ, RZ, R5 ;  /* 0x000000ffff067224 */ /* 0x000fe400078e0005 */
[----:B------:R-:W-:Y:S01]  /*1f5e0*/  @!P6 IMAD.MOV R207, RZ, RZ, -R207 ;  /* 0x000000ffffcfe224 */ /* 0x000fe200078e0acf */
[----:B------:R-:W-:Y:S01]  /*1f5f0*/  ISETP.GE.AND P6, PT, R212, RZ, PT ;  /* 0x000000ffd400720c */ /* 0x000fe20003fc6270 */
[----:B------:R-:W-:Y:S01]  /*1f600*/  IMAD.HI.U32 R212, R4, R6, RZ ;  /* 0x0000000604d47227 */ /* 0x000fe200078e00ff */
[C---:B------:R-:W-:Y:S01]  /*1f610*/  ISETP.GT.U32.AND P4, PT, R3.reuse, R210, PT ;  /* 0x000000d20300720c */ /* 0x040fe20003f84070 */
[----:B------:R-:W4:Y:S02]  /*1f620*/  LDL.LU R232, [R1+0x7a4] ;  /* 0x0007a40001e87983 */ /* 0x000f240000300800 */
[----:B------:R-:W-:Y:S01]  /*1f630*/  IMAD.MOV R212, RZ, RZ, -R212 ;  /* 0x000000ffffd47224 */ /* 0x000fe200078e0ad4 */
[----:B---3--:R-:W-:Y:S01]  /*1f640*/  IABS R2, R213 ;  /* 0x000000d500027213 */ /* 0x008fe20000000000 */
[----:B------:R-:W-:Y:S01]  /*1f650*/  @!P5 IMAD.MOV R208, RZ, RZ, -R208 ;  /* 0x000000ffffd0d224 */ /* 0x000fe200078e0ad0 */
[----:B--2---:R-:W-:Y:S01]  /*1f660*/  IABS R5, R214 ;  /* 0x000000d600057213 */ /* 0x004fe20000000000 */
[----:B------:R-:W-:-:S06]  /*1f670*/  IMAD R212, R3, R212, R6 ;  /* 0x000000d403d47224 */ /* 0x000fcc00078e0206 */
[----:B------:R-:W-:Y:S01]  /*1f680*/  @!P4 IMAD.IADD R210, R210, 0x1, -R3 ;  /* 0x00000001d2d2c824 */ /* 0x000fe200078e0a03 */
[----:B------:R-:W-:Y:S01]  /*1f690*/  ISETP.GT.U32.AND P4, PT, R3, R212, PT ;  /* 0x000000d40300720c */ /* 0x000fe20003f84070 */
[----:B------:R-:W-:Y:S01]  /*1f6a0*/  @!P1 IMAD.MOV R209, RZ, RZ, -R209 ;  /* 0x000000ffffd19224 */ /* 0x000fe200078e0ad1 */
[----:B------:R-:W-:Y:S01]  /*1f6b0*/  ISETP.GE.AND P5, PT, R214, RZ, PT ;  /* 0x000000ffd600720c */ /* 0x000fe20003fa6270 */
[C---:B------:R-:W-:Y:S01]  /*1f6c0*/  IMAD.HI.U32 R214, R4.reuse, R2, RZ ;  /* 0x0000000204d67227 */ /* 0x040fe200078e00ff */
[----:B------:R-:W-:Y:S01]  /*1f6d0*/  ISETP.GE.AND P1, PT, R213, RZ, PT ;  /* 0x000000ffd500720c */ /* 0x000fe20003f26270 */
[----:B------:R-:W2:Y:S02]  /*1f6e0*/  LDL.LU R229, [R1+0x7a8] ;  /* 0x0007a80001e57983 */ /* 0x000ea40000300800 */
[----:B------:R-:W-:Y:S01]  /*1f6f0*/  IMAD.HI.U32 R213, R4, R5, RZ ;  /* 0x0000000504d57227 */ /* 0x000fe200078e00ff */
[----:B------:R-:W-:Y:S01]  /*1f700*/  IABS R216, R221 ;  /* 0x000000dd00d87213 */ /* 0x000fe20000000000 */
[----:B------:R-:W3:Y:S02]  /*1f710*/  LDL.LU R228, [R1+0x7ac] ;  /* 0x0007ac0001e47983 */ /* 0x000ee40000300800 */
[----:B------:R-:W-:-:S02]  /*1f720*/  IMAD.MOV R214, RZ, RZ, -R214 ;  /* 0x000000ffffd67224 */ /* 0x000fc400078e0ad6 */
[----:B------:R-:W-:Y:S01]  /*1f730*/  @!P4 IMAD.IADD R212, R212, 0x1, -R3 ;  /* 0x00000001d4d4c824 */ /* 0x000fe200078e0a03 */
[----:B------:R-:W-:Y:S01]  /*1f740*/  IABS R217, R224 ;  /* 0x000000e000d97213 */ /* 0x000fe20000000000 */
[----:B------:R-:W-:Y:S01]  /*1f750*/  IMAD.MOV R213, RZ, RZ, -R213 ;  /* 0x000000ffffd57224 */ /* 0x000fe200078e0ad5 */
[----:B------:R-:W-:Y:S01]  /*1f760*/  IABS R218, R225 ;  /* 0x000000e100da7213 */ /* 0x000fe20000000000 */
[C---:B------:R-:W-:Y:S01]  /*1f770*/  IMAD R214, R3.reuse, R214, R2 ;  /* 0x000000d603d67224 */ /* 0x040fe200078e0202 */
[C---:B------:R-:W-:Y:S01]  /*1f780*/  ISETP.GT.U32.AND P4, PT, R3.reuse, R212, PT ;  /* 0x000000d40300720c */ /* 0x040fe20003f84070 */
[C---:B------:R-:W-:Y:S01]  /*1f790*/  IMAD R213, R3.reuse, R213, R5 ;  /* 0x000000d503d57224 */ /* 0x040fe200078e0205 */
[----:B------:R-:W-:Y:S01]  /*1f7a0*/  IABS R219, R233 ;  /* 0x000000e900db7213 */ /* 0x000fe20000000000 */
[----:B------:R-:W-:Y:S01]  /*1f7b0*/  IMAD.HI.U32 R2, R4, R215, RZ ;  /* 0x000000d704027227 */ /* 0x000fe200078e00ff */
[----:B------:R-:W-:Y:S01]  /*1f7c0*/  IABS R220, R230 ;  /* 0x000000e600dc7213 */ /* 0x000fe20000000000 */
[----:B------:R-:W3:Y:S01]  /*1f7d0*/  LDL.LU R231, [R1+0x7b0] ;  /* 0x0007b00001e77983 */ /* 0x000ee20000300800 */
[----:B------:R-:W-:Y:S01]  /*1f7e0*/  ISETP.GT.U32.AND P3, PT, R3, R213, PT ;  /* 0x000000d50300720c */ /* 0x000fe20003f64070 */
[----:B------:R-:W-:-:S02]  /*1f7f0*/  IMAD.MOV R2, RZ, RZ, -R2 ;  /* 0x000000ffff027224 */ /* 0x000fc400078e0a02 */
[----:B------:R-:W-:-:S04]  /*1f800*/  IMAD.HI.U32 R5, R4, R216, RZ ;  /* 0x000000d804057227 */ /* 0x000fc800078e00ff */
[C---:B------:R-:W-:Y:S02]  /*1f810*/  IMAD R215, R3.reuse, R2, R215 ;  /* 0x0000000203d77224 */ /* 0x040fe400078e02d7 */
[----:B------:R-:W-:Y:S02]  /*1f820*/  @!P4 IMAD.IADD R212, R212, 0x1, -R3 ;  /* 0x00000001d4d4c824 */ /* 0x000fe400078e0a03 */
[----:B------:R-:W-:Y:S01]  /*1f830*/  IMAD.MOV R5, RZ, RZ, -R5 ;  /* 0x000000ffff057224 */ /* 0x000fe200078e0a05 */
[----:B------:R-:W-:Y:S01]  /*1f840*/  ISETP.GT.U32.AND P4, PT, R3, R215, PT ;  /* 0x000000d70300720c */ /* 0x000fe20003f84070 */
[----:B------:R-:W-:Y:S02]  /*1f850*/  @!P3 IMAD.IADD R213, R213, 0x1, -R3 ;  /* 0x00000001d5d5b824 */ /* 0x000fe400078e0a03 */
[C---:B------:R-:W-:Y:S02]  /*1f860*/  IMAD R216, R3.reuse, R5, R216 ;  /* 0x0000000503d87224 */ /* 0x040fe400078e02d8 */
[----:B------:R-:W-:Y:S01]  /*1f870*/  @!P6 IMAD.MOV R212, RZ, RZ, -R212 ;  /* 0x000000ffffd4e224 */ /* 0x000fe200078e0ad4 */
[C---:B------:R-:W-:Y:S01]  /*1f880*/  ISETP.GT.U32.AND P3, PT, R3.reuse, R213, PT ;  /* 0x000000d50300720c */ /* 0x040fe20003f64070 */
[----:B------:R-:W-:Y:S01]  /*1f890*/  IMAD.HI.U32 R6, R4, R217, RZ ;  /* 0x000000d904067227 */ /* 0x000fe200078e00ff */
[----:B------:R-:W-:-:S03]  /*1f8a0*/  ISETP.GT.U32.AND P6, PT, R3, R216, PT ;  /* 0x000000d80300720c */ /* 0x000fc60003fc4070 */
[----:B------:R-:W-:Y:S02]  /*1f8b0*/  IMAD.MOV R2, RZ, RZ, -R6 ;  /* 0x000000ffff027224 */ /* 0x000fe400078e0a06 */
[----:B------:R-:W-:Y:S02]  /*1f8c0*/  @!P4 IMAD.IADD R215, R215, 0x1, -R3 ;  /* 0x00000001d7d7c824 */ /* 0x000fe400078e0a03 */
[C---:B------:R-:W-:Y:S02]  /*1f8d0*/  IMAD R217, R3.reuse, R2, R217 ;  /* 0x0000000203d97224 */ /* 0x040fe400078e02d9 */
[----:B------:R-:W-:Y:S01]  /*1f8e0*/  IMAD.HI.U32 R2, R4, R218, RZ ;  /* 0x000000da04027227 */ /* 0x000fe200078e00ff */
[----:B------:R-:W-:-:S03]  /*1f8f0*/  ISETP.GT.U32.AND P4, PT, R3, R215, PT ;  /* 0x000000d70300720c */ /* 0x000fc60003f84070 */
[----:B------:R-:W-:Y:S01]  /*1f900*/  @!P2 IMAD.MOV R210, RZ, RZ, -R210 ;  /* 0x000000ffffd2a224 */ /* 0x000fe200078e0ad2 */
[----:B------:R-:W-:Y:S01]  /*1f910*/  ISETP.GT.U32.AND P2, PT, R3, R214, PT ;  /* 0x000000d60300720c */ /* 0x000fe20003f44070 */
[--C-:B------:R-:W-:Y:S02]  /*1f920*/  @!P6 IMAD.IADD R216, R216, 0x1, -R3.reuse ;  /* 0x00000001d8d8e824 */ /* 0x100fe400078e0a03 */
[----:B------:R-:W-:Y:S01]  /*1f930*/  @!P3 IMAD.IADD R213, R213, 0x1, -R3 ;  /* 0x00000001d5d5b824 */ /* 0x000fe200078e0a03 */
[C---:B------:R-:W-:Y:S01]  /*1f940*/  ISETP.GT.U32.AND P3, PT, R3.reuse, R217, PT ;  /* 0x000000d90300720c */ /* 0x040fe20003f64070 */
[----:B------:R-:W-:Y:S01]  /*1f950*/  IMAD.MOV R2, RZ, RZ, -R2 ;  /* 0x000000ffff027224 */ /* 0x000fe200078e0a02 */
[----:B------:R-:W-:Y:S01]  /*1f960*/  ISETP.GT.U32.AND P6, PT, R3, R216, PT ;  /* 0x000000d80300720c */ /* 0x000fe20003fc4070 */
[----:B------:R-:W-:-:S04]  /*1f970*/  IMAD.HI.U32 R5, R4, R219, RZ ;  /* 0x000000db04057227 */ /* 0x000fc800078e00ff */
[----:B------:R-:W-:Y:S02]  /*1f980*/  IMAD R218, R3, R2, R218 ;  /* 0x0000000203da7224 */ /* 0x000fe400078e02da */
[----:B------:R-:W-:Y:S02]  /*1f990*/  @!P4 IMAD.IADD R215, R215, 0x1, -R3 ;  /* 0x00000001d7d7c824 */ /* 0x000fe400078e0a03 */
[----:B------:R-:W-:Y:S01]  /*1f9a0*/  IMAD.MOV R5, RZ, RZ, -R5 ;  /* 0x000000ffff057224 */ /* 0x000fe200078e0a05 */
[C---:B------:R-:W-:Y:S01]  /*1f9b0*/  ISETP.GT.U32.AND P4, PT, R3.reuse, R218, PT ;  /* 0x000000da0300720c */ /* 0x040fe20003f84070 */
[----:B------:R-:W-:Y:S02]  /*1f9c0*/  @!P2 IMAD.IADD R214, R214, 0x1, -R3 ;  /* 0x00000001d6d6a824 */ /* 0x000fe400078e0a03 */
[----:B------:R-:W-:Y:S02]  /*1f9d0*/  IMAD R219, R3, R5, R219 ;  /* 0x0000000503db7224 */ /* 0x000fe400078e02db */
[--C-:B------:R-:W-:Y:S01]  /*1f9e0*/  @!P3 IMAD.IADD R217, R217, 0x1, -R3.reuse ;  /* 0x00000001d9d9b824 */ /* 0x100fe200078e0a03 */
[C---:B------:R-:W-:Y:S01]  /*1f9f0*/  ISETP.GT.U32.AND P2, PT, R3.reuse, R214, PT ;  /* 0x000000d60300720c */ /* 0x040fe20003f44070 */
[----:B------:R-:W-:Y:S01]  /*1fa00*/  @!P6 IMAD.IADD R216, R216, 0x1, -R3 ;  /* 0x00000001d8d8e824 */ /* 0x000fe200078e0a03 */
[----:B------:R-:W-:-:S02]  /*1fa10*/  ISETP.GT.U32.AND P6, PT, R3, R219, PT ;  /* 0x000000db0300720c */ /* 0x000fc40003fc4070 */
[----:B------:R-:W-:-:S03]  /*1fa20*/  ISETP.GT.U32.AND P3, PT, R3, R217, PT ;  /* 0x000000d90300720c */ /* 0x000fc60003f64070 */
[----:B------:R-:W-:Y:S01]  /*1fa30*/  @!P4 IMAD.IADD R218, R218, 0x1, -R3 ;  /* 0x00000001dadac824 */ /* 0x000fe200078e0a03 */
[----:B------:R-:W-:-:S05]  /*1fa40*/  ISETP.GE.AND P4, PT, R224, RZ, PT ;  /* 0x000000ffe000720c */ /* 0x000fca0003f86270 */
[--C-:B------:R-:W-:Y:S02]  /*1fa50*/  @!P2 IMAD.IADD R214, R214, 0x1, -R3.reuse ;  /* 0x00000001d6d6a824 */ /* 0x100fe400078e0a03 */
[--C-:B------:R-:W-:Y:S02]  /*1fa60*/  @!P6 IMAD.IADD R219, R219, 0x1, -R3.reuse ;  /* 0x00000001dbdbe824 */ /* 0x100fe400078e0a03 */
[----:B------:R-:W-:Y:S02]  /*1fa70*/  @!P3 IMAD.IADD R217, R217, 0x1, -R3 ;  /* 0x00000001d9d9b824 */ /* 0x000fe400078e0a03 */
[----:B------:R-:W-:Y:S01]  /*1fa80*/  @!P1 IMAD.MOV R214, RZ, RZ, -R214 ;  /* 0x000000ffffd69224 */ /* 0x000fe200078e0ad6 */
[----:B------:R-:W-:Y:S01]  /*1fa90*/  ISETP.GT.U32.AND P1, PT, R3, R219, PT ;  /* 0x000000db0300720c */ /* 0x000fe20003f24070 */
[----:B------:R-:W-:-:S12]  /*1faa0*/  @!P4 IMAD.MOV R217, RZ, RZ, -R217 ;  /* 0x000000ffffd9c224 */ /* 0x000fd800078e0ad9 */
[----:B------:R-:W-:Y:S01]  /*1fab0*/  @!P1 IMAD.IADD R219, R219, 0x1, -R3 ;  /* 0x00000001dbdb9824 */ /* 0x000fe200078e0a03 */
[----:B------:R-:W-:Y:S02]  /*1fac0*/  ISETP.GE.AND P1, PT, R230, RZ, PT ;  /* 0x000000ffe600720c */ /* 0x000fe40003f26270 */
[----:B------:R-:W3:Y:S01]  /*1fad0*/  LDL.LU R230, [R1+0x7b4] ;  /* 0x0007b40001e67983 */ /* 0x000ee20000300800 */
[----:B----4-:R-:W-:-:S05]  /*1fae0*/  IABS R223, R251 ;  /* 0x000000fb00df7213 */ /* 0x010fca0000000000 */
[----:B------:R-:W-:-:S04]  /*1faf0*/  IMAD.HI.U32 R5, R4, R223, RZ ;  /* 0x000000df04057227 */ /* 0x000fc800078e00ff */
[----:B------:R-:W-:-:S04]  /*1fb00*/  IMAD.MOV R5, RZ, RZ, -R5 ;  /* 0x000000ffff057224 */ /* 0x000fc800078e0a05 */
[----:B------:R-:W-:-:S05]  /*1fb10*/  IMAD R223, R3, R5, R223 ;  /* 0x0000000503df7224 */ /* 0x000fca00078e02df */
[----:B------:R-:W-:-:S13]  /*1fb20*/  ISETP.GT.U32.AND P4, PT, R3, R223, PT ;  /* 0x000000df0300720c */ /* 0x000fda0003f84070 */
[----:B------:R-:W-:Y:S01]  /*1fb30*/  @!P4 IMAD.IADD R223, R223, 0x1, -R3 ;  /* 0x00000001dfdfc824 */ /* 0x000fe200078e0a03 */
[----:B------:R-:W-:Y:S02]  /*1fb40*/  ISETP.GE.AND P4, PT, R251, RZ, PT ;  /* 0x000000fffb00720c */ /* 0x000fe40003f86270 */
[----:B------:R-:W4:Y:S01]  /*1fb50*/  LDL.LU R251, [R1+0x7b8] ;  /* 0x0007b80001fb7983 */ /* 0x000f220000300800 */
[----:B------:R-:W-:Y:S01]  /*1fb60*/  IMAD.HI.U32 R2, R4, R220, RZ ;  /* 0x000000dc04027227 */ /* 0x000fe200078e00ff */
[----:B------:R-:W-:Y:S02]  /*1fb70*/  ISETP.GE.AND P2, PT, R221, RZ, PT ;  /* 0x000000ffdd00720c */ /* 0x000fe40003f46270 */
[----:B------:R-:W-:Y:S01]  /*1fb80*/  IABS R221, R227 ;  /* 0x000000e300dd7213 */ /* 0x000fe20000000000 */
[----:B------:R-:W-:-:S04]  /*1fb90*/  IMAD.MOV R2, RZ, RZ, -R2 ;  /* 0x000000ffff027224 */ /* 0x000fc800078e0a02 */
[----:B------:R-:W-:Y:S02]  /*1fba0*/  IMAD R220, R3, R2, R220 ;  /* 0x0000000203dc7224 */ /* 0x000fe400078e02dc */
[----:B------:R-:W-:-:S04]  /*1fbb0*/  IMAD.HI.U32 R2, R4, R221, RZ ;  /* 0x000000dd04027227 */ /* 0x000fc800078e00ff */
[----:B------:R-:W-:-:S04]  /*1fbc0*/  IMAD.MOV R2, RZ, RZ, -R2 ;  /* 0x000000ffff027224 */ /* 0x000fc800078e0a02 */
[----:B------:R-:W-:-:S05]  /*1fbd0*/  IMAD R221, R3, R2, R221 ;  /* 0x0000000203dd7224 */ /* 0x000fca00078e02dd */
[C---:B------:R-:W-:Y:S02]  /*1fbe0*/  ISETP.GT.U32.AND P6, PT, R3.reuse, R221, PT ;  /* 0x000000dd0300720c */ /* 0x040fe40003fc4070 */
[----:B------:R-:W-:Y:S02]  /*1fbf0*/  ISETP.GT.U32.AND P3, PT, R3, R220, PT ;  /* 0x000000dc0300720c */ /* 0x000fe40003f64070 */
[----:B------:R-:W-:Y:S01]  /*1fc00*/  IABS R222, R226 ;  /* 0x000000e200de7213 */ /* 0x000fe20000000000 */
[----:B------:R-:W-:Y:S01]  /*1fc10*/  @!P0 IMAD.MOV R215, RZ, RZ, -R215 ;  /* 0x000000ffffd78224 */ /* 0x000fe200078e0ad7 */
[----:B------:R-:W-:-:S07]  /*1fc20*/  IABS R224, R232 ;  /* 0x000000e800e07213 */ /* 0x000fce0000000000 */
[----:B------:R-:W-:Y:S02]  /*1fc30*/  @!P6 IMAD.IADD R221, R221, 0x1, -R3 ;  /* 0x00000001dddde824 */ /* 0x000fe400078e0a03 */
[----:B------:R-:W-:-:S03]  /*1fc40*/  IMAD.HI.U32 R2, R4, R222, RZ ;  /* 0x000000de04027227 */ /* 0x000fc600078e00ff */
[----:B------:R-:W-:Y:S01]  /*1fc50*/  ISETP.GT.U32.AND P0, PT, R3, R221, PT ;  /* 0x000000dd0300720c */ /* 0x000fe20003f04070 */
[----:B------:R-:W-:Y:S02]  /*1fc60*/  IMAD.MOV R2, RZ, RZ, -R2 ;  /* 0x000000ffff027224 */ /* 0x000fe400078e0a02 */
[----:B------:R-:W-:-:S04]  /*1fc70*/  IMAD.HI.U32 R6, R4, R224, RZ ;  /* 0x000000e004067227 */ /* 0x000fc800078e00ff */
[--C-:B------:R-:W-:Y:S01]  /*1fc80*/  @!P3 IMAD.IADD R220, R220, 0x1, -R3.reuse ;  /* 0x00000001dcdcb824 */ /* 0x100fe200078e0a03 */
[----:B------:R-:W-:Y:S01]  /*1fc90*/  ISETP.GE.AND P3, PT, R225, RZ, PT ;  /* 0x000000ffe100720c */ /* 0x000fe20003f66270 */
[----:B------:R-:W-:Y:S01]  /*1fca0*/  IMAD R222, R3, R2, R222 ;  /* 0x0000000203de7224 */ /* 0x000fe200078e02de */
[----:B--2---:R-:W-:Y:S01]  /*1fcb0*/  IABS R225, R229 ;  /* 0x000000e500e17213 */ /* 0x004fe20000000000 */
[----:B------:R-:W-:Y:S02]  /*1fcc0*/  IMAD.MOV R2, RZ, RZ, -R6 ;  /* 0x000000ffff027224 */ /* 0x000fe400078e0a06 */
[----:B------:R-:W-:Y:S01]  /*1fcd0*/  @!P0 IMAD.IADD R221, R221, 0x1, -R3 ;  /* 0x00000001dddd8824 */ /* 0x000fe200078e0a03 */
[----:B------:R-:W-:Y:S01]  /*1fce0*/  ISETP.GE.AND P0, PT, R227, RZ, PT ;  /* 0x000000ffe300720c */ /* 0x000fe20003f06270 */
[----:B------:R-:W-:Y:S02]  /*1fcf0*/  IMAD R224, R3, R2, R224 ;  /* 0x0000000203e07224 */ /* 0x000fe400078e02e0 */
[----:B------:R-:W-:-:S04]  /*1fd00*/  IMAD.HI.U32 R2, R4, R225, RZ ;  /* 0x000000e104027227 */ /* 0x000fc800078e00ff */
[----:B------:R-:W-:-:S04]  /*1fd10*/  IMAD.MOV R2, RZ, RZ, -R2 ;  /* 0x000000ffff027224 */ /* 0x000fc800078e0a02 */
[C---:B------:R-:W-:Y:S02]  /*1fd20*/  IMAD R225, R3.reuse, R2, R225 ;  /* 0x0000000203e17224 */ /* 0x040fe400078e02e1 */
[----:B------:R-:W-:Y:S01]  /*1fd30*/  @!P5 IMAD.MOV R213, RZ, RZ, -R213 ;  /* 0x000000ffffd5d224 */ /* 0x000fe200078e0ad5 */
[C---:B------:R-:W-:Y:S01]  /*1fd40*/  ISETP.GT.U32.AND P5, PT, R3.reuse, R218, PT ;  /* 0x000000da0300720c */ /* 0x040fe20003fa4070 */
[----:B------:R-:W-:Y:S01]  /*1fd50*/  @!P2 IMAD.MOV R216, RZ, RZ, -R216 ;  /* 0x000000ffffd8a224 */ /* 0x000fe200078e0ad8 */
[C---:B------:R-:W-:Y:S01]  /*1fd60*/  ISETP.GT.U32.AND P2, PT, R3.reuse, R222, PT ;  /* 0x000000de0300720c */ /* 0x040fe20003f44070 */
[----:B------:R-:W-:Y:S01]  /*1fd70*/  @!P0 IMAD.MOV R221, RZ, RZ, -R221 ;  /* 0x000000ffffdd8224 */ /* 0x000fe200078e0add */
[----:B------:R-:W-:-:S09]  /*1fd80*/  ISETP.GT.U32.AND P0, PT, R3, R225, PT ;  /* 0x000000e10300720c */ /* 0x000fd20003f04070 */
[--C-:B------:R-:W-:Y:S02]  /*1fd90*/  @!P5 IMAD.IADD R218, R218, 0x1, -R3.reuse ;  /* 0x00000001dadad824 */ /* 0x100fe400078e0a03 */
[--C-:B------:R-:W-:Y:S02]  /*1fda0*/  @!P2 IMAD.IADD R222, R222, 0x1, -R3.reuse ;  /* 0x00000001dedea824 */ /* 0x100fe400078e0a03 */
[----:B------:R-:W-:Y:S02]  /*1fdb0*/  @!P0 IMAD.IADD R225, R225, 0x1, -R3 ;  /* 0x00000001e1e18824 */ /* 0x000fe400078e0a03 */
[----:B------:R-:W-:Y:S01]  /*1fdc0*/  @!P3 IMAD.MOV R218, RZ, RZ, -R218 ;  /* 0x000000ffffdab224 */ /* 0x000fe200078e0ada */
[C---:B------:R-:W-:Y:S02]  /*1fdd0*/  ISETP.GT.U32.AND P3, PT, R3.reuse, R222, PT ;  /* 0x000000de0300720c */ /* 0x040fe40003f64070 */
[----:B------:R-:W-:Y:S02]  /*1fde0*/  ISETP.GT.U32.AND P0, PT, R3, R225, PT ;  /* 0x000000e10300720c */ /* 0x000fe40003f04070 */
[----:B------:R-:W-:-:S02]  /*1fdf0*/  ISETP.GE.AND P5, PT, R233, RZ, PT ;  /* 0x000000ffe900720c */ /* 0x000fc40003fa6270 */
[----:B------:R-:W2:Y:S04]  /*1fe00*/  LDL.LU R233, [R1+0x7bc] ;  /* 0x0007bc0001e97983 */ /* 0x000ea80000300800 */
[----:B------:R-:W2:Y:S03]  /*1fe10*/  LDL.LU R236, [R1+0x7c0] ;  /* 0x0007c00001ec7983 */ /* 0x000ea60000300800 */
[--C-:B------:R-:W-:Y:S01]  /*1fe20*/  @!P3 IMAD.IADD R222, R222, 0x1, -R3.reuse ;  /* 0x00000001dedeb824 */ /* 0x100fe200078e0a03 */
[----:B------:R-:W-:Y:S01]  /*1fe30*/  ISETP.GE.AND P3, PT, R229, RZ, PT ;  /* 0x000000ffe500720c */ /* 0x000fe20003f66270 */
[----:B------:R-:W-:Y:S01]  /*1fe40*/  @!P0 IMAD.IADD R225, R225, 0x1, -R3 ;  /* 0x00000001e1e18824 */ /* 0x000fe200078e0a03 */
[----:B------:R-:W2:Y:S01]  /*1fe50*/  LDL.LU R235, [R1+0x7c4] ;  /* 0x0007c40001eb7983 */ /* 0x000ea20000300800 */
[----:B----4-:R-:W-:-:S02]  /*1fe60*/  IABS R229, R251 ;  /* 0x000000fb00e57213 */ /* 0x010fc40000000000 */
[----:B------:R-:W-:Y:S02]  /*1fe70*/  ISETP.GE.AND P0, PT, R251, RZ, PT ;  /* 0x000000fffb00720c */ /* 0x000fe40003f06270 */
[----:B------:R-:W4:Y:S01]  /*1fe80*/  LDL.LU R251, [R1+0x7c8] ;  /* 0x0007c80001fb7983 */ /* 0x000f220000300800 */
[C---:B------:R-:W-:Y:S02]  /*1fe90*/  ISETP.GT.U32.AND P6, PT, R3.reuse, R220, PT ;  /* 0x000000dc0300720c */ /* 0x040fe40003fc4070 */
[----:B------:R-:W-:Y:S01]  /*1fea0*/  ISETP.GE.AND P2, PT, R226, RZ, PT ;  /* 0x000000ffe200720c */ /* 0x000fe20003f46270 */
[----:B------:R-:W-:Y:S01]  /*1feb0*/  @!P5 IMAD.MOV R219, RZ, RZ, -R219 ;  /* 0x000000ffffdbd224 */ /* 0x000fe200078e0adb */
[----:B------:R-:W4:Y:S09]  /*1fec0*/  LDL.LU R240, [R1+0x7cc] ;  /* 0x0007cc0001f07983 */ /* 0x000f320000300800 */
[--C-:B------:R-:W-:Y:S01]  /*1fed0*/  @!P6 IMAD.IADD R220, R220, 0x1, -R3.reuse ;  /* 0x00000001dcdce824 */ /* 0x100fe200078e0a03 */
[C---:B------:R-:W-:Y:S01]  /*1fee0*/  ISETP.GT.U32.AND P6, PT, R3.reuse, R224, PT ;  /* 0x000000e00300720c */ /* 0x040fe20003fc4070 */
[C---:B------:R-:W-:Y:S01]  /*1fef0*/  IMAD.HI.U32 R5, R4.reuse, R229, RZ ;  /* 0x000000e504057227 */ /* 0x040fe200078e00ff */
[----:B---3--:R-:W-:Y:S01]  /*1ff00*/  IABS R226, R228 ;  /* 0x000000e400e27213 */ /* 0x008fe20000000000 */
[----:B------:R-:W3:Y:S04]  /*1ff10*/  LDL.LU R239, [R1+0x7d0] ;  /* 0x0007d00001ef7983 */ /* 0x000ee80000300800 */
[----:B------:R-:W-:Y:S01]  /*1ff20*/  IMAD.HI.U32 R2, R4, R226, RZ ;  /* 0x000000e204027227 */ /* 0x000fe200078e00ff */
[----:B------:R-:W3:Y:S05]  /*1ff30*/  LDL.LU R237, [R1+0x7d4] ;  /* 0x0007d40001ed7983 */ /* 0x000eea0000300800 */
[----:B------:R-:W-:Y:S01]  /*1ff40*/  @!P6 IMAD.IADD R224, R224, 0x1, -R3 ;  /* 0x00000001e0e0e824 */ /* 0x000fe200078e0a03 */
[----:B------:R-:W3:Y:S04]  /*1ff50*/  LDL.LU R238, [R1+0x7d8] ;  /* 0x0007d80001ee7983 */ /* 0x000ee80000300800 */
[----:B------:R-:W-:Y:S01]  /*1ff60*/  ISETP.GT.U32.AND P5, PT, R3, R224, PT ;  /* 0x000000e00300720c */ /* 0x000fe20003fa4070 */
[----:B------:R-:W-:-:S02]  /*1ff70*/  IMAD.MOV R2, RZ, RZ, -R2 ;  /* 0x000000ffff027224 */ /* 0x000fc400078e0a02 */
[----:B------:R-:W-:Y:S02]  /*1ff80*/  IMAD.MOV R5, RZ, RZ, -R5 ;  /* 0x000000ffff057224 */ /* 0x000fe400078e0a05 */
[C---:B------:R-:W-:Y:S02]  /*1ff90*/  IMAD R226, R3.reuse, R2, R226 ;  /* 0x0000000203e27224 */ /* 0x040fe400078e02e2 */
[----:B------:R-:W-:Y:S02]  /*1ffa0*/  IMAD R229, R3, R5, R229 ;  /* 0x0000000503e57224 */ /* 0x000fe400078e02e5 */
[----:B------:R-:W-:-:S04]  /*1ffb0*/  @!P3 IMAD.MOV R225, RZ, RZ, -R225 ;  /* 0x000000ffffe1b224 */ /* 0x000fc800078e0ae1 */
[----:B------:R-:W-:Y:S01]  /*1ffc0*/  @!P5 IMAD.IADD R224, R224, 0x1, -R3 ;  /* 0x00000001e0e0d824 */ /* 0x000fe200078e0a03 */
[C---:B------:R-:W-:Y:S02]  /*1ffd0*/  ISETP.GT.U32.AND P5, PT, R3.reuse, R226, PT ;  /* 0x000000e20300720c */ /* 0x040fe40003fa4070 */
[C---:B------:R-:W-:Y:S02]  /*1ffe0*/  ISETP.GT.U32.AND P3, PT, R3.reuse, R229, PT ;  /* 0x000000e50300720c */ /* 0x040fe40003f64070 */
[----:B------:R-:W-:-:S09]  /*1fff0*/  ISETP.GT.U32.AND P6, PT, R3, R223, PT ;  /* 0x000000df0300720c */ /* 0x000fd20003fc4070 */
[--C-:B------:R-:W-:Y:S02]  /*20000*/  @!P5 IMAD.IADD R226, R226, 0x1, -R3.reuse ;  /* 0x00000001e2e2d824 */ /* 0x100fe400078e0a03 */
[----:B------:R-:W-:-:S03]  /*20010*/  @!P3 IMAD.IADD R229, R229, 0x1, -R3 ;  /* 0x00000001e5e5b824 */ /* 0x000fc600078e0a03 */
[C---:B------:R-:W-:Y:S02]  /*20020*/  ISETP.GT.U32.AND P5, PT, R3.reuse, R226, PT ;  /* 0x000000e20300720c */ /* 0x040fe40003fa4070 */
[----:B------:R-:W-:Y:S01]  /*20030*/  ISETP.GT.U32.AND P3, PT, R3, R229, PT ;  /* 0x000000e50300720c */ /* 0x000fe20003f64070 */
[----:B------:R-:W-:Y:S01]  /*20040*/  @!P6 IMAD.IADD R223, R223, 0x1, -R3 ;  /* 0x00000001dfdfe824 */ /* 0x000fe200078e0a03 */
[----:B------:R-:W-:Y:S02]  /*20050*/  ISETP.GE.AND P6, PT, R228, RZ, PT ;  /* 0x000000ffe400720c */ /* 0x000fe40003fc6270 */
[----:B------:R-:W-:Y:S01]  /*20060*/  IABS R228, R230 ;  /* 0x000000e600e47213 */ /* 0x000fe20000000000 */
[----:B------:R-:W-:Y:S01]  /*20070*/  @!P4 IMAD.MOV R223, RZ, RZ, -R223 ;  /* 0x000000ffffdfc224 */ /* 0x000fe200078e0adf */
[----:B------:R-:W-:-:S05]  /*20080*/  ISETP.GE.AND P4, PT, R230, RZ, PT ;  /* 0x000000ffe600720c */ /* 0x000fca0003f86270 */
[--C-:B------:R-:W-:Y:S02]  /*20090*/  @!P5 IMAD.IADD R226, R226, 0x1, -R3.reuse ;  /* 0x00000001e2e2d824 */ /* 0x100fe400078e0a03 */
[----:B------:R-:W-:Y:S02]  /*200a0*/  @!P3 IMAD.IADD R229, R229, 0x1, -R3 ;  /* 0x00000001e5e5b824 */ /* 0x000fe400078e0a03 */
[----:B------:R-:W-:Y:S02]  /*200b0*/  @!P6 IMAD.MOV R226, RZ, RZ, -R226 ;  /* 0x000000ffffe2e224 */ /* 0x000fe400078e0ae2 */
[----:B------:R-:W-:Y:S01]  /*200c0*/  @!P0 IMAD.MOV R229, RZ, RZ, -R229 ;  /* 0x000000ffffe58224 */ /* 0x000fe200078e0ae5 */
[----:B--2---:R-:W-:Y:S02]  /*200d0*/  IABS R230, R233 ;  /* 0x000000e900e67213 */ /* 0x004fe40000000000 */
[----:B------:R-:W-:Y:S02]  /*200e0*/  ISETP.GE.AND P6, PT, R233, RZ, PT ;  /* 0x000000ffe900720c */ /* 0x000fe40003fc6270 */
[----:B------:R-:W-:Y:S01]  /*200f0*/  IABS R227, R231 ;  /* 0x000000e700e37213 */ /* 0x000fe20000000000 */
[----:B------:R-:W-:Y:S01]  /*20100*/  @!P1 IMAD.MOV R220, RZ, RZ, -R220 ;  /* 0x000000ffffdc9224 */ /* 0x000fe200078e0adc */
[----:B------:R-:W-:-:S03]  /*20110*/  ISETP.GE.AND P1, PT, R232, RZ, PT ;  /* 0x000000ffe800720c */ /* 0x000fc60003f26270 */
[----:B------:R-:W-:-:S04]  /*20120*/  IMAD.HI.U32 R2, R4, R227, RZ ;  /* 0x000000e304027227 */ /* 0x000fc800078e00ff */
[----:B------:R-:W-:Y:S01]  /*20130*/  IMAD.MOV R2, RZ, RZ, -R2 ;  /* 0x000000ffff027224 */ /* 0x000fe200078e0a02 */
[----:B----4-:R-:W-:Y:S02]  /*20140*/  IABS R233, R251 ;  /* 0x000000fb00e97213 */ /* 0x010fe40000000000 */
[----:B------:R-:W-:Y:S02]  /*20150*/  ISETP.GE.AND P0, PT, R251, RZ, PT ;  /* 0x000000fffb00720c */ /* 0x000fe40003f06270 */
[----:B------:R-:W2:Y:S01]  /*20160*/  LDL.LU R251, [R1+0x7f0] ;  /* 0x0007f00001fb7983 */ /* 0x000ea20000300800 */
[C---:B------:R-:W-:Y:S02]  /*20170*/  IMAD R227, R3.reuse, R2, R227 ;  /* 0x0000000203e37224 */ /* 0x040fe400078e02e3 */
[----:B------:R-:W-:Y:S02]  /*20180*/  @!P1 IMAD.MOV R224, RZ, RZ, -R224 ;  /* 0x000000ffffe09224 */ /* 0x000fe400078e0ae0 */
[----:B------:R-:W-:Y:S01]  /*20190*/  @!P2 IMAD.MOV R222, RZ, RZ, -R222 ;  /* 0x000000ffffdea224 */ /* 0x000fe200078e0ade */
[----:B------:R-:W-:Y:S01]  /*201a0*/  ISETP.GT.U32.AND P1, PT, R3, R227, PT ;  /* 0x000000e30300720c */ /* 0x000fe20003f24070 */
[----:B------:R-:W-:Y:S01]  /*201b0*/  IMAD.HI.U32 R2, R4, R228, RZ ;  /* 0x000000e404027227 */ /* 0x000fe200078e00ff */
[----:B------:R-:W-:Y:S01]  /*201c0*/  IABS R232, R235 ;  /* 0x000000eb00e87213 */ /* 0x000fe20000000000 */
[----:B------:R-:W4:Y:S02]  /*201d0*/  LDL.LU R241, [R1+0x7dc] ;  /* 0x0007dc0001f17983 */ /* 0x000f240000300800 */
[----:B------:R-:W-:Y:S01]  /*201e0*/  IMAD.MOV R2, RZ, RZ, -R2 ;  /* 0x000000ffff027224 */ /* 0x000fe200078e0a02 */
[----:B------:R-:W-:Y:S01]  /*201f0*/  ISETP.GE.AND P2, PT, R231, RZ, PT ;  /* 0x000000ffe700720c */ /* 0x000fe20003f46270 */
[----:B------:R-:W4:Y:S02]  /*20200*/  LDL.LU R244, [R1+0x7e0] ;  /* 0x0007e00001f47983 */ /* 0x000f240000300800 */
[----:B------:R-:W-:-:S04]  /*20210*/  IMAD R228, R3, R2, R228 ;  /* 0x0000000203e47224 */ /* 0x000fc800078e02e4 */
[----:B------:R-:W-:Y:S01]  /*20220*/  @!P1 IMAD.IADD R227, R227, 0x1, -R3 ;  /* 0x00000001e3e39824 */ /* 0x000fe200078e0a03 */
[----:B------:R-:W-:Y:S01]  /*20230*/  IABS R231, R236 ;  /* 0x000000ec00e77213 */ /* 0x000fe20000000000 */
[C---:B------:R-:W-:Y:S01]  /*20240*/  IMAD.HI.U32 R2, R4.reuse, R230, RZ ;  /* 0x000000e604027227 */ /* 0x040fe200078e00ff */
[C---:B------:R-:W-:Y:S02]  /*20250*/  ISETP.GT.U32.AND P5, PT, R3.reuse, R228, PT ;  /* 0x000000e40300720c */ /* 0x040fe40003fa4070 */
[----:B------:R-:W-:Y:S01]  /*20260*/  ISETP.GT.U32.AND P1, PT, R3, R227, PT ;  /* 0x000000e30300720c */ /* 0x000fe20003f24070 */
[----:B------:R-:W-:Y:S02]  /*20270*/  IMAD.MOV R2, RZ, RZ, -R2 ;  /* 0x000000ffff027224 */ /* 0x000fe400078e0a02 */
[----:B------:R-:W-:-:S04]  /*20280*/  IMAD.HI.U32 R5, R4, R231, RZ ;  /* 0x000000e704057227 */ /* 0x000fc800078e00ff */
[----:B------:R-:W-:Y:S02]  /*20290*/  IMAD R230, R3, R2, R230 ;  /* 0x0000000203e67224 */ /* 0x000fe400078e02e6 */
[----:B------:R-:W-:Y:S02]  /*202a0*/  IMAD.MOV R2, RZ, RZ, -R5 ;  /* 0x000000ffff027224 */ /* 0x000fe400078e0a05 */
[--C-:B------:R-:W-:Y:S02]  /*202b0*/  @!P5 IMAD.IADD R228, R228, 0x1, -R3.reuse ;  /* 0x00000001e4e4d824 */ /* 0x100fe400078e0a03 */
[----:B------:R-:W-:Y:S02]  /*202c0*/  @!P1 IMAD.IADD R227, R227, 0x1, -R3 ;  /* 0x00000001e3e39824 */ /* 0x000fe400078e0a03 */
[C---:B------:R-:W-:Y:S01]  /*202d0*/  IMAD R231, R3.reuse, R2, R231 ;  /* 0x0000000203e77224 */ /* 0x040fe200078e02e7 */
[----:B------:R-:W-:Y:S01]  /*202e0*/  ISETP.GT.U32.AND P5, PT, R3, R228, PT ;  /* 0x000000e40300720c */ /* 0x000fe20003fa4070 */
[----:B------:R-:W-:-:S03]  /*202f0*/  @!P2 IMAD.MOV R227, RZ, RZ, -R227 ;  /* 0x000000ffffe3a224 */ /* 0x000fc600078e0ae3 */
[----:B------:R-:W-:Y:S01]  /*20300*/  ISETP.GT.U32.AND P2, PT, R3, R231, PT ;  /* 0x000000e70300720c */ /* 0x000fe20003f44070 */
[----:B------:R-:W-:-:S04]  /*20310*/  IMAD.HI.U32 R2, R4, R232, RZ ;  /* 0x000000e804027227 */ /* 0x000fc800078e00ff */
[----:B------:R-:W-:Y:S01]  /*20320*/  IMAD.MOV R2, RZ, RZ, -R2 ;  /* 0x000000ffff027224 */ /* 0x000fe200078e0a02 */
[----:B------:R-:W-:-:S03]  /*20330*/  IABS R234, R240 ;  /* 0x000000f000ea7213 */ /* 0x000fc60000000000 */
[--C-:B------:R-:W-:Y:S02]  /*20340*/  @!P5 IMAD.IADD R228, R228, 0x1, -R3.reuse ;  /* 0x00000001e4e4d824 */ /* 0x100fe400078e0a03 */
[----:B------:R-:W-:Y:S02]  /*20350*/  IMAD R232, R3, R2, R232 ;  /* 0x0000000203e87224 */ /* 0x000fe400078e02e8 */
[----:B------:R-:W-:Y:S02]  /*20360*/  @!P2 IMAD.IADD R231, R231, 0x1, -R3 ;  /* 0x00000001e7e7a824 */ /* 0x000fe400078e0a03 */
[----:B------:R-:W-:-:S04]  /*20370*/  IMAD.HI.U32 R2, R4, R233, RZ ;  /* 0x000000e904027227 */ /* 0x000fc800078e00ff */
[----:B------:R-:W-:Y:S01]  /*20380*/  @!P4 IMAD.MOV R228, RZ, RZ, -R228 ;  /* 0x000000ffffe4c224 */ /* 0x000fe200078e0ae4 */
[----:B------:R-:W-:Y:S01]  /*20390*/  ISETP.GT.U32.AND P4, PT, R3, R231, PT ;  /* 0x000000e70300720c */ /* 0x000fe20003f84070 */
[----:B------:R-:W-:Y:S02]  /*203a0*/  IMAD.MOV R2, RZ, RZ, -R2 ;  /* 0x000000ffff027224 */ /* 0x000fe400078e0a02 */
[----:B------:R-:W-:-:S04]  /*203b0*/  IMAD.HI.U32 R5, R4, R234, RZ ;  /* 0x000000ea04057227 */ /* 0x000fc800078e00ff */
[----:B------:R-:W-:Y:S02]  /*203c0*/  IMAD R233, R3, R2, R233 ;  /* 0x0000000203e97224 */ /* 0x000fe400078e02e9 */
[----:B------:R-:W-:-:S04]  /*203d0*/  IMAD.MOV R2, RZ, RZ, -R5 ;  /* 0x000000ffff027224 */ /* 0x000fc800078e0a05 */
[----:B------:R-:W-:Y:S02]  /*203e0*/  IMAD R234, R3, R2, R234 ;  /* 0x0000000203ea7224 */ /* 0x000fe400078e02ea */
[----:B------:R-:W-:-:S03]  /*203f0*/  @!P4 IMAD.IADD R231, R231, 0x1, -R3 ;  /* 0x00000001e7e7c824 */ /* 0x000fc600078e0a03 */
[----:B------:R-:W-:Y:S02]  /*20400*/  ISETP.GT.U32.AND P4, PT, R3, R234, PT ;  /* 0x000000ea0300720c */ /* 0x000fe40003f84070 */
[----:B------:R-:W-:Y:S02]  /*20410*/  ISETP.GE.AND P5, PT, R236, RZ, PT ;  /* 0x000000ffec00720c */ /* 0x000fe40003fa6270 */
[----:B---3--:R-:W-:-:S09]  /*20420*/  IABS R236, R237 ;  /* 0x000000ed00ec7213 */ /* 0x008fd20000000000 */
[----:B------:R-:W-:Y:S02]  /*20430*/  @!P4 IMAD.IADD R234, R234, 0x1, -R3 ;  /* 0x00000001eaeac824 */ /* 0x000fe400078e0a03 */
[----:B------:R-:W-:-:S03]  /*20440*/  @!P5 IMAD.MOV R231, RZ, RZ, -R231 ;  /* 0x000000ffffe7d224 */ /* 0x000fc600078e0ae7 */
[----:B------:R-:W-:Y:S01]  /*20450*/  ISETP.GT.U32.AND P5, PT, R3, R234, PT ;  /* 0x000000ea0300720c */ /* 0x000fe20003fa4070 */
[----:B------:R-:W-:-:S04]  /*20460*/  IMAD.HI.U32 R5, R4, R236, RZ ;  /* 0x000000ec04057227 */ /* 0x000fc800078e00ff */
[----:B------:R-:W-:-:S04]  /*20470*/  IMAD.MOV R5, RZ, RZ, -R5 ;  /* 0x000000ffff057224 */ /* 0x000fc800078e0a05 */
[----:B------:R-:W-:-:S04]  /*20480*/  IMAD R236, R3, R5, R236 ;  /* 0x0000000503ec7224 */ /* 0x000fc800078e02ec */
[----:B------:R-:W-:Y:S01]  /*20490*/  @!P5 IMAD.IADD R234, R234, 0x1, -R3 ;  /* 0x00000001eaead824 */ /* 0x000fe200078e0a03 */
[----:B--2---:R-:W-:Y:S02]  /*204a0*/  ISETP.GE.AND P5, PT, R251, RZ, PT ;  /* 0x000000fffb00720c */ /* 0x004fe40003fa6270 */
[----:B------:R-:W-:Y:S02]  /*204b0*/  IABS R5, R251 ;  /* 0x000000fb00057213 */ /* 0x000fe40000000000 */
[----:B------:R-:W2:Y:S04]  /*204c0*/  LDL.LU R251, [R1+0x7e4] ;  /* 0x0007e40001fb7983 */ /* 0x000ea80000300800 */
[----:B0-----:R-:W3:Y:S04]  /*204d0*/  LDL.LU R20, [R1+0x7e8] ;  /* 0x0007e80001147983 */ /* 0x001ee80000300800 */
[----:B------:R-:W3:Y:S04]  /*204e0*/  LDL.LU R19, [R1+0x7ec] ;  /* 0x0007ec0001137983 */ /* 0x000ee80000300800 */
        /* <DEDUP_REMOVED lines=11> */
[----:B------:R-:W3:Y:S01]  /*205a0*/  LDL.LU R9, [R1+0x820] ;  /* 0x0008200001097983 */ /* 0x000ee20000300800 */
[----:B------:R-:W-:-:S13]  /*205b0*/  ISETP.GT.U32.AND P1, PT, R3, R230, PT ;  /* 0x000000e60300720c */ /* 0x000fda0003f24070 */
[----:B------:R-:W-:-:S05]  /*205c0*/  @!P1 IMAD.IADD R230, R230, 0x1, -R3 ;  /* 0x00000001e6e69824 */ /* 0x000fca00078e0a03 */
[----:B------:R-:W-:-:S13]  /*205d0*/  ISETP.GT.U32.AND P1, PT, R3, R230, PT ;  /* 0x000000e60300720c */ /* 0x000fda0003f24070 */
[----:B------:R-:W-:Y:S01]  /*205e0*/  @!P1 IMAD.IADD R230, R230, 0x1, -R3 ;  /* 0x00000001e6e69824 */ /* 0x000fe200078e0a03 */
[C---:B------:R-:W-:Y:S02]  /*205f0*/  ISETP.GT.U32.AND P1, PT, R3.reuse, R233, PT ;  /* 0x000000e90300720c */ /* 0x040fe40003f24070 */
[----:B------:R-:W-:Y:S01]  /*20600*/  ISETP.GT.U32.AND P3, PT, R3, R232, PT ;  /* 0x000000e80300720c */ /* 0x000fe20003f64070 */
[----:B------:R-:W-:-:S10]  /*20610*/  @!P6 IMAD.MOV R230, RZ, RZ, -R230 ;  /* 0x000000ffffe6e224 */ /* 0x000fd400078e0ae6 */
[----:B------:R-:W-:-:S05]  /*20620*/  @!P1 IMAD.IADD R233, R233, 0x1, -R3 ;  /* 0x00000001e9e99824 */ /* 0x000fca00078e0a03 */
[----:B------:R-:W-:Y:S02]  /*20630*/  ISETP.GT.U32.AND P6, PT, R3, R233, PT ;  /* 0x000000e90300720c */ /* 0x000fe40003fc4070 */
[----:B------:R-:W-:Y:S02]  /*20640*/  ISETP.GE.AND P2, PT, R235, RZ, PT ;  /* 0x000000ffeb00720c */ /* 0x000fe40003f46270 */
[----:B------:R-:W-:Y:S01]  /*20650*/  IABS R235, R239 ;  /* 0x000000ef00eb7213 */ /* 0x000fe20000000000 */
[----:B------:R-:W-:-:S04]  /*20660*/  @!P3 IMAD.IADD R232, R232, 0x1, -R3 ;  /* 0x00000001e8e8b824 */ /* 0x000fc800078e0a03 */
[----:B------:R-:W-:-:S04]  /*20670*/  IMAD.HI.U32 R2, R4, R235, RZ ;  /* 0x000000eb04027227 */ /* 0x000fc800078e00ff */
[----:B------:R-:W-:Y:S01]  /*20680*/  @!P6 IMAD.IADD R233, R233, 0x1, -R3 ;  /* 0x00000001e9e9e824 */ /* 0x000fe200078e0a03 */
[----:B------:R-:W-:Y:S01]  /*20690*/  ISETP.GT.U32.AND P3, PT, R3, R232, PT ;  /* 0x000000e80300720c */ /* 0x000fe20003f64070 */
[----:B------:R-:W-:Y:S01]  /*206a0*/  IMAD.MOV R2, RZ, RZ, -R2 ;  /* 0x000000ffff027224 */ /* 0x000fe200078e0a02 */
[----:B------:R-:W-:Y:S01]  /*206b0*/  ISETP.GE.AND P4, PT, R237, RZ, PT ;  /* 0x000000ffed00720c */ /* 0x000fe20003f86270 */
[----:B------:R-:W-:Y:S01]  /*206c0*/  @!P0 IMAD.MOV R233, RZ, RZ, -R233 ;  /* 0x000000ffffe98224 */ /* 0x000fe200078e0ae9 */
[----:B------:R-:W-:Y:S02]  /*206d0*/  IABS R237, R238 ;  /* 0x000000ee00ed7213 */ /* 0x000fe40000000000 */
[C---:B------:R-:W-:Y:S01]  /*206e0*/  ISETP.GT.U32.AND P0, PT, R3.reuse, R236, PT ;  /* 0x000000ec0300720c */ /* 0x040fe20003f04070 */
[----:B------:R-:W-:Y:S01]  /*206f0*/  IMAD R235, R3, R2, R235 ;  /* 0x0000000203eb7224 */ /* 0x000fe200078e02eb */
[----:B------:R-:W-:Y:S01]  /*20700*/  ISETP.GE.AND P1, PT, R240, RZ, PT ;  /* 0x000000fff000720c */ /* 0x000fe20003f26270 */
[----:B------:R-:W-:-:S03]  /*20710*/  IMAD.HI.U32 R2, R4, R237, RZ ;  /* 0x000000ed04027227 */ /* 0x000fc600078e00ff */
[----:B------:R-:W-:Y:S01]  /*20720*/  ISETP.GT.U32.AND P6, PT, R3, R235, PT ;  /* 0x000000eb0300720c */ /* 0x000fe20003fc4070 */
[----:B------:R-:W-:Y:S02]  /*20730*/  IMAD.MOV R2, RZ, RZ, -R2 ;  /* 0x000000ffff027224 */ /* 0x000fe400078e0a02 */
[----:B------:R-:W-:Y:S01]  /*20740*/  @!P3 IMAD.IADD R232, R232, 0x1, -R3 ;  /* 0x00000001e8e8b824 */ /* 0x000fe200078e0a03 */
[----:B------:R-:W-:Y:S01]  /*20750*/  ISETP.GE.AND P3, PT, R239, RZ, PT ;  /* 0x000000ffef00720c */ /* 0x000fe20003f66270 */
[C---:B------:R-:W-:Y:S01]  /*20760*/  IMAD R237, R3.reuse, R2, R237 ;  /* 0x0000000203ed7224 */ /* 0x040fe200078e02ed */
[----:B----4-:R-:W-:Y:S01]  /*20770*/  IABS R239, R241 ;  /* 0x000000f100ef7213 */ /* 0x010fe20000000000 */
[----:B------:R-:W-:Y:S01]  /*20780*/  @!P0 IMAD.IADD R236, R236, 0x1, -R3 ;  /* 0x00000001ecec8824 */ /* 0x000fe200078e0a03 */
[----:B------:R-:W-:Y:S01]  /*20790*/  IABS R240, R244 ;  /* 0x000000f400f07213 */ /* 0x000fe20000000000 */
[----:B------:R-:W-:Y:S01]  /*207a0*/  @!P1 IMAD.MOV R234, RZ, RZ, -R234 ;  /* 0x000000ffffea9224 */ /* 0x000fe200078e0aea */
[C---:B------:R-:W-:Y:S01]  /*207b0*/  ISETP.GT.U32.AND P1, PT, R3.reuse, R237, PT ;  /* 0x000000ed0300720c */ /* 0x040fe20003f24070 */
[----:B------:R-:W-:Y:S01]  /*207c0*/  IMAD.MOV.U32 R6, RZ, RZ, R5 ;  /* 0x000000ffff067224 */ /* 0x000fe200078e0005 */
[----:B------:R-:W-:Y:S01]  /*207d0*/  ISETP.GT.U32.AND P0, PT, R3, R236, PT ;  /* 0x000000ec0300720c */ /* 0x000fe20003f04070 */
[----:B------:R-:W-:-:S04]  /*207e0*/  IMAD.HI.U32 R5, R4, R239, RZ ;  /* 0x000000ef04057227 */ /* 0x000fc800078e00ff */
[----:B------:R-:W-:Y:S02]  /*207f0*/  @!P6 IMAD.IADD R235, R235, 0x1, -R3 ;  /* 0x00000001ebebe824 */ /* 0x000fe400078e0a03 */
[----:B------:R-:W-:-:S04]  /*20800*/  IMAD.HI.U32 R2, R4, R240, RZ ;  /* 0x000000f004027227 */ /* 0x000fc800078e00ff */
[----:B------:R-:W-:Y:S01]  /*20810*/  IMAD.MOV R5, RZ, RZ, -R5 ;  /* 0x000000ffff057224 */ /* 0x000fe200078e0a05 */
[C---:B------:R-:W-:Y:S01]  /*20820*/  ISETP.GT.U32.AND P6, PT, R3.reuse, R235, PT ;  /* 0x000000eb0300720c */ /* 0x040fe20003fc4070 */
[----:B------:R-:W-:Y:S02]  /*20830*/  IMAD.MOV R2, RZ, RZ, -R2 ;  /* 0x000000ffff027224 */ /* 0x000fe400078e0a02 */
[C---:B------:R-:W-:Y:S02]  /*20840*/  IMAD R239, R3.reuse, R5, R239 ;  /* 0x0000000503ef7224 */ /* 0x040fe400078e02ef */
[----:B------:R-:W-:Y:S02]  /*20850*/  IMAD R240, R3, R2, R240 ;  /* 0x0000000203f07224 */ /* 0x000fe400078e02f0 */
[--C-:B------:R-:W-:Y:S02]  /*20860*/  @!P0 IMAD.IADD R236, R236, 0x1, -R3.reuse ;  /* 0x00000001ecec8824 */ /* 0x100fe400078e0a03 */
[----:B------:R-:W-:Y:S01]  /*20870*/  @!P1 IMAD.IADD R237, R237, 0x1, -R3 ;  /* 0x00000001eded9824 */ /* 0x000fe200078e0a03 */
[C---:B------:R-:W-:Y:S01]  /*20880*/  ISETP.GT.U32.AND P1, PT, R3.reuse, R239, PT ;  /* 0x000000ef0300720c */ /* 0x040fe20003f24070 */
[----:B------:R-:W-:Y:S01]  /*20890*/  @!P2 IMAD.MOV R232, RZ, RZ, -R232 ;  /* 0x000000ffffe8a224 */ /* 0x000fe200078e0ae8 */
[----:B------:R-:W-:Y:S01]  /*208a0*/  ISETP.GE.AND P2, PT, R238, RZ, PT ;  /* 0x000000ffee00720c */ /* 0x000fe20003f46270 */
[----:B------:R-:W-:Y:S01]  /*208b0*/  @!P4 IMAD.MOV R236, RZ, RZ, -R236 ;  /* 0x000000ffffecc224 */ /* 0x000fe200078e0aec */
[----:B------:R-:W-:Y:S01]  /*208c0*/  ISETP.GT.U32.AND P4, PT, R3, R240, PT ;  /* 0x000000f00300720c */ /* 0x000fe20003f84070 */
[----:B------:R-:W-:-:S04]  /*208d0*/  IMAD.HI.U32 R238, R4, R6, RZ ;  /* 0x0000000604ee7227 */ /* 0x000fc800078e00ff */
[--C-:B------:R-:W-:Y:S01]  /*208e0*/  @!P6 IMAD.IADD R235, R235, 0x1, -R3.reuse ;  /* 0x00000001ebebe824 */ /* 0x100fe200078e0a03 */
[----:B------:R-:W-:Y:S01]  /*208f0*/  ISETP.GE.AND P6, PT, R241, RZ, PT ;  /* 0x000000fff100720c */ /* 0x000fe20003fc6270 */
[----:B------:R-:W-:Y:S02]  /*20900*/  IMAD.MOV R238, RZ, RZ, -R238 ;  /* 0x000000ffffee7224 */ /* 0x000fe400078e0aee */
[--C-:B------:R-:W-:Y:S02]  /*20910*/  @!P1 IMAD.IADD R239, R239, 0x1, -R3.reuse ;  /* 0x00000001efef9824 */ /* 0x100fe400078e0a03 */
[C---:B------:R-:W-:Y:S02]  /*20920*/  IMAD R238, R3.reuse, R238, R6 ;  /* 0x000000ee03ee7224 */ /* 0x040fe400078e0206 */
[----:B------:R-:W-:Y:S01]  /*20930*/  @!P4 IMAD.IADD R240, R240, 0x1, -R3 ;  /* 0x00000001f0f0c824 */ /* 0x000fe200078e0a03 */
[C---:B------:R-:W-:Y:S02]  /*20940*/  ISETP.GT.U32.AND P1, PT, R3.reuse, R239, PT ;  /* 0x000000ef0300720c */ /* 0x040fe40003f24070 */
[C---:B------:R-:W-:Y:S01]  /*20950*/  ISETP.GT.U32.AND P0, PT, R3.reuse, R238, PT ;  /* 0x000000ee0300720c */ /* 0x040fe20003f04070 */
[----:B------:R-:W-:Y:S01]  /*20960*/  @!P3 IMAD.MOV R235, RZ, RZ, -R235 ;  /* 0x000000ffffebb224 */ /* 0x000fe200078e0aeb */
[----:B------:R-:W-:-:S02]  /*20970*/  ISETP.GT.U32.AND P3, PT, R3, R237, PT ;  /* 0x000000ed0300720c */ /* 0x000fc40003f64070 */
[----:B------:R-:W-:-:S07]  /*20980*/  ISETP.GT.U32.AND P4, PT, R3, R240, PT ;  /* 0x000000f00300720c */ /* 0x000fce0003f84070 */
[--C-:B------:R-:W-:Y:S02]  /*20990*/  @!P1 IMAD.IADD R239, R239, 0x1, -R3.reuse ;  /* 0x00000001efef9824 */ /* 0x100fe400078e0a03 */
[--C-:B------:R-:W-:Y:S02]  /*209a0*/  @!P0 IMAD.IADD R238, R238, 0x1, -R3.reuse ;  /* 0x00000001eeee8824 */ /* 0x100fe400078e0a03 */
[--C-:B------:R-:W-:Y:S01]  /*209b0*/  @!P3 IMAD.IADD R237, R237, 0x1, -R3.reuse ;  /* 0x00000001ededb824 */ /* 0x100fe200078e0a03 */
[----:B------:R-:W-:Y:S01]  /*209c0*/  ISETP.GE.AND P3, PT, R244, RZ, PT ;  /* 0x000000fff400720c */ /* 0x000fe20003f66270 */
[----:B------:R-:W-:Y:S01]  /*209d0*/  @!P4 IMAD.IADD R240, R240, 0x1, -R3 ;  /* 0x00000001f0f0c824 */ /* 0x000fe200078e0a03 */
[----:B------:R-:W-:-:S13]  /*209e0*/  ISETP.GT.U32.AND P0, PT, R3, R238, PT ;  /* 0x000000ee0300720c */ /* 0x000fda0003f04070 */
[----:B------:R-:W-:Y:S02]  /*209f0*/  @!P0 IMAD.IADD R238, R238, 0x1, -R3 ;  /* 0x00000001eeee8824 */ /* 0x000fe400078e0a03 */
[----:B------:R-:W-:Y:S01]  /*20a00*/  @!P2 IMAD.MOV R237, RZ, RZ, -R237 ;  /* 0x000000ffffeda224 */ /* 0x000fe200078e0aed */
[----:B--2---:R-:W-:Y:S02]  /*20a10*/  IABS R241, R251 ;  /* 0x000000fb00f17213 */ /* 0x004fe40000000000 */
[----:B---3--:R-:W-:-:S03]  /*20a20*/  IABS R242, R20 ;  /* 0x0000001400f27213 */ /* 0x008fc60000000000 */
[----:B------:R-:W-:Y:S01]  /*20a30*/  IMAD.HI.U32 R2, R4, R241, RZ ;  /* 0x000000f104027227 */ /* 0x000fe200078e00ff */
[----:B------:R-:W-:-:S03]  /*20a40*/  IABS R243, R19 ;  /* 0x0000001300f37213 */ /* 0x000fc60000000000 */
[----:B------:R-:W-:Y:S02]  /*20a50*/  IMAD.MOV R2, RZ, RZ, -R2 ;  /* 0x000000ffff027224 */ /* 0x000fe400078e0a02 */
[----:B------:R-:W-:-:S04]  /*20a60*/  IMAD.HI.U32 R5, R4, R242, RZ ;  /* 0x000000f204057227 */ /* 0x000fc800078e00ff */
[----:B------:R-:W-:Y:S02]  /*20a70*/  IMAD R241, R3, R2, R241 ;  /* 0x0000000203f17224 */ /* 0x000fe400078e02f1 */
[----:B------:R-:W-:-:S04]  /*20a80*/  IMAD.HI.U32 R6, R4, R243, RZ ;  /* 0x000000f304067227 */ /* 0x000fc800078e00ff */
[----:B------:R-:W-:Y:S02]  /*20a90*/  IMAD.MOV R2, RZ, RZ, -R5 ;  /* 0x000000ffff027224 */ /* 0x000fe400078e0a05 */
[----:B------:R-:W-:Y:S02]  /*20aa0*/  IMAD.MOV R5, RZ, RZ, -R6 ;  /* 0x000000ffff057224 */ /* 0x000fe400078e0a06 */
[C---:B------:R-:W-:Y:S02]  /*20ab0*/  IMAD R242, R3.reuse, R2, R242 ;  /* 0x0000000203f27224 */ /* 0x040fe400078e02f2 */
[----:B------:R-:W-:-:S03]  /*20ac0*/  IMAD R243, R3, R5, R243 ;  /* 0x0000000503f37224 */ /* 0x000fc600078e02f3 */
[C---:B------:R-:W-:Y:S02]  /*20ad0*/  ISETP.GT.U32.AND P1, PT, R3.reuse, R242, PT ;  /* 0x000000f20300720c */ /* 0x040fe40003f24070 */
[----:B------:R-:W-:Y:S02]  /*20ae0*/  ISETP.GT.U32.AND P4, PT, R3, R243, PT ;  /* 0x000000f30300720c */ /* 0x000fe40003f84070 */
[----:B------:R-:W-:-:S05]  /*20af0*/  IABS R244, R18 ;  /* 0x0000001200f47213 */ /* 0x000fca0000000000 */
[----:B------:R-:W-:Y:S01]  /*20b00*/  IMAD.HI.U32 R2, R4, R244, RZ ;  /* 0x000000f404027227 */ /* 0x000fe200078e00ff */
[----:B------:R-:W-:-:S03]  /*20b10*/  IABS R245, R17 ;  /* 0x0000001100f57213 */ /* 0x000fc60000000000 */
[--C-:B------:R-:W-:Y:S02]  /*20b20*/  @!P1 IMAD.IADD R242, R242, 0x1, -R3.reuse ;  /* 0x00000001f2f29824 */ /* 0x100fe400078e0a03 */
[----:B------:R-:W-:Y:S01]  /*20b30*/  IMAD.MOV R2, RZ, RZ, -R2 ;  /* 0x000000ffff027224 */ /* 0x000fe200078e0a02 */
[----:B------:R-:W-:Y:S01]  /*20b40*/  ISETP.GT.U32.AND P0, PT, R3, R241, PT ;  /* 0x000000f10300720c */ /* 0x000fe20003f04070 */
[----:B------:R-:W-:Y:S01]  /*20b50*/  @!P4 IMAD.IADD R243, R243, 0x1, -R3 ;  /* 0x00000001f3f3c824 */ /* 0x000fe200078e0a03 */
[C---:B------:R-:W-:Y:S01]  /*20b60*/  ISETP.GT.U32.AND P4, PT, R3.reuse, R242, PT ;  /* 0x000000f20300720c */ /* 0x040fe20003f84070 */
[----:B------:R-:W-:Y:S01]  /*20b70*/  IMAD R244, R3, R2, R244 ;  /* 0x0000000203f47224 */ /* 0x000fe200078e02f4 */
[----:B------:R-:W-:Y:S01]  /*20b80*/  IABS R247, R15 ;  /* 0x0000000f00f77213 */ /* 0x000fe20000000000 */
[----:B------:R-:W-:-:S04]  /*20b90*/  IMAD.HI.U32 R2, R4, R245, RZ ;  /* 0x000000f504027227 */ /* 0x000fc800078e00ff */
[----:B------:R-:W-:Y:S02]  /*20ba0*/  IMAD.MOV R2, RZ, RZ, -R2 ;  /* 0x000000ffff027224 */ /* 0x000fe400078e0a02 */
[----:B------:R-:W-:Y:S01]  /*20bb0*/  IMAD.HI.U32 R6, R4, R247, RZ ;  /* 0x000000f704067227 */ /* 0x000fe200078e00ff */
[----:B------:R-:W-:-:S03]  /*20bc0*/  IABS R248, R14 ;  /* 0x0000000e00f87213 */ /* 0x000fc60000000000 */
[----:B------:R-:W-:Y:S02]  /*20bd0*/  IMAD R245, R3, R2, R245 ;  /* 0x0000000203f57224 */ /* 0x000fe400078e02f5 */
[----:B------:R-:W-:Y:S02]  /*20be0*/  IMAD.MOV R2, RZ, RZ, -R6 ;  /* 0x000000ffff027224 */ /* 0x000fe400078e0a06 */
[--C-:B------:R-:W-:Y:S02]  /*20bf0*/  @!P0 IMAD.IADD R241, R241, 0x1, -R3.reuse ;  /* 0x00000001f1f18824 */ /* 0x100fe400078e0a03 */
[----:B------:R-:W-:Y:S01]  /*20c00*/  @!P4 IMAD.IADD R242, R242, 0x1, -R3 ;  /* 0x00000001f2f2c824 */ /* 0x000fe200078e0a03 */
[C---:B------:R-:W-:Y:S01]  /*20c10*/  ISETP.GT.U32.AND P4, PT, R3.reuse, R245, PT ;  /* 0x000000f50300720c */ /* 0x040fe20003f84070 */
[C---:B------:R-:W-:Y:S02]  /*20c20*/  IMAD R247, R3.reuse, R2, R247 ;  /* 0x0000000203f77224 */ /* 0x040fe400078e02f7 */
[----:B------:R-:W-:Y:S01]  /*20c30*/  IMAD.HI.U32 R2, R4, R248, RZ ;  /* 0x000000f804027227 */ /* 0x000fe200078e00ff */
[----:B------:R-:W-:-:S03]  /*20c40*/  ISETP.GT.U32.AND P1, PT, R3, R241, PT ;  /* 0x000000f10300720c */ /* 0x000fc60003f24070 */
[----:B------:R-:W-:Y:S01]  /*20c50*/  IMAD.MOV R2, RZ, RZ, -R2 ;  /* 0x000000ffff027224 */ /* 0x000fe200078e0a02 */
[----:B------:R-:W-:-:S03]  /*20c60*/  IABS R249, R13 ;  /* 0x0000000d00f97213 */ /* 0x000fc60000000000 */
[----:B------:R-:W-:Y:S02]  /*20c70*/  IMAD R248, R3, R2, R248 ;  /* 0x0000000203f87224 */ /* 0x000fe400078e02f8 */
[----:B------:R-:W-:Y:S01]  /*20c80*/  @!P4 IMAD.IADD R245, R245, 0x1, -R3 ;  /* 0x00000001f5f5c824 */ /* 0x000fe200078e0a03 */
[----:B------:R-:W-:Y:S01]  /*20c90*/  IABS R246, R16 ;  /* 0x0000001000f67213 */ /* 0x000fe20000000000 */
[----:B------:R-:W-:Y:S01]  /*20ca0*/  IMAD.HI.U32 R2, R4, R249, RZ ;  /* 0x000000f904027227 */ /* 0x000fe200078e00ff */
[----:B------:R-:W-:-:S03]  /*20cb0*/  ISETP.GT.U32.AND P4, PT, R3, R248, PT ;  /* 0x000000f80300720c */ /* 0x000fc60003f84070 */
[----:B------:R-:W-:Y:S01]  /*20cc0*/  @!P1 IMAD.IADD R241, R241, 0x1, -R3 ;  /* 0x00000001f1f19824 */ /* 0x000fe200078e0a03 */
[C---:B------:R-:W-:Y:S01]  /*20cd0*/  ISETP.GT.U32.AND P1, PT, R3.reuse, R244, PT ;  /* 0x000000f40300720c */ /* 0x040fe20003f24070 */
[----:B------:R-:W-:Y:S02]  /*20ce0*/  IMAD.MOV R2, RZ, RZ, -R2 ;  /* 0x000000ffff027224 */ /* 0x000fe400078e0a02 */
[----:B------:R-:W-:Y:S01]  /*20cf0*/  IMAD.HI.U32 R5, R4, R246, RZ ;  /* 0x000000f604057227 */ /* 0x000fe200078e00ff */
[C---:B------:R-:W-:Y:S02]  /*20d00*/  ISETP.GT.U32.AND P2, PT, R3.reuse, R243, PT ;  /* 0x000000f30300720c */ /* 0x040fe40003f44070 */
[----:B------:R-:W-:Y:S01]  /*20d10*/  IABS R250, R12 ;  /* 0x0000000c00fa7213 */ /* 0x000fe20000000000 */
[----:B------:R-:W-:Y:S02]  /*20d20*/  IMAD R249, R3, R2, R249 ;  /* 0x0000000203f97224 */ /* 0x000fe400078e02f9 */
[----:B------:R-:W-:-:S02]  /*20d30*/  IMAD.MOV R5, RZ, RZ, -R5 ;  /* 0x000000ffff057224 */ /* 0x000fc400078e0a05 */
[----:B------:R-:W-:Y:S01]  /*20d40*/  @!P4 IMAD.IADD R248, R248, 0x1, -R3 ;  /* 0x00000001f8f8c824 */ /* 0x000fe200078e0a03 */
[C---:B------:R-:W-:Y:S01]  /*20d50*/  ISETP.GT.U32.AND P4, PT, R3.reuse, R249, PT ;  /* 0x000000f90300720c */ /* 0x040fe20003f84070 */
[----:B------:R-:W-:Y:S02]  /*20d60*/  IMAD R246, R3, R5, R246 ;  /* 0x0000000503f67224 */ /* 0x000fe400078e02f6 */
[----:B------:R-:W-:-:S04]  /*20d70*/  IMAD.HI.U32 R5, R4, R250, RZ ;  /* 0x000000fa04057227 */ /* 0x000fc800078e00ff */
[----:B------:R-:W-:Y:S01]  /*20d80*/  @!P1 IMAD.IADD R244, R244, 0x1, -R3 ;  /* 0x00000001f4f49824 */ /* 0x000fe200078e0a03 */
[----:B------:R-:W-:Y:S01]  /*20d90*/  ISETP.GT.U32.AND P1, PT, R3, R247, PT ;  /* 0x000000f70300720c */ /* 0x000fe20003f24070 */
[----:B------:R-:W-:Y:S01]  /*20da0*/  IMAD.MOV R5, RZ, RZ, -R5 ;  /* 0x000000ffff057224 */ /* 0x000fe200078e0a05 */
[----:B------:R-:W-:Y:S01]  /*20db0*/  ISETP.GE.AND P0, PT, R251, RZ, PT ;  /* 0x000000fffb00720c */ /* 0x000fe20003f06270 */
[--C-:B------:R-:W-:Y:S01]  /*20dc0*/  @!P2 IMAD.IADD R243, R243, 0x1, -R3.reuse ;  /* 0x00000001f3f3a824 */ /* 0x100fe200078e0a03 */
[----:B------:R-:W-:Y:S01]  /*20dd0*/  IABS R251, R252 ;  /* 0x000000fc00fb7213 */ /* 0x000fe20000000000 */
[C---:B------:R-:W-:Y:S01]  /*20de0*/  IMAD R250, R3.reuse, R5, R250 ;  /* 0x0000000503fa7224 */ /* 0x040fe200078e02fa */
[----:B------:R-:W-:Y:S01]  /*20df0*/  ISETP.GT.U32.AND P2, PT, R3, R246, PT ;  /* 0x000000f60300720c */ /* 0x000fe20003f44070 */
[----:B------:R-:W-:Y:S02]  /*20e00*/  @!P4 IMAD.IADD R249, R249, 0x1, -R3 ;  /* 0x00000001f9f9c824 */ /* 0x000fe400078e0a03 */
[----:B------:R-:W-:Y:S01]  /*20e10*/  IMAD.HI.U32 R6, R4, R251, RZ ;  /* 0x000000fb04067227 */ /* 0x000fe200078e00ff */
[----:B------:R-:W-:-:S03]  /*20e20*/  ISETP.GT.U32.AND P4, PT, R3, R250, PT ;  /* 0x000000fa0300720c */ /* 0x000fc60003f84070 */
[----:B------:R-:W-:Y:S02]  /*20e30*/  IMAD.MOV R6, RZ, RZ, -R6 ;  /* 0x000000ffff067224 */ /* 0x000fe400078e0a06 */
[----:B------:R-:W-:Y:S01]  /*20e40*/  @!P1 IMAD.IADD R247, R247, 0x1, -R3 ;  /* 0x00000001f7f79824 */ /* 0x000fe200078e0a03 */
[----:B------:R-:W-:Y:S02]  /*20e50*/  ISETP.GE.AND P1, PT, R19, RZ, PT ;  /* 0x000000ff1300720c */ /* 0x000fe40003f26270 */
[----:B------:R-:W-:Y:S01]  /*20e60*/  IABS R2, R11 ;  /* 0x0000000b00027213 */ /* 0x000fe20000000000 */
[----:B------:R-:W-:Y:S01]  /*20e70*/  IMAD R251, R3, R6, R251 ;  /* 0x0000000603fb7224 */ /* 0x000fe200078e02fb */
[----:B------:R-:W-:Y:S01]  /*20e80*/  IABS R5, R8 ;  /* 0x0000000800057213 */ /* 0x000fe20000000000 */
[----:B------:R-:W-:Y:S01]  /*20e90*/  @!P2 IMAD.IADD R246, R246, 0x1, -R3 ;  /* 0x00000001f6f6a824 */ /* 0x000fe200078e0a03 */
[----:B------:R-:W-:Y:S02]  /*20ea0*/  IABS R6, R0 ;  /* 0x0000000000067213 */ /* 0x000fe40000000000 */
[----:B------:R-:W-:Y:S01]  /*20eb0*/  ISETP.GE.AND P2, PT, R20, RZ, PT ;  /* 0x000000ff1400720c */ /* 0x000fe20003f46270 */
[----:B------:R-:W-:Y:S01]  /*20ec0*/  IMAD.HI.U32 R20, R4, R2, RZ ;  /* 0x0000000204147227 */ /* 0x000fe200078e00ff */
[----:B------:R-:W-:-:S03]  /*20ed0*/  IABS R7, R10 ;  /* 0x0000000a00077213 */ /* 0x000fc60000000000 */
[----:B-1----:R-:W-:Y:S01]  /*20ee0*/  IMAD.HI.U32 R23, R4, R5, RZ ;  /* 0x0000000504177227 */ /* 0x002fe200078e00ff */
[----:B------:R-:W-:-:S03]  /*20ef0*/  IABS R19, R9 ;  /* 0x0000000900137213 */ /* 0x000fc60000000000 */
[----:B------:R-:W-:-:S04]  /*20f00*/  IMAD.HI.U32 R22, R4, R6, RZ ;  /* 0x0000000604167227 */ /* 0x000fc800078e00ff */
[----:B------:R-:W-:Y:S01]  /*20f10*/  @!P4 IMAD.IADD R250, R250, 0x1, -R3 ;  /* 0x00000001fafac824 */ /* 0x000fe200078e0a03 */
[----:B------:R-:W-:Y:S01]  /*20f20*/  ISETP.GT.U32.AND P4, PT, R3, R244, PT ;  /* 0x000000f40300720c */ /* 0x000fe20003f84070 */
[----:B------:R-:W-:-:S04]  /*20f30*/  IMAD.HI.U32 R21, R4, R7, RZ ;  /* 0x0000000704157227 */ /* 0x000fc800078e00ff */
[----:B------:R-:W-:Y:S02]  /*20f40*/  IMAD.MOV R20, RZ, RZ, -R20 ;  /* 0x000000ffff147224 */ /* 0x000fe400078e0a14 */
[----:B------:R-:W-:Y:S02]  /*20f50*/  IMAD.MOV R23, RZ, RZ, -R23 ;  /* 0x000000ffff177224 */ /* 0x000fe400078e0a17 */
[----:B------:R-:W-:Y:S02]  /*20f60*/  IMAD.MOV R22, RZ, RZ, -R22 ;  /* 0x000000ffff167224 */ /* 0x000fe400078e0a16 */
[----:B------:R-:W-:Y:S01]  /*20f70*/  @!P1 IMAD.MOV R243, RZ, RZ, -R243 ;  /* 0x000000fffff39224 */ /* 0x000fe200078e0af3 */
[C---:B------:R-:W-:Y:S01]  /*20f80*/  ISETP.GT.U32.AND P1, PT, R3.reuse, R249, PT ;  /* 0x000000f90300720c */ /* 0x040fe20003f24070 */
[----:B------:R-:W-:Y:S02]  /*20f90*/  IMAD.MOV R21, RZ, RZ, -R21 ;  /* 0x000000ffff157224 */ /* 0x000fe400078e0a15 */
[----:B------:R-:W-:-:S02]  /*20fa0*/  IMAD R2, R3, R20, R2 ;  /* 0x0000001403027224 */ /* 0x000fc400078e0202 */
[----:B------:R-:W-:-:S04]  /*20fb0*/  IMAD.HI.U32 R20, R4, R19, RZ ;  /* 0x0000001304147227 */ /* 0x000fc800078e00ff */
[C---:B------:R-:W-:Y:S02]  /*20fc0*/  IMAD R4, R3.reuse, R23, R5 ;  /* 0x0000001703047224 */ /* 0x040fe400078e0205 */
[C---:B------:R-:W-:Y:S02]  /*20fd0*/  IMAD R5, R3.reuse, R22, R6 ;  /* 0x0000001603057224 */ /* 0x040fe400078e0206 */
[C---:B------:R-:W-:Y:S02]  /*20fe0*/  IMAD R6, R3.reuse, R21, R7 ;  /* 0x0000001503067224 */ /* 0x040fe400078e0207 */
[----:B------:R-:W-:Y:S02]  /*20ff0*/  IMAD.MOV R7, RZ, RZ, -R20 ;  /* 0x000000ffff077224 */ /* 0x000fe400078e0a14 */
[----:B------:R-:W-:Y:S01]  /*21000*/  @!P4 IMAD.IADD R244, R244, 0x1, -R3 ;  /* 0x00000001f4f4c824 */ /* 0x000fe200078e0a03 */
[C---:B------:R-:W-:Y:S01]  /*21010*/  ISETP.GT.U32.AND P4, PT, R3.reuse, R251, PT ;  /* 0x000000fb0300720c */ /* 0x040fe20003f84070 */
[----:B------:R-:W-:-:S02]  /*21020*/  IMAD R7, R3, R7, R19 ;  /* 0x0000000703077224 */ /* 0x000fc400078e0213 */
[----:B------:R-:W-:Y:S02]  /*21030*/  @!P1 IMAD.IADD R249, R249, 0x1, -R3 ;  /* 0x00000001f9f99824 */ /* 0x000fe400078e0a03 */
[----:B------:R-:W-:Y:S01]  /*21040*/  @!P5 IMAD.MOV R238, RZ, RZ, -R238 ;  /* 0x000000ffffeed224 */ /* 0x000fe200078e0aee */
[C---:B------:R-:W-:Y:S02]  /*21050*/  ISETP.GT.U32.AND P1, PT, R3.reuse, R7, PT ;  /* 0x000000070300720c */ /* 0x040fe40003f24070 */
[C---:B------:R-:W-:Y:S01]  /*21060*/  ISETP.GT.U32.AND P5, PT, R3.reuse, R245, PT ;  /* 0x000000f50300720c */ /* 0x040fe20003fa4070 */
[----:B------:R-:W-:Y:S01]  /*21070*/  @!P3 IMAD.MOV R240, RZ, RZ, -R240 ;  /* 0x000000fffff0b224 */ /* 0x000fe200078e0af0 */
[----:B------:R-:W-:-:S03]  /*21080*/  ISETP.GT.U32.AND P3, PT, R3, R246, PT ;  /* 0x000000f60300720c */ /* 0x000fc60003f64070 */
[----:B------:R-:W-:-:S06]  /*21090*/  @!P4 IMAD.IADD R251, R251, 0x1, -R3 ;  /* 0x00000001fbfbc824 */ /* 0x000fcc00078e0a03 */
[--C-:B------:R-:W-:Y:S01]  /*210a0*/  @!P1 IMAD.IADD R7, R7, 0x1, -R3.reuse ;  /* 0x0000000107079824 */ /* 0x100fe200078e0a03 */
[----:B------:R-:W-:Y:S01]  /*210b0*/  ISETP.GT.U32.AND P1, PT, R3, R251, PT ;  /* 0x000000fb0300720c */ /* 0x000fe20003f24070 */
[--C-:B------:R-:W-:Y:S01]  /*210c0*/  @!P5 IMAD.IADD R245, R245, 0x1, -R3.reuse ;  /* 0x00000001f5f5d824 */ /* 0x100fe200078e0a03 */
[C---:B------:R-:W-:Y:S01]  /*210d0*/  ISETP.GT.U32.AND P5, PT, R3.reuse, R2, PT ;  /* 0x000000020300720c */ /* 0x040fe20003fa4070 */
[----:B------:R-:W-:Y:S01]  /*210e0*/  @!P3 IMAD.IADD R246, R246, 0x1, -R3 ;  /* 0x00000001f6f6b824 */ /* 0x000fe200078e0a03 */
[C---:B------:R-:W-:Y:S01]  /*210f0*/  ISETP.GT.U32.AND P3, PT, R3.reuse, R4, PT ;  /* 0x000000040300720c */ /* 0x040fe20003f64070 */
[----:B------:R-:W-:Y:S01]  /*21100*/  @!P0 IMAD.MOV R241, RZ, RZ, -R241 ;  /* 0x000000fffff18224 */ /* 0x000fe200078e0af1 */
[----:B------:R-:W-:-:S07]  /*21110*/  ISETP.GT.U32.AND P0, PT, R3, R247, PT ;  /* 0x000000f70300720c */ /* 0x000fce0003f04070 */
[--C-:B------:R-:W-:Y:S01]  /*21120*/  @!P1 IMAD.IADD R251, R251, 0x1, -R3.reuse ;  /* 0x00000001fbfb9824 */ /* 0x100fe200078e0a03 */
[----:B------:R-:W-:Y:S01]  /*21130*/  ISETP.GE.AND P1, PT, R252, RZ, PT ;  /* 0x000000fffc00720c */ /* 0x000fe20003f26270 */
[--C-:B------:R-:W-:Y:S01]  /*21140*/  @!P5 IMAD.IADD R2, R2, 0x1, -R3.reuse ;  /* 0x000000010202d824 */ /* 0x100fe200078e0a03 */
[----:B------:R-:W-:Y:S01]  /*21150*/  ISETP.GE.AND P5, PT, R16, RZ, PT ;  /* 0x000000ff1000720c */ /* 0x000fe20003fa6270 */
[----:B------:R-:W0:Y:S01]  /*21160*/  LDC R252, c[0x0][0x230] ;  /* 0x00008c00fffc7b82 */ /* 0x000e220000000800 */
[--C-:B------:R-:W-:Y:S02]  /*21170*/  @!P3 IMAD.IADD R4, R4, 0x1, -R3.reuse ;  /* 0x000000010404b824 */ /* 0x100fe400078e0a03 */
[----:B------:R-:W-:Y:S01]  /*21180*/  @!P2 IMAD.MOV R242, RZ, RZ, -R242 ;  /* 0x000000fffff2a224 */ /* 0x000fe200078e0af2 */
[----:B------:R-:W-:Y:S01]  /*21190*/  ISETP.GT.U32.AND P2, PT, R3, R248, PT ;  /* 0x000000f80300720c */ /* 0x000fe20003f44070 */
[----:B------:R-:W-:Y:S01]  /*211a0*/  @!P0 IMAD.IADD R247, R247, 0x1, -R3 ;  /* 0x00000001f7f78824 */ /* 0x000fe200078e0a03 */
[----:B------:R-:W-:-:S06]  /*211b0*/  ISETP.GT.U32.AND P0, PT, R3, R5, PT ;  /* 0x000000050300720c */ /* 0x000fcc0003f04070 */
[----:B------:R-:W-:Y:S01]  /*211c0*/  @!P5 IMAD.MOV R246, RZ, RZ, -R246 ;  /* 0x000000fffff6d224 */ /* 0x000fe200078e0af6 */
[C---:B------:R-:W-:Y:S01]  /*211d0*/  ISETP.GT.U32.AND P5, PT, R3.reuse, R4, PT ;  /* 0x000000040300720c */ /* 0x040fe20003fa4070 */
[----:B------:R-:W-:Y:S01]  /*211e0*/  @!P6 IMAD.MOV R239, RZ, RZ, -R239 ;  /* 0x000000ffffefe224 */ /* 0x000fe200078e0aef */
[C---:B------:R-:W-:Y:S02]  /*211f0*/  ISETP.GT.U32.AND P6, PT, R3.reuse, R250, PT ;  /* 0x000000fa0300720c */ /* 0x040fe40003fc4070 */
[----:B------:R-:W-:Y:S01]  /*21200*/  @!P2 IMAD.IADD R248, R248, 0x1, -R3 ;  /* 0x00000001f8f8a824 */ /* 0x000fe200078e0a03 */
[----:B------:R-:W-:Y:S01]  /*21210*/  ISETP.GT.U32.AND P2, PT, R3, R6, PT ;  /* 0x000000060300720c */ /* 0x000fe20003f44070 */
[----:B0-----:R-:W-:-:S07]  /*21220*/  VIADD R252, R252, 0x7f ;  /* 0x0000007ffcfc7836 */ /* 0x001fce0000000000 */
[--C-:B------:R-:W-:Y:S01]  /*21230*/  @!P5 IMAD.IADD R4, R4, 0x1, -R3.reuse ;  /* 0x000000010404d824 */ /* 0x100fe200078e0a03 */
[----:B------:R-:W-:Y:S02]  /*21240*/  ISETP.GE.AND P5, PT, R8, RZ, PT ;  /* 0x000000ff0800720c */ /* 0x000fe40003fa6270 */
[----:B------:R-:W-:Y:S01]  /*21250*/  SHF.R.S32.HI R8, RZ, 0x1f, R252 ;  /* 0x0000001fff087819 */ /* 0x000fe200000114fc */
[----:B------:R-:W-:Y:S01]  /*21260*/  @!P0 IMAD.IADD R5, R5, 0x1, -R3 ;  /* 0x0000000105058824 */ /* 0x000fe200078e0a03 */
[----:B------:R-:W-:Y:S02]  /*21270*/  ISETP.GE.AND P4, PT, R17, RZ, PT ;  /* 0x000000ff1100720c */ /* 0x000fe40003f86270 */
[----:B------:R-:W-:Y:S02]  /*21280*/  ISETP.GE.AND P3, PT, R15, RZ, PT ;  /* 0x000000ff0f00720c */ /* 0x000fe40003f66270 */
[----:B------:R-:W-:Y:S02]  /*21290*/  ISETP.GE.AND P0, PT, R14, RZ, PT ;  /* 0x000000ff0e00720c */ /* 0x000fe40003f06270 */
[----:B------:R-:W-:-:S02]  /*212a0*/  LEA.HI R8, R8, R252, RZ, 0x7 ;  /* 0x000000fc08087211 */ /* 0x000fc400078f38ff */
[----:B------:R-:W0:Y:S01]  /*212b0*/  S2R R252, SR_TID.X ;  /* 0x0000000000fc7919 */ /* 0x000e220000002100 */
[----:B------:R-:W-:Y:S01]  /*212c0*/  @!P6 IMAD.IADD R250, R250, 0x1, -R3 ;  /* 0x00000001fafae824 */ /* 0x000fe200078e0a03 */
[----:B------:R1:W-:Y:S01]  /*212d0*/  STL [R1+0x1d58], R0 ;  /* 0x001d580001007387 */ /* 0x0003e20000100800 */
[----:B------:R-:W-:-:S03]  /*212e0*/  ISETP.GE.AND P6, PT, R18, RZ, PT ;  /* 0x000000ff1200720c */ /* 0x000fc60003fc6270 */
[----:B------:R-:W2:Y:S01]  /*212f0*/  LDL.LU R21, [R1+0x5e8] ;  /* 0x0005e80001157983 */ /* 0x000ea20000300800 */
[----:B------:R-:W-:Y:S01]  /*21300*/  @!P2 IMAD.IADD R6, R6, 0x1, -R3 ;  /* 0x000000010606a824 */ /* 0x000fe200078e0a03 */
[----:B------:R-:W-:Y:S02]  /*21310*/  ISETP.GE.AND P2, PT, R13, RZ, PT ;  /* 0x000000ff0d00720c */ /* 0x000fe40003f46270 */
[----:B------:R-:W3:Y:S01]  /*21320*/  LDL.LU R20, [R1+0x5e4] ;  /* 0x0005e40001147983 */ /* 0x000ee20000300800 */
[----:B------:R-:W-:Y:S01]  /*21330*/  @!P4 IMAD.MOV R245, RZ, RZ, -R245 ;  /* 0x000000fffff5c224 */ /* 0x000fe200078e0af5 */
[C---:B------:R-:W-:Y:S02]  /*21340*/  ISETP.GT.U32.AND P4, PT, R3.reuse, R2, PT ;  /* 0x000000020300720c */ /* 0x040fe40003f84070 */
[----:B------:R-:W4:Y:S01]  /*21350*/  LDL.LU R19, [R1+0x5dc] ;  /* 0x0005dc0001137983 */ /* 0x000f220000300800 */
[----:B------:R-:W-:Y:S01]  /*21360*/  @!P3 IMAD.MOV R247, RZ, RZ, -R247 ;  /* 0x000000fffff7b224 */ /* 0x000fe200078e0af7 */
[----:B------:R-:W-:-:S02]  /*21370*/  ISETP.GT.U32.AND P3, PT, R3, R5, PT ;  /* 0x000000050300720c */ /* 0x000fc40003f64070 */
[----:B------:R-:W4:Y:S01]  /*21380*/  LDL.LU R18, [R1+0x5d8] ;  /* 0x0005d80001127983 */ /* 0x000f220000300800 */
[----:B------:R-:W-:Y:S01]  /*21390*/  @!P0 IMAD.MOV R248, RZ, RZ, -R248 ;  /* 0x000000fffff88224 */ /* 0x000fe200078e0af8 */
[C---:B------:R-:W-:Y:S02]  /*213a0*/  ISETP.GT.U32.AND P0, PT, R3.reuse, R6, PT ;  /* 0x000000060300720c */ /* 0x040fe40003f04070 */
[----:B------:R-:W4:Y:S04]  /*213b0*/  LDL.LU R17, [R1+0x5cc] ;  /* 0x0005cc0001117983 */ /* 0x000f280000300800 */
[----:B------:R-:W4:Y:S04]  /*213c0*/  LDL.LU R16, [R1+0x5c8] ;  /* 0x0005c80001107983 */ /* 0x000f280000300800 */
[----:B------:R-:W4:Y:S01]  /*213d0*/  LDL.LU R15, [R1+0x5bc] ;  /* 0x0005bc00010f7983 */ /* 0x000f220000300800 */
[----:B------:R-:W-:Y:S01]  /*213e0*/  @!P6 IMAD.MOV R244, RZ, RZ, -R244 ;  /* 0x000000fffff4e224 */ /* 0x000fe200078e0af4 */
[----:B------:R-:W-:Y:S01]  /*213f0*/  ISETP.GE.AND P6, PT, R12, RZ, PT ;  /* 0x000000ff0c00720c */ /* 0x000fe20003fc6270 */
[----:B------:R-:W-:Y:S01]  /*21400*/  @!P2 IMAD.MOV R249, RZ, RZ, -R249 ;  /* 0x000000fffff9a224 */ /* 0x000fe200078e0af9 */
[----:B------:R-:W4:Y:S01]  /*21410*/  LDL.LU R14, [R1+0x5b8] ;  /* 0x0005b800010e7983 */ /* 0x000f220000300800 */
[----:B------:R-:W-:-:S03]  /*21420*/  ISETP.GT.U32.AND P2, PT, R3, R7, PT ;  /* 0x000000070300720c */ /* 0x000fc60003f44070 */
[----:B------:R-:W4:Y:S01]  /*21430*/  LDL.LU R13, [R1+0x5ac] ;  /* 0x0005ac00010d7983 */ /* 0x000f220000300800 */
[----:B------:R-:W-:-:S03]  /*21440*/  @!P4 IMAD.IADD R2, R2, 0x1, -R3 ;  /* 0x000000010202c824 */ /* 0x000fc600078e0a03 */
[----:B------:R-:W4:Y:S01]  /*21450*/  LDL.LU R12, [R1+0x5a8] ;  /* 0x0005a800010c7983 */ /* 0x000f220000300800 */
[----:B------:R-:W-:Y:S01]  /*21460*/  ISETP.GE.AND P4, PT, R11, RZ, PT ;  /* 0x000000ff0b00720c */ /* 0x000fe20003f86270 */
[--C-:B------:R-:W-:Y:S01]  /*21470*/  @!P3 IMAD.IADD R5, R5, 0x1, -R3.reuse ;  /* 0x000000010505b824 */ /* 0x100fe200078e0a03 */
[----:B------:R-:W-:Y:S01]  /*21480*/  ISETP.GE.AND P3, PT, R10, RZ, PT ;  /* 0x000000ff0a00720c */ /* 0x000fe20003f66270 */
[----:B------:R-:W-:Y:S01]  /*21490*/  @!P0 IMAD.IADD R6, R6, 0x1, -R3 ;  /* 0x0000000106068824 */ /* 0x000fe200078e0a03 */
[----:B------:R-:W4:Y:S01]  /*214a0*/  LDL.LU R11, [R1+0x5a0] ;  /* 0x0005a000010b7983 */ /* 0x000f220000300800 */
[----:B------:R-:W-:-:S03]  /*214b0*/  ISETP.GE.AND P0, PT, R9, RZ, PT ;  /* 0x000000ff0900720c */ /* 0x000fc60003f06270 */
[----:B------:R-:W4:Y:S04]  /*214c0*/  LDL.LU R10, [R1+0x598] ;  /* 0x00059800010a7983 */ /* 0x000f280000300800 */
[----:B------:R-:W4:Y:S01]  /*214d0*/  LDL.LU R9, [R1+0x594] ;  /* 0x0005940001097983 */ /* 0x000f220000300800 */
[----:B0-----:R-:W-:Y:S01]  /*214e0*/  LOP3.LUT R252, R252, 0x7f, RZ, 0xc0, !PT ;  /* 0x0000007ffcfc7812 */ /* 0x001fe200078ec0ff */
[----:B------:R-:W-:Y:S02]  /*214f0*/  @!P2 IMAD.IADD R7, R7, 0x1, -R3 ;  /* 0x000000010707a824 */ /* 0x000fe400078e0a03 */
[----:B------:R-:W4:Y:S01]  /*21500*/  LDL.LU R8, [R1+0x590] ;  /* 0x0005900001087983 */ /* 0x000f220000300800 */
[----:B------:R-:W-:Y:S01]  /*21510*/  ISETP.GE.AND P2, PT, R0, RZ, PT ;  /* 0x000000ff0000720c */ /* 0x000fe20003f46270 */
[----:B-1----:R-:W-:-:S02]  /*21520*/  IMAD R0, R252, UR5, RZ ;  /* 0x00000005fc007c24 */ /* 0x002fc4000f8e02ff */
[----:B------:R-:W4:Y:S01]  /*21530*/  LDL.LU R252, [R1+0x58c] ;  /* 0x00058c0001fc7983 */ /* 0x000f220000300800 */
[----:B------:R-:W-:Y:S02]  /*21540*/  @!P6 IMAD.MOV R250, RZ, RZ, -R250 ;  /* 0x000000fffffae224 */ /* 0x000fe400078e0afa */
[----:B------:R-:W-:Y:S01]  /*21550*/  @!P1 IMAD.MOV R251, RZ, RZ, -R251 ;  /* 0x000000fffffb9224 */ /* 0x000fe200078e0afb */
[----:B------:R-:W-:Y:S01]  /*21560*/  IADD3 R3, P6, R0, UR8, RZ ;  /* 0x0000000800037c10 */ /* 0x000fe2000ffde0ff */
[----:B------:R-:W-:Y:S01]  /*21570*/  @!P4 IMAD.MOV R2, RZ, RZ, -R2 ;  /* 0x000000ffff02c224 */ /* 0x000fe200078e0a02 */
[----:B------:R-:W-:Y:S01]  /*21580*/  ISETP.NE.AND P1, PT, R125, RZ, PT ;  /* 0x000000ff7d00720c */ /* 0x000fe20003f25270 */
[----:B------:R-:W-:Y:S01]  /*21590*/  ULDC UR8, c[0x0][0x234] ;  /* 0x00008d0000087ab9 */ /* 0x000fe20000000800 */
[----:B------:R-:W-:Y:S01]  /*215a0*/  LOP3.LUT R125, RZ, R125, RZ, 0x33, !PT ;  /* 0x0000007dff7d7212 */ /* 0x000fe200078e33ff */
[----:B------:R2:W-:Y:S03]  /*215b0*/  STL [R1+0x1d64], R3 ;  /* 0x001d640301007387 */ /* 0x0005e60000100800 */
[----:B--2---:R-:W-:-:S02]  /*215c0*/  SEL R3, R125, R21, !P1 ;  /* 0x000000157d037207 */ /* 0x004fc40004800000 */
[----:B---3--:R-:W-:-:S03]  /*215d0*/  SEL R20, R125, R20, !P1 ;  /* 0x000000147d147207 */ /* 0x008fc60004800000 */
[----:B------:R0:W-:Y:S01]  /*215e0*/  STL [R1+0xcc], R3 ;  /* 0x0000cc0301007387 */ /* 0x0001e20000100800 */
[----:B----4-:R-:W-:-:S03]  /*215f0*/  SEL R19, R125, R19, !P1 ;  /* 0x000000137d137207 */ /* 0x010fc60004800000 */
[----:B------:R-:W-:Y:S01]  /*21600*/  STL [R1+0xd4], R20 ;  /* 0x0000d41401007387 */ /* 0x000fe20000100800 */
[----:B0-----:R-:W-:-:S03]  /*21610*/  SEL R3, R125, R18, !P1 ;  /* 0x000000127d037207 */ /* 0x001fc60004800000 */
[----:B------:R-:W-:Y:S01]  /*21620*/  STL [R1+0xf0], R19 ;  /* 0x0000f01301007387 */ /* 0x000fe20000100800 */
[C---:B------:R-:W-:Y:S02]  /*21630*/  SEL R17, R125.reuse, R17, !P1 ;  /* 0x000000117d117207 */ /* 0x040fe40004800000 */
[C---:B------:R-:W-:Y:S01]  /*21640*/  SEL R16, R125.reuse, R16, !P1 ;  /* 0x000000107d107207 */ /* 0x040fe20004800000 */
[----:B------:R0:W-:Y:S04]  /*21650*/  STL [R1+0xfc], R3 ;  /* 0x0000fc0301007387 */ /* 0x0001e80000100800 */
[----:B------:R-:W-:Y:S01]  /*21660*/  STL [R1+0x154], R17 ;  /* 0x0001541101007387 */ /* 0x000fe20000100800 */
[----:B0-----:R-:W-:-:S03]  /*21670*/  SEL R3, R125, R15, !P1 ;  /* 0x0000000f7d037207 */ /* 0x001fc60004800000 */
[----:B------:R-:W-:Y:S01]  /*21680*/  STL [R1+0x1e4], R16 ;  /* 0x0001e41001007387 */ /* 0x000fe20000100800 */
[C---:B------:R-:W-:Y:S02]  /*21690*/  SEL R14, R125.reuse, R14, !P1 ;  /* 0x0000000e7d0e7207 */ /* 0x040fe40004800000 */
[C---:B------:R-:W-:Y:S01]  /*216a0*/  SEL R13, R125.reuse, R13, !P1 ;  /* 0x0000000d7d0d7207 */ /* 0x040fe20004800000 */
[----:B------:R0:W-:Y:S04]  /*216b0*/  STL [R1+0x1ec], R3 ;  /* 0x0001ec0301007387 */ /* 0x0001e80000100800 */
[----:B------:R-:W-:Y:S01]  /*216c0*/  STL [R1+0x1fc], R14 ;  /* 0x0001fc0e01007387 */ /* 0x000fe20000100800 */
[C---:B------:R-:W-:Y:S02]  /*216d0*/  SEL R11, R125.reuse, R11, !P1 ;  /* 0x0000000b7d0b7207 */ /* 0x040fe40004800000 */
[C---:B0-----:R-:W-:Y:S01]  /*216e0*/  SEL R3, R125.reuse, R12, !P1 ;  /* 0x0000000c7d037207 */ /* 0x041fe20004800000 */
[----:B------:R-:W-:Y:S01]  /*216f0*/  STL [R1+0x214], R13 ;  /* 0x0002140d01007387 */ /* 0x000fe20000100800 */
[----:B------:R-:W-:-:S03]  /*21700*/  SEL R10, R125, R10, !P1 ;  /* 0x0000000a7d0a7207 */ /* 0x000fc60004800000 */
[----:B------:R0:W-:Y:S04]  /*21710*/  STL [R1+0x254], R3 ;  /* 0x0002540301007387 */ /* 0x0001e80000100800 */
[----:B------:R-:W-:Y:S01]  /*21720*/  STL [R1+0x25c], R11 ;  /* 0x00025c0b01007387 */ /* 0x000fe20000100800 */
[----:B0-----:R-:W-:-:S03]  /*21730*/  SEL R3, R125, R9, !P1 ;  /* 0x000000097d037207 */ /* 0x001fc60004800000 */
[----:B------:R-:W-:Y:S01]  /*21740*/  STL [R1+0x260], R10 ;  /* 0x0002600a01007387 */ /* 0x000fe20000100800 */
[----:B------:R-:W-:-:S03]  /*21750*/  SEL R9, R125, R8, !P1 ;  /* 0x000000087d097207 */ /* 0x000fc60004800000 */
[----:B------:R0:W-:Y:S01]  /*21760*/  STL [R1+0x274], R3 ;  /* 0x0002740301007387 */ /* 0x0001e20000100800 */
[----:B------:R-:W-:-:S03]  /*21770*/  SEL R8, R125, R252, !P1 ;  /* 0x000000fc7d087207 */ /* 0x000fc60004800000 */
[----:B0-----:R-:W2:Y:S04]  /*21780*/  LDL.LU R3, [R1+0x584] ;  /* 0x0005840001037983 */ /* 0x001ea80000300800 */
[----:B------:R0:W-:Y:S04]  /*21790*/  STL [R1+0x28c], R9 ;  /* 0x00028c0901007387 */ /* 0x0001e80000100800 */
[----:B------:R-:W3:Y:S04]  /*217a0*/  LDL.LU R36, [R1+0x580] ;  /* 0x0005800001247983 */ /* 0x000ee80000300800 */
[----:B------:R1:W-:Y:S04]  /*217b0*/  STL [R1+0x29c], R8 ;  /* 0x00029c0801007387 */ /* 0x0003e80000100800 */
[----:B------:R-:W4:Y:S04]  /*217c0*/  LDL.LU R35, [R1+0x578] ;  /* 0x0005780001237983 */ /* 0x000f280000300800 */
        /* <DEDUP_REMOVED lines=25> */
[----:B0-----:R-:W4:Y:S04]  /*21960*/  LDL.LU R9, [R1+0x4cc] ;  /* 0x0004cc0001097983 */ /* 0x001f280000300800 */
[----:B-1----:R-:W4:Y:S04]  /*21970*/  LDL.LU R8, [R1+0x4c8] ;  /* 0x0004c80001087983 */ /* 0x002f280000300800 */
[----:B------:R-:W4:Y:S01]  /*21980*/  LDL.LU R252, [R1+0x41c] ;  /* 0x00041c0001fc7983 */ /* 0x000f220000300800 */
[----:B--2---:R-:W-:-:S05]  /*21990*/  SEL R3, R125, R3, !P1 ;  /* 0x000000037d037207 */ /* 0x004fca0004800000 */
[----:B------:R3:W-:Y:S02]  /*219a0*/  STL [R1+0x2a4], R3 ;  /* 0x0002a40301007387 */ /* 0x0007e40000100800 */
[C---:B---3--:R-:W-:Y:S02]  /*219b0*/  SEL R3, R125.reuse, R36, !P1 ;  /* 0x000000247d037207 */ /* 0x048fe40004800000 */
[C---:B----4-:R-:W-:Y:S02]  /*219c0*/  SEL R35, R125.reuse, R35, !P1 ;  /* 0x000000237d237207 */ /* 0x050fe40004800000 */
        /* <DEDUP_REMOVED lines=13> */
[----:B------:R0:W-:Y:S01]  /*21aa0*/  STL [R1+0x2f0], R3 ;  /* 0x0002f00301007387 */ /* 0x0001e20000100800 */
[----:B------:R-:W-:-:S03]  /*21ab0*/  SEL R26, R125, R26, !P1 ;  /* 0x0000001a7d1a7207 */ /* 0x000fc60004800000 */
[----:B------:R-:W-:Y:S01]  /*21ac0*/  STL [R1+0x314], R29 ;  /* 0x0003141d01007387 */ /* 0x000fe20000100800 */
[C---:B------:R-:W-:Y:S02]  /*21ad0*/  SEL R25, R125.reuse, R25, !P1 ;  /* 0x000000197d197207 */ /* 0x040fe40004800000 */
[C---:B0-----:R-:W-:Y:S01]  /*21ae0*/  SEL R3, R125.reuse, R27, !P1 ;  /* 0x0000001b7d037207 */ /* 0x041fe20004800000 */
[----:B------:R-:W-:Y:S04]  /*21af0*/  STL [R1+0x320], R28 ;  /* 0x0003201c01007387 */ /* 0x000fe80000100800 */
        /* <DEDUP_REMOVED lines=499> */
[C---:B------:R-:W-:Y:S02]  /*23a30*/  SEL R9, R125.reuse, R8, !P1 ;  /* 0x000000087d097207 */ /* 0x040fe40004800000 */
[C---:B------:R-:W-:Y:S01]  /*23a40*/  SEL R8, R125.reuse, R252, !P1 ;  /* 0x000000fc7d087207 */ /* 0x040fe20004800000 */
[----:B------:R0:W-:Y:S04]  /*23a50*/  STL [R1+0x39c], R3 ;  /* 0x00039c0301007387 */ /* 0x0001e80000100800 */
        /* <DEDUP_REMOVED lines=34> */
[----:B------:R0:W-:Y:S01]  /*23c80*/  STL [R1+0x380], R3 ;  /* 0x0003800301007387 */ /* 0x0001e20000100800 */
[C---:B---3--:R-:W-:Y:S02]  /*23c90*/  SEL R36, R125.reuse, R36, !P1 ;  /* 0x000000247d247207 */ /* 0x048fe40004800000 */
[----:B----4-:R-:W-:-:S03]  /*23ca0*/  SEL R35, R125, R35, !P1 ;  /* 0x000000237d237207 */ /* 0x010fc60004800000 */
[----:B------:R-:W-:Y:S01]  /*23cb0*/  STL [R1+0x378], R36 ;  /* 0x0003782401007387 */ /* 0x000fe20000100800 */
[----:B0-----:R-:W-:-:S03]  /*23cc0*/  SEL R3, R125, R34, !P1 ;  /* 0x000000227d037207 */ /* 0x001fc60004800000 */
[----:B------:R-:W-:Y:S01]  /*23cd0*/  STL [R1+0x36c], R35 ;  /* 0x00036c2301007387 */ /* 0x000fe20000100800 */
[----:B------:R-:W-:-:S03]  /*23ce0*/  SEL R33, R125, R33, !P1 ;  /* 0x000000217d217207 */ /* 0x000fc60004800000 */
[----:B------:R0:W-:Y:S01]  /*23cf0*/  STL [R1+0x360], R3 ;  /* 0x0003600301007387 */ /* 0x0001e20000100800 */
[----:B------:R-:W-:-:S03]  /*23d00*/  SEL R32, R125, R32, !P1 ;  /* 0x000000207d207207 */ /* 0x000fc60004800000 */
        /* <DEDUP_REMOVED lines=45> */
[----:B0-----:R-:W-:-:S03]  /*23fe0*/  SEL R3, R125, R10, !P1 ;  /* 0x0000000a7d037207 */ /* 0x001fc60004800000 */
[----:B------:R-:W-:Y:S04]  /*23ff0*/  STL [R1+0x2a8], R11 ;  /* 0x0002a80b01007387 */ /* 0x000fe80000100800 */
[----:B------:R0:W-:Y:S04]  /*24000*/  STL [R1+0x2a0], R3 ;  /* 0x0002a00301007387 */ /* 0x0001e80000100800 */
[----:B------:R1:W-:Y:S04]  /*24010*/  STL [R1+0x298], R9 ;  /* 0x0002980901007387 */ /* 0x0003e80000100800 */
[----:B------:R-:W2:Y:S01]  /*24020*/  LDL.LU R36, [R1+0x78] ;  /* 0x0000780001247983 */ /* 0x000ea20000300800 */
[----:B0-----:R-:W-:-:S03]  /*24030*/  SEL R3, R125, R252, !P1 ;  /* 0x000000fc7d037207 */ /* 0x001fc60004800000 */
[----:B------:R0:W-:Y:S04]  /*24040*/  STL [R1+0x290], R8 ;  /* 0x0002900801007387 */ /* 0x0001e80000100800 */
[----:B------:R-:W3:Y:S04]  /*24050*/  LDL.LU R35, [R1+0x74] ;  /* 0x0000740001237983 */ /* 0x000ee80000300800 */
[----:B------:R4:W-:Y:S04]  /*24060*/  STL [R1+0x288], R3 ;  /* 0x0002880301007387 */ /* 0x0009e80000100800 */
        /* <DEDUP_REMOVED lines=25> */
[----:B-1----:R-:W3:Y:S04]  /*24200*/  LDL.LU R9, [R1+0xc] ;  /* 0x00000c0001097983 */ /* 0x002ee80000300800 */
[----:B0-----:R-:W3:Y:S04]  /*24210*/  LDL.LU R8, [R1+0x8] ;  /* 0x0000080001087983 */ /* 0x001ee80000300800 */
[----:B------:R-:W3:Y:S04]  /*24220*/  LDL.LU R252, [R1+0x4] ;  /* 0x0000040001fc7983 */ /* 0x000ee80000300800 */
[----:B----4-:R-:W4:Y:S01]  /*24230*/  LDL.LU R3, [R1] ;  /* 0x0000000001037983 */ /* 0x010f220000300800 */
[----:B--2---:R-:W-:-:S05]  /*24240*/  SEL R36, R125, R36, !P1 ;  /* 0x000000247d247207 */ /* 0x004fca0004800000 */
[----:B------:R0:W-:Y:S01]  /*24250*/  STL [R1+0x27c], R36 ;  /* 0x00027c2401007387 */ /* 0x0001e20000100800 */
[----:B---3--:R-:W-:-:S03]  /*24260*/  SEL R35, R125, R35, !P1 ;  /* 0x000000237d237207 */ /* 0x008fc60004800000 */
[----:B0-----:R-:W2:Y:S01]  /*24270*/  LDL.LU R36, [R1+0x1e50] ;  /* 0x001e500001247983 */ /* 0x001ea20000300800 */
[----:B------:R-:W-:-:S03]  /*24280*/  SEL R34, R125, R34, !P1 ;  /* 0x000000227d227207 */ /* 0x000fc60004800000 */
[----:B------:R0:W-:Y:S01]  /*24290*/  STL [R1+0x278], R35 ;  /* 0x0002782301007387 */ /* 0x0001e20000100800 */
[C---:B------:R-:W-:Y:S02]  /*242a0*/  SEL R33, R125.reuse, R33, !P1 ;  /* 0x000000217d217207 */ /* 0x040fe40004800000 */
[C---:B------:R-:W-:Y:S01]  /*242b0*/  SEL R32, R125.reuse, R32, !P1 ;  /* 0x000000207d207207 */ /* 0x040fe20004800000 */
[----:B0-----:R-:W3:Y:S01]  /*242c0*/  LDL.LU R35, [R1+0x1e4c] ;  /* 0x001e4c0001237983 */ /* 0x001ee20000300800 */
[----:B------:R-:W-:-:S03]  /*242d0*/  SEL R31, R125, R31, !P1 ;  /* 0x0000001f7d1f7207 */ /* 0x000fc60004800000 */
[----:B------:R0:W-:Y:S01]  /*242e0*/  STL [R1+0x270], R34 ;  /* 0x0002702201007387 */ /* 0x0001e20000100800 */
[C---:B------:R-:W-:Y:S02]  /*242f0*/  SEL R30, R125.reuse, R30, !P1 ;  /* 0x0000001e7d1e7207 */ /* 0x040fe40004800000 */
[C---:B------:R-:W-:Y:S01]  /*24300*/  SEL R29, R125.reuse, R29, !P1 ;  /* 0x0000001d7d1d7207 */ /* 0x040fe20004800000 */
[----:B0-----:R-:W2:Y:S04]  /*24310*/  LDL.LU R34, [R1+0x1e48] ;  /* 0x001e480001227983 */ /* 0x001ea80000300800 */
[----:B------:R0:W-:Y:S01]  /*24320*/  STL [R1+0x268], R33 ;  /* 0x0002682101007387 */ /* 0x0001e20000100800 */
[C---:B------:R-:W-:Y:S02]  /*24330*/  SEL R28, R125.reuse, R28, !P1 ;  /* 0x0000001c7d1c7207 */ /* 0x040fe40004800000 */
[C---:B------:R-:W-:Y:S01]  /*24340*/  SEL R27, R125.reuse, R27, !P1 ;  /* 0x0000001b7d1b7207 */ /* 0x040fe20004800000 */
[----:B0-----:R-:W3:Y:S04]  /*24350*/  LDL.LU R33, [R1+0x1e44] ;  /* 0x001e440001217983 */ /* 0x001ee80000300800 */
[----:B------:R0:W-:Y:S01]  /*24360*/  STL [R1+0x264], R32 ;  /* 0x0002642001007387 */ /* 0x0001e20000100800 */
[----:B------:R-:W-:-:S03]  /*24370*/  SEL R26, R125, R26, !P1 ;  /* 0x0000001a7d1a7207 */ /* 0x000fc60004800000 */
[----:B0-----:R-:W2:Y:S04]  /*24380*/  LDL.LU R32, [R1+0x1e40] ;  /* 0x001e400001207983 */ /* 0x001ea80000300800 */
[----:B------:R0:W-:Y:S01]  /*24390*/  STL [R1+0x258], R31 ;  /* 0x0002581f01007387 */ /* 0x0001e20000100800 */
[----:B------:R-:W-:-:S03]  /*243a0*/  SEL R25, R125, R25, !P1 ;  /* 0x000000197d197207 */ /* 0x000fc60004800000 */
        /* <DEDUP_REMOVED lines=55> */
[----:B------:R0:W-:Y:S04]  /*24720*/  STL [R1+0x1e0], R12 ;  /* 0x0001e00c01007387 */ /* 0x0001e80000100800 */
[----:B0-----:R-:W2:Y:S04]  /*24730*/  LDL.LU R12, [R1+0x1df0] ;  /* 0x001df000010c7983 */ /* 0x001ea80000300800 */
[----:B------:R0:W-:Y:S04]  /*24740*/  STL [R1+0x1dc], R11 ;  /* 0x0001dc0b01007387 */ /* 0x0001e80000100800 */
        /* <DEDUP_REMOVED lines=8> */
[----:B0-----:R-:W3:Y:S01]  /*247d0*/  LDL.LU R252, [R1+0x1ddc] ;  /* 0x001ddc0001fc7983 */ /* 0x001ee20000300800 */
[----:B----4-:R-:W-:-:S05]  /*247e0*/  SEL R3, R125, R3, !P1 ;  /* 0x000000037d037207 */ /* 0x010fca0004800000 */
[----:B------:R3:W-:Y:S01]  /*247f0*/  STL [R1+0x1c0], R3 ;  /* 0x0001c00301007387 */ /* 0x0007e20000100800 */
[C---:B------:R-:W-:Y:S02]  /*24800*/  SEL R84, R125.reuse, R84, !P1 ;  /* 0x000000547d547207 */ /* 0x040fe40004800000 */
[C---:B------:R-:W-:Y:S02]  /*24810*/  SEL R85, R125.reuse, R85, !P1 ;  /* 0x000000557d557207 */ /* 0x040fe40004800000 */
[C---:B------:R-:W-:Y:S02]  /*24820*/  SEL R86, R125.reuse, R86, !P1 ;  /* 0x000000567d567207 */ /* 0x040fe40004800000 */
[C---:B------:R-:W-:Y:S02]  /*24830*/  SEL R87, R125.reuse, R87, !P1 ;  /* 0x000000577d577207 */ /* 0x040fe40004800000 */
[C---:B------:R-:W-:Y:S02]  /*24840*/  SEL R88, R125.reuse, R88, !P1 ;  /* 0x000000587d587207 */ /* 0x040fe40004800000 */
[----:B------:R-:W-:-:S02]  /*24850*/  SEL R89, R125, R89, !P1 ;  /* 0x000000597d597207 */ /* 0x000fc40004800000 */
        /* <DEDUP_REMOVED lines=21> */
[C---:B---3--:R-:W-:Y:S02]  /*249b0*/  SEL R3, R125.reuse, R252, !P1 ;  /* 0x000000fc7d037207 */ /* 0x048fe40004800000 */
[C---:B--2---:R-:W-:Y:S02]  /*249c0*/  SEL R252, R125.reuse, R8, !P1 ;  /* 0x000000087dfc7207 */ /* 0x044fe40004800000 */
[C---:B------:R-:W-:Y:S01]  /*249d0*/  SEL R8, R125.reuse, R9, !P1 ;  /* 0x000000097d087207 */ /* 0x040fe20004800000 */
[----:B------:R0:W-:Y:S01]  /*249e0*/  STL [R1+0x1b8], R3 ;  /* 0x0001b80301007387 */ /* 0x0001e20000100800 */
[----:B------:R-:W-:-:S03]  /*249f0*/  SEL R9, R125, R11, !P1 ;  /* 0x0000000b7d097207 */ /* 0x000fc60004800000 */
[----:B------:R-:W-:Y:S01]  /*24a00*/  STL [R1+0x1b4], R252 ;  /* 0x0001b4fc01007387 */ /* 0x000fe20000100800 */
[----:B0-----:R-:W-:-:S03]  /*24a10*/  SEL R3, R125, R10, !P1 ;  /* 0x0000000a7d037207 */ /* 0x001fc60004800000 */
[----:B------:R0:W-:Y:S04]  /*24a20*/  STL [R1+0x1ac], R8 ;  /* 0x0001ac0801007387 */ /* 0x0001e80000100800 */
[----:B------:R1:W-:Y:S01]  /*24a30*/  STL [R1+0x1a8], R3 ;  /* 0x0001a80301007387 */ /* 0x0003e20000100800 */
[----:B0-----:R-:W-:-:S03]  /*24a40*/  SEL R8, R125, R12, !P1 ;  /* 0x0000000c7d087207 */ /* 0x001fc60004800000 */
[----:B------:R0:W-:Y:S01]  /*24a50*/  STL [R1+0x1a0], R9 ;  /* 0x0001a00901007387 */ /* 0x0001e20000100800 */
[----:B-1----:R-:W-:-:S03]  /*24a60*/  SEL R3, R125, R13, !P1 ;  /* 0x0000000d7d037207 */ /* 0x002fc60004800000 */
[----:B------:R1:W-:Y:S04]  /*24a70*/  STL [R1+0x19c], R8 ;  /* 0x00019c0801007387 */ /* 0x0003e80000100800 */
[----:B------:R2:W-:Y:S01]  /*24a80*/  STL [R1+0x198], R3 ;  /* 0x0001980301007387 */ /* 0x0005e20000100800 */
[C---:B0-----:R-:W-:Y:S02]  /*24a90*/  SEL R9, R125.reuse, R14, !P1 ;  /* 0x0000000e7d097207 */ /* 0x041fe40004800000 */
[----:B-1----:R-:W-:-:S03]  /*24aa0*/  SEL R8, R125, R15, !P1 ;  /* 0x0000000f7d087207 */ /* 0x002fc60004800000 */
[----:B------:R0:W-:Y:S01]  /*24ab0*/  STL [R1+0x190], R9 ;  /* 0x0001900901007387 */ /* 0x0001e20000100800 */
[----:B--2---:R-:W-:-:S03]  /*24ac0*/  SEL R3, R125, R16, !P1 ;  /* 0x000000107d037207 */ /* 0x004fc60004800000 */
        /* <DEDUP_REMOVED lines=126> */
[----:B------:R1:W-:Y:S01]  /*252b0*/  STL [R1+0x1c], R8 ;  /* 0x00001c0801007387 */ /* 0x0003e20000100800 */
[----:B------:R-:W-:-:S03]  /*252c0*/  SEL R252, R125, R83, !P1 ;  /* 0x000000537dfc7207 */ /* 0x000fc60004800000 */
[----:B------:R2:W-:Y:S01]  /*252d0*/  STL [R1+0x14], R3 ;  /* 0x0000140301007387 */ /* 0x0005e20000100800 */
[C---:B0-----:R-:W-:Y:S02]  /*252e0*/  SEL R9, R125.reuse, R80, !P1 ;  /* 0x000000507d097207 */ /* 0x041fe40004800000 */
[C---:B-1----:R-:W-:Y:S02]  /*252f0*/  SEL R8, R125.reuse, R81, !P1 ;  /* 0x000000517d087207 */ /* 0x042fe40004800000 */
[C---:B--2---:R-:W-:Y:S01]  /*25300*/  SEL R3, R125.reuse, R82, !P1 ;  /* 0x000000527d037207 */ /* 0x044fe20004800000 */
[----:B------:R0:W-:Y:S04]  /*25310*/  STL [R1+0x10], R9 ;  /* 0x0000100901007387 */ /* 0x0001e80000100800 */
[----:B------:R-:W-:Y:S04]  /*25320*/  STL [R1+0x1d68], R3 ;  /* 0x001d680301007387 */ /* 0x000fe80000100800 */
[----:B------:R1:W-:Y:S04]  /*25330*/  STL [R1+0x8], R8 ;  /* 0x0000080801007387 */ /* 0x0003e80000100800 */
[----:B------:R-:W-:Y:S04]  /*25340*/  STL [R1+0x1d6c], R252 ;  /* 0x001d6cfc01007387 */ /* 0x000fe80000100800 */
        /* <DEDUP_REMOVED lines=15> */
[----:B------:R2:W-:Y:S04]  /*25440*/  STL [R1+0x1dac], R99 ;  /* 0x001dac6301007387 */ /* 0x0005e80000100800 */
[----:B------:R-:W-:Y:S04]  /*25450*/  STL [R1+0x1db0], R100 ;  /* 0x001db06401007387 */ /* 0x000fe80000100800 */
[----:B------:R-:W-:Y:S04]  /*25460*/  STL [R1+0x1db4], R101 ;  /* 0x001db46501007387 */ /* 0x000fe80000100800 */
[----:B------:R-:W-:Y:S04]  /*25470*/  STL [R1+0x1db8], R102 ;  /* 0x001db86601007387 */ /* 0x000fe80000100800 */
[----:B------:R-:W-:Y:S04]  /*25480*/  STL [R1+0x1dbc], R103 ;  /* 0x001dbc6701007387 */ /* 0x000fe80000100800 */
[----:B------:R-:W-:Y:S04]  /*25490*/  STL [R1+0x1dc0], R104 ;  /* 0x001dc06801007387 */ /* 0x000fe80000100800 */
[----:B------:R-:W-:Y:S01]  /*254a0*/  STL [R1+0x1dc4], R105 ;  /* 0x001dc46901007387 */ /* 0x000fe20000100800 */
[----:B------:R-:W-:-:S03]  /*254b0*/  SEL R80, R125, R2, !P1 ;  /* 0x000000027d507207 */ /* 0x000fc60004800000 */
[----:B------:R-:W-:Y:S01]  /*254c0*/  STL [R1+0x1dc8], R106 ;  /* 0x001dc86a01007387 */ /* 0x000fe20000100800 */
[----:B------:R-:W-:Y:S01]  /*254d0*/  LEA.HI.X.SX32 R2, R0, UR9, 0x1, P6 ;  /* 0x0000000900027c11 */ /* 0x000fe2000b0f0eff */
[----:B------:R-:W-:Y:S02]  /*254e0*/  ULDC UR9, c[0x0][0x240] ;  /* 0x0000900000097ab9 */ /* 0x000fe40000000800 */
[----:B------:R-:W-:Y:S04]  /*254f0*/  STL [R1+0x1dcc], R107 ;  /* 0x001dcc6b01007387 */ /* 0x000fe80000100800 */
[----:B------:R-:W-:Y:S04]  /*25500*/  STL [R1+0x1dd0], R108 ;  /* 0x001dd06c01007387 */ /* 0x000fe80000100800 */
[----:B------:R-:W-:Y:S04]  /*25510*/  STL [R1+0x1dd4], R109 ;  /* 0x001dd46d01007387 */ /* 0x000fe80000100800 */
[----:B------:R-:W-:Y:S04]  /*25520*/  STL [R1+0x1dd8], R110 ;  /* 0x001dd86e01007387 */ /* 0x000fe80000100800 */
[----:B------:R-:W3:Y:S04]  /*25530*/  LDL.LU R0, [R1+0x600] ;  /* 0x0006000001007983 */ /* 0x000ee80000300800 */
[----:B------:R-:W4:Y:S04]  /*25540*/  LDL.LU R35, [R1+0xcc] ;  /* 0x0000cc0001237983 */ /* 0x000f280000300800 */
[----:B------:R-:W2:Y:S04]  /*25550*/  LDL.LU R34, [R1+0xd4] ;  /* 0x0000d40001227983 */ /* 0x000ea80000300800 */
        /* <DEDUP_REMOVED lines=24> */
[----:B0-----:R-:W2:Y:S04]  /*256e0*/  LDL.LU R9, [R1+0x3b0] ;  /* 0x0003b00001097983 */ /* 0x001ea80000300800 */
[----:B-1----:R-:W2:Y:S04]  /*256f0*/  LDL.LU R8, [R1+0x3c0] ;  /* 0x0003c00001087983 */ /* 0x002ea80000300800 */
[----:B------:R0:W-:Y:S01]  /*25700*/  STL [R1+0x1d60], R2 ;  /* 0x001d600201007387 */ /* 0x0001e20000100800 */
[----:B---3--:R-:W-:-:S05]  /*25710*/  IMAD R0, R0, UR8, RZ ;  /* 0x0000000800007c24 */ /* 0x008fca000f8e02ff */
[----:B------:R1:W-:Y:S01]  /*25720*/  STL [R1+0x1d5c], R0 ;  /* 0x001d5c0001007387 */ /* 0x0003e20000100800 */
[----:B----4-:R-:W-:-:S03]  /*25730*/  IMAD R79, R35, UR9, RZ ;  /* 0x00000009234f7c24 */ /* 0x010fc6000f8e02ff */
[----:B------:R-:W3:Y:S01]  /*25740*/  LDL.LU R38, [R1+0x3cc] ;  /* 0x0003cc0001267983 */ /* 0x000ee20000300800 */
[----:B--2---:R-:W-:-:S03]  /*25750*/  IMAD R78, R34, UR9, RZ ;  /* 0x00000009224e7c24 */ /* 0x004fc6000f8e02ff */
[----:B------:R-:W2:Y:S01]  /*25760*/  LDL.LU R37, [R1+0x3d4] ;  /* 0x0003d40001257983 */ /* 0x000ea20000300800 */
[----:B------:R-:W-:-:S03]  /*25770*/  IMAD R77, R33, UR9, RZ ;  /* 0x00000009214d7c24 */ /* 0x000fc6000f8e02ff */
[----:B------:R-:W4:Y:S01]  /*25780*/  LDL.LU R36, [R1+0x3d8] ;  /* 0x0003d80001247983 */ /* 0x000f220000300800 */
        /* <DEDUP_REMOVED lines=49> */
[----:B------:R-:W4:Y:S04]  /*25aa0*/  LDL.LU R11, [R1+0x44c] ;  /* 0x00044c00010b7983 */ /* 0x000f280000300800 */
[----:B------:R-:W4:Y:S04]  /*25ab0*/  LDL.LU R10, [R1+0x450] ;  /* 0x00045000010a7983 */ /* 0x000f280000300800 */
[----:B------:R-:W4:Y:S04]  /*25ac0*/  LDL.LU R9, [R1+0x454] ;  /* 0x0004540001097983 */ /* 0x000f280000300800 */
[----:B------:R-:W4:Y:S01]  /*25ad0*/  LDL.LU R8, [R1+0x458] ;  /* 0x0004580001087983 */ /* 0x000f220000300800 */
[----:B---3--:R-:W-:-:S02]  /*25ae0*/  IMAD R51, R38, UR9, RZ ;  /* 0x0000000926337c24 */ /* 0x008fc4000f8e02ff */
[----:B--2---:R-:W-:Y:S02]  /*25af0*/  IMAD R50, R37, UR9, RZ ;  /* 0x0000000925327c24 */ /* 0x004fe4000f8e02ff */
[----:B----4-:R-:W-:Y:S02]  /*25b00*/  IMAD R49, R36, UR9, RZ ;  /* 0x0000000924317c24 */ /* 0x010fe4000f8e02ff */
[----:B------:R-:W-:Y:S02]  /*25b10*/  IMAD R46, R33, UR9, RZ ;  /* 0x00000009212e7c24 */ /* 0x000fe4000f8e02ff */
[----:B------:R-:W-:Y:S02]  /*25b20*/  IMAD R45, R32, UR9, RZ ;  /* 0x00000009202d7c24 */ /* 0x000fe4000f8e02ff */
[----:B------:R-:W-:Y:S02]  /*25b30*/  IMAD R44, R31, UR9, RZ ;  /* 0x000000091f2c7c24 */ /* 0x000fe4000f8e02ff */
[----:B------:R-:W-:-:S02]  /*25b40*/  IMAD R43, R30, UR9, RZ ;  /* 0x000000091e2b7c24 */ /* 0x000fc4000f8e02ff */
[----:B------:R-:W-:Y:S02]  /*25b50*/  IMAD R42, R29, UR9, RZ ;  /* 0x000000091d2a7c24 */ /* 0x000fe4000f8e02ff */
[----:B------:R-:W-:Y:S02]  /*25b60*/  IMAD R41, R28, UR9, RZ ;  /* 0x000000091c297c24 */ /* 0x000fe4000f8e02ff */
        /* <DEDUP_REMOVED lines=8> */
[----:B------:R-:W2:Y:S01]  /*25bf0*/  LDL.LU R20, [R1+0x45c] ;  /* 0x00045c0001147983 */ /* 0x000ea20000300800 */
[----:B------:R-:W-:-:S03]  /*25c00*/  IMAD R32, R19, UR9, RZ ;  /* 0x0000000913207c24 */ /* 0x000fc6000f8e02ff */
[----:B------:R-:W3:Y:S01]  /*25c10*/  LDL.LU R19, [R1+0x464] ;  /* 0x0004640001137983 */ /* 0x000ee20000300800 */
        /* <DEDUP_REMOVED lines=14> */
[----:B------:R-:W-:Y:S02]  /*25d00*/  IMAD R35, R22, UR9, RZ ;  /* 0x0000000916237c24 */ /* 0x000fe4000f8e02ff */
[----:B------:R-:W-:Y:S02]  /*25d10*/  IMAD R24, R11, UR9, RZ ;  /* 0x000000090b187c24 */ /* 0x000fe4000f8e02ff */
[----:B------:R-:W4:Y:S01]  /*25d20*/  LDL.LU R11, [R1+0x484] ;  /* 0x00048400010b7983 */ /* 0x000f220000300800 */
[----:B------:R-:W-:Y:S02]  /*25d30*/  IMAD R23, R10, UR9, RZ ;  /* 0x000000090a177c24 */ /* 0x000fe4000f8e02ff */
[----:B------:R-:W-:Y:S01]  /*25d40*/  IMAD R34, R21, UR9, RZ ;  /* 0x0000000915227c24 */ /* 0x000fe2000f8e02ff */
[----:B------:R-:W4:Y:S01]  /*25d50*/  LDL.LU R10, [R1+0x488] ;  /* 0x00048800010a7983 */ /* 0x000f220000300800 */
[----:B------:R-:W-:-:S03]  /*25d60*/  IMAD R22, R9, UR9, RZ ;  /* 0x0000000909167c24 */ /* 0x000fc6000f8e02ff */
[----:B------:R-:W4:Y:S01]  /*25d70*/  LDL.LU R9, [R1+0x48c] ;  /* 0x00048c0001097983 */ /* 0x000f220000300800 */
[----:B------:R-:W-:-:S03]  /*25d80*/  IMAD R21, R8, UR9, RZ ;  /* 0x0000000908157c24 */ /* 0x000fc6000f8e02ff */
[----:B------:R-:W4:Y:S04]  /*25d90*/  LDL.LU R8, [R1+0x490] ;  /* 0x0004900001087983 */ /* 0x000f280000300800 */
[----:B------:R-:W2:Y:S04]  /*25da0*/  LDL.LU R99, [R1+0x494] ;  /* 0x0004940001637983 */ /* 0x000ea80000300800 */
[----:B------:R-:W3:Y:S04]  /*25db0*/  LDL.LU R98, [R1+0x498] ;  /* 0x0004980001627983 */ /* 0x000ee80000300800 */
[----:B------:R-:W4:Y:S04]  /*25dc0*/  LDL.LU R97, [R1+0x49c] ;  /* 0x00049c0001617983 */ /* 0x000f280000300800 */
[----:B------:R-:W4:Y:S04]  /*25dd0*/  LDL.LU R96, [R1+0x4a0] ;  /* 0x0004a00001607983 */ /* 0x000f280000300800 */
[----:B------:R-:W0:Y:S04]  /*25de0*/  LDL.LU R95, [R1+0x4a4] ;  /* 0x0004a400015f7983 */ /* 0x000e280000300800 */
[----:B------:R-:W2:Y:S04]  /*25df0*/  LDL.LU R94, [R1+0x4a8] ;  /* 0x0004a800015e7983 */ /* 0x000ea80000300800 */
[----:B------:R-:W1:Y:S04]  /*25e00*/  LDL.LU R93, [R1+0x4ac] ;  /* 0x0004ac00015d7983 */ /* 0x000e680000300800 */
[----:B------:R-:W3:Y:S04]  /*25e10*/  LDL.LU R92, [R1+0x4b0] ;  /* 0x0004b000015c7983 */ /* 0x000ee80000300800 */
        /* <DEDUP_REMOVED lines=9> */
[----:B------:R-:W4:Y:S01]  /*25eb0*/  LDL.LU R3, [R1+0x4c0] ;  /* 0x0004c00001037983 */ /* 0x000f220000300800 */
[----:B------:R-:W-:-:S02]  /*25ec0*/  @!P5 IMAD.MOV R4, RZ, RZ, -R4 ;  /* 0x000000ffff04d224 */ /* 0x000fc400078e0a04 */
[----:B------:R-:W-:Y:S02]  /*25ed0*/  @!P2 IMAD.MOV R5, RZ, RZ, -R5 ;  /* 0x000000ffff05a224 */ /* 0x000fe400078e0a05 */
[----:B------:R-:W-:Y:S02]  /*25ee0*/  @!P3 IMAD.MOV R6, RZ, RZ, -R6 ;  /* 0x000000ffff06b224 */ /* 0x000fe400078e0a06 */
[----:B------:R-:W-:Y:S01]  /*25ef0*/  @!P0 IMAD.MOV R7, RZ, RZ, -R7 ;  /* 0x000000ffff078224 */ /* 0x000fe200078e0a07 */
        /* <DEDUP_REMOVED lines=93> */
[----:B------:R-:W-:Y:S01]  /*264d0*/  SEL R205, R125, R205, !P1 ;  /* 0x000000cd7dcd7207 */ /* 0x000fe20004800000 */
[----:B0-----:R-:W-:-:S02]  /*264e0*/  IMAD R2, R95, UR9, RZ ;  /* 0x000000095f027c24 */ /* 0x001fc4000f8e02ff */
[----:B--2---:R-:W-:-:S03]  /*264f0*/  IMAD R94, R94, UR9, RZ ;  /* 0x000000095e5e7c24 */ /* 0x004fc6000f8e02ff */
[----:B------:R3:W-:Y:S01]  /*26500*/  STL [R1], R2 ;  /* 0x0000000201007387 */ /* 0x0007e20000100800 */
[----:B-1----:R-:W-:-:S03]  /*26510*/  IMAD R0, R93, UR9, RZ ;  /* 0x000000095d007c24 */ /* 0x002fc6000f8e02ff */
[----:B------:R-:W-:Y:S04]  /*26520*/  STL [R1+0xc], R94 ;  /* 0x00000c5e01007387 */ /* 0x000fe80000100800 */
[----:B------:R0:W-:Y:S01]  /*26530*/  STL [R1+0x18], R0 ;  /* 0x0000180001007387 */ /* 0x0001e20000100800 */
[----:B---3--:R-:W-:Y:S02]  /*26540*/  IMAD R2, R92, UR9, RZ ;  /* 0x000000095c027c24 */ /* 0x008fe4000f8e02ff */
[----:B----4-:R-:W-:-:S03]  /*26550*/  IMAD R91, R91, UR9, RZ ;  /* 0x000000095b5b7c24 */ /* 0x010fc6000f8e02ff */
[----:B------:R1:W-:Y:S01]  /*26560*/  STL [R1+0x24], R2 ;  /* 0x0000240201007387 */ /* 0x0003e20000100800 */
[----:B0-----:R-:W-:-:S03]  /*26570*/  IMAD R0, R90, UR9, RZ ;  /* 0x000000095a007c24 */ /* 0x001fc6000f8e02ff */
[----:B------:R-:W-:Y:S01]  /*26580*/  STL [R1+0x34], R91 ;  /* 0x0000345b01007387 */ /* 0x000fe20000100800 */
[----:B------:R-:W-:-:S03]  /*26590*/  IMAD R88, R88, UR9, RZ ;  /* 0x0000000958587c24 */ /* 0x000fc6000f8e02ff */
[----:B------:R0:W-:Y:S01]  /*265a0*/  STL [R1+0x3c], R0 ;  /* 0x00003c0001007387 */ /* 0x0001e20000100800 */
[----:B-1----:R-:W-:-:S05]  /*265b0*/  IMAD R2, R89, UR9, RZ ;  /* 0x0000000959027c24 */ /* 0x002fca000f8e02ff */
        /* <DEDUP_REMOVED lines=8> */
[----:B------:R-:W-:Y:S04]  /*26640*/  STL [R1+0x80], R85 ;  /* 0x0000805501007387 */ /* 0x000fe80000100800 */
[----:B------:R0:W-:Y:S01]  /*26650*/  STL [R1+0x8c], R0 ;  /* 0x00008c0001007387 */ /* 0x0001e20000100800 */
[----:B-1----:R-:W-:Y:S02]  /*26660*/  IMAD R2, R252, UR9, RZ ;  /* 0x00000009fc027c24 */ /* 0x002fe4000f8e02ff */
[----:B------:R-:W-:Y:S01]  /*26670*/  IMAD R3, R3, UR9, RZ ;  /* 0x0000000903037c24 */ /* 0x000fe2000f8e02ff */
[----:B0-----:R-:W2:Y:S04]  /*26680*/  LDL.LU R0, [R1+0x43c] ;  /* 0x00043c0001007983 */ /* 0x001ea80000300800 */
[----:B------:R0:W-:Y:S04]  /*26690*/  STL [R1+0x98], R2 ;  /* 0x0000980201007387 */ /* 0x0001e80000100800 */
[----:B0-----:R-:W3:Y:S04]  /*266a0*/  LDL.LU R2, [R1+0x3c4] ;  /* 0x0003c40001027983 */ /* 0x001ee80000300800 */
        /* <DEDUP_REMOVED lines=9> */
[----:B------:R-:W-:-:S03]  /*26740*/  SEL R206, R125, R206, !P1 ;  /* 0x000000ce7dce7207 */ /* 0x000fc60004800000 */
[----:B------:R-:W4:Y:S01]  /*26750*/  LDL.LU R102, [R1+0x5dc] ;  /* 0x0005dc0001667983 */ /* 0x000f220000300800 */
[C---:B------:R-:W-:Y:S02]  /*26760*/  SEL R207, R125.reuse, R207, !P1 ;  /* 0x000000cf7dcf7207 */ /* 0x040fe40004800000 */
[C---:B------:R-:W-:Y:S01]  /*26770*/  SEL R208, R125.reuse, R208, !P1 ;  /* 0x000000d07dd07207 */ /* 0x040fe20004800000 */
[----:B------:R-:W4:Y:S01]  /*26780*/  LDL.LU R101, [R1+0x5d8] ;  /* 0x0005d80001657983 */ /* 0x000f220000300800 */
[C---:B------:R-:W-:Y:S02]  /*26790*/  SEL R209, R125.reuse, R209, !P1 ;  /* 0x000000d17dd17207 */ /* 0x040fe40004800000 */
[C---:B------:R-:W-:Y:S01]  /*267a0*/  SEL R210, R125.reuse, R210, !P1 ;  /* 0x000000d27dd27207 */ /* 0x040fe20004800000 */
[----:B------:R-:W4:Y:S01]  /*267b0*/  LDL.LU R100, [R1+0x5d4] ;  /* 0x0005d40001647983 */ /* 0x000f220000300800 */
        /* <DEDUP_REMOVED lines=44> */
[----:B------:R-:W-:Y:S01]  /*26a80*/  SEL R125, R125, R7, !P1 ;  /* 0x000000077d7d7207 */ /* 0x000fe20004800000 */
[----:B------:R-:W-:Y:S02]  /*26a90*/  IMAD R7, R99, UR9, RZ ;  /* 0x0000000963077c24 */ /* 0x000fe4000f8e02ff */
[----:B------:R-:W4:Y:S01]  /*26aa0*/  LDL.LU R99, [R1+0x5d0] ;  /* 0x0005d00001637983 */ /* 0x000f220000300800 */
[----:B------:R-:W-:Y:S02]  /*26ab0*/  IMAD R6, R98, UR9, RZ ;  /* 0x0000000962067c24 */ /* 0x000fe4000f8e02ff */
[----:B------:R-:W-:Y:S01]  /*26ac0*/  IMAD R5, R97, UR9, RZ ;  /* 0x0000000961057c24 */ /* 0x000fe2000f8e02ff */
[----:B------:R-:W4:Y:S01]  /*26ad0*/  LDL.LU R98, [R1+0x5cc] ;  /* 0x0005cc0001627983 */ /* 0x000f220000300800 */
[----:B------:R-:W-:-:S03]  /*26ae0*/  IMAD R4, R96, UR9, RZ ;  /* 0x0000000960047c24 */ /* 0x000fc6000f8e02ff */
        /* <DEDUP_REMOVED lines=15> */
[----:B0-----:R-:W4:Y:S01]  /*26be0*/  LDL.LU R3, [R1+0x58c] ;  /* 0x00058c0001037983 */ /* 0x001f220000300800 */
[----:B--2---:R-:W-:-:S05]  /*26bf0*/  IMAD R0, R0, UR9, RZ ;  /* 0x0000000900007c24 */ /* 0x004fca000f8e02ff */
[----:B------:R3:W-:Y:S02]  /*26c00*/  STL [R1+0xb4], R0 ;  /* 0x0000b40001007387 */ /* 0x0007e40000100800 */
[----:B---3--:R-:W-:-:S05]  /*26c10*/  IMAD R0, R2, UR9, RZ ;  /* 0x0000000902007c24 */ /* 0x008fca000f8e02ff */
[----:B------:R0:W-:Y:S01]  /*26c20*/  STL [R1+0xbc], R0 ;  /* 0x0000bc0001007387 */ /* 0x0001e20000100800 */
[----:B----4-:R-:W-:Y:S02]  /*26c30*/  IMAD R2, R110, UR9, RZ ;  /* 0x000000096e027c24 */ /* 0x010fe4000f8e02ff */
[----:B------:R-:W-:-:S03]  /*26c40*/  IMAD R109, R109, UR9, RZ ;  /* 0x000000096d6d7c24 */ /* 0x000fc6000f8e02ff */
[----:B------:R1:W-:Y:S01]  /*26c50*/  STL [R1+0xcc], R2 ;  /* 0x0000cc0201007387 */ /* 0x0003e20000100800 */
[----:B0-----:R-:W-:-:S03]  /*26c60*/  IMAD R0, R108, UR9, RZ ;  /* 0x000000096c007c24 */ /* 0x001fc6000f8e02ff */
[----:B------:R-:W-:Y:S04]  /*26c70*/  STL [R1+0xd4], R109 ;  /* 0x0000d46d01007387 */ /* 0x000fe80000100800 */
[----:B------:R0:W-:Y:S01]  /*26c80*/  STL [R1+0xe4], R0 ;  /* 0x0000e40001007387 */ /* 0x0001e20000100800 */
[----:B-1----:R-:W-:Y:S02]  /*26c90*/  IMAD R2, R107, UR9, RZ ;  /* 0x000000096b027c24 */ /* 0x002fe4000f8e02ff */
[----:B------:R-:W-:-:S03]  /*26ca0*/  IMAD R106, R106, UR9, RZ ;  /* 0x000000096a6a7c24 */ /* 0x000fc6000f8e02ff */
        /* <DEDUP_REMOVED lines=12> */
[----:B------:R1:W-:Y:S04]  /*26d70*/  STL [R1+0x13c], R2 ;  /* 0x00013c0201007387 */ /* 0x0003e80000100800 */
[----:B------:R-:W-:Y:S01]  /*26d80*/  STL [R1+0x14c], R100 ;  /* 0x00014c6401007387 */ /* 0x000fe20000100800 */
[----:B0-----:R-:W-:Y:S02]  /*26d90*/  IMAD R0, R99, UR9, RZ ;  /* 0x0000000963007c24 */ /* 0x001fe4000f8e02ff */
[----:B-1----:R-:W-:-:S03]  /*26da0*/  IMAD R2, R98, UR9, RZ ;  /* 0x0000000962027c24 */ /* 0x002fc6000f8e02ff */
[----:B------:R0:W-:Y:S01]  /*26db0*/  STL [R1+0x154], R0 ;  /* 0x0001540001007387 */ /* 0x0001e20000100800 */
[----:B------:R-:W-:-:S03]  /*26dc0*/  IMAD R97, R97, UR9, RZ ;  /* 0x0000000961617c24 */ /* 0x000fc6000f8e02ff */
[----:B------:R1:W-:Y:S01]  /*26dd0*/  STL [R1+0x164], R2 ;  /* 0x0001640201007387 */ /* 0x0003e20000100800 */
[----:B0-----:R-:W-:-:S03]  /*26de0*/  IMAD R0, R96, UR9, RZ ;  /* 0x0000000960007c24 */ /* 0x001fc6000f8e02ff */
[----:B------:R-:W-:Y:S01]  /*26df0*/  STL [R1+0x170], R97 ;  /* 0x0001706101007387 */ /* 0x000fe20000100800 */
[----:B-1----:R-:W-:-:S03]  /*26e00*/  IMAD R2, R95, UR9, RZ ;  /* 0x000000095f027c24 */ /* 0x002fc6000f8e02ff */
[----:B------:R0:W-:Y:S01]  /*26e10*/  STL [R1+0x17c], R0 ;  /* 0x00017c0001007387 */ /* 0x0001e20000100800 */
[----:B------:R-:W-:-:S03]  /*26e20*/  IMAD R94, R94, UR9, RZ ;  /* 0x000000095e5e7c24 */ /* 0x000fc6000f8e02ff */
[----:B------:R1:W-:Y:S01]  /*26e30*/  STL [R1+0x188], R2 ;  /* 0x0001880201007387 */ /* 0x0003e20000100800 */
[----:B0-----:R-:W-:-:S03]  /*26e40*/  IMAD R0, R93, UR9, RZ ;  /* 0x000000095d007c24 */ /* 0x001fc6000f8e02ff */
[----:B------:R-:W-:Y:S01]  /*26e50*/  STL [R1+0x194], R94 ;  /* 0x0001945e01007387 */ /* 0x000fe20000100800 */
[----:B------:R-:W-:Y:S02]  /*26e60*/  IMAD R91, R91, UR9, RZ ;  /* 0x000000095b5b7c24 */ /* 0x000fe4000f8e02ff */
[----:B-1----:R-:W-:Y:S01]  /*26e70*/  IMAD R2, R92, UR9, RZ ;  /* 0x000000095c027c24 */ /* 0x002fe2000f8e02ff */
[----:B------:R0:W-:Y:S04]  /*26e80*/  STL [R1+0x1a4], R0 ;  /* 0x0001a40001007387 */ /* 0x0001e80000100800 */
        /* <DEDUP_REMOVED lines=15> */
[----:B-1----:R-:W-:-:S03]  /*26f80*/  IMAD R2, R252, UR9, RZ ;  /* 0x00000009fc027c24 */ /* 0x002fc6000f8e02ff */
[----:B------:R0:W-:Y:S01]  /*26f90*/  STL [R1+0x214], R0 ;  /* 0x0002140001007387 */ /* 0x0001e20000100800 */
[----:B------:R-:W-:-:S03]  /*26fa0*/  IMAD R3, R3, UR9, RZ ;  /* 0x0000000903037c24 */ /* 0x000fc6000f8e02ff */
        /* <DEDUP_REMOVED lines=68> */
[----:B-1----:R-:W-:Y:S02]  /*273f0*/  IMAD R2, R95, UR9, RZ ;  /* 0x000000095f027c24 */ /* 0x002fe4000f8e02ff */
        /* <DEDUP_REMOVED lines=433> */
[----:B----4-:R-:W-:-:S05]  /*28f10*/  IMAD R2, R110, UR9, RZ ;  /* 0x000000096e027c24 */ /* 0x010fca000f8e02ff */
[----:B------:R1:W-:Y:S01]  /*28f20*/  STL [R1+0x160], R2 ;  /* 0x0001600201007387 */ /* 0x0003e20000100800 */
[----:B0-----:R-:W-:Y:S02]  /*28f30*/  IMAD R0, R109, UR9, RZ ;  /* 0x000000096d007c24 */ /* 0x001fe4000f8e02ff */
[----:B------:R-:W-:-:S03]  /*28f40*/  IMAD R108, R108, UR9, RZ ;  /* 0x000000096c6c7c24 */ /* 0x000fc6000f8e02ff */
[----:B------:R0:W-:Y:S01]  /*28f50*/  STL [R1+0x15c], R0 ;  /* 0x00015c0001007387 */ /* 0x0001e20000100800 */
[----:B-1----:R-:W-:-:S03]  /*28f60*/  IMAD R2, R107, UR9, RZ ;  /* 0x000000096b027c24 */ /* 0x002fc6000f8e02ff */
[----:B------:R-:W-:Y:S01]  /*28f70*/  STL [R1+0x158], R108 ;  /* 0x0001586c01007387 */ /* 0x000fe20000100800 */
[----:B------:R-:W-:Y:S02]  /*28f80*/  IMAD R105, R105, UR9, RZ ;  /* 0x0000000969697c24 */ /* 0x000fe4000f8e02ff */
[----:B0-----:R-:W-:Y:S01]  /*28f90*/  IMAD R0, R106, UR9, RZ ;  /* 0x000000096a007c24 */ /* 0x001fe2000f8e02ff */
[----:B------:R0:W-:Y:S04]  /*28fa0*/  STL [R1+0x150], R2 ;  /* 0x0001500201007387 */ /* 0x0001e80000100800 */
[----:B------:R1:W-:Y:S01]  /*28fb0*/  STL [R1+0x148], R0 ;  /* 0x0001480001007387 */ /* 0x0003e20000100800 */
[----:B0-----:R-:W-:-:S03]  /*28fc0*/  IMAD R2, R104, UR9, RZ ;  /* 0x0000000968027c24 */ /* 0x001fc6000f8e02ff */
[----:B------:R-:W-:Y:S01]  /*28fd0*/  STL [R1+0x144], R105 ;  /* 0x0001446901007387 */ /* 0x000fe20000100800 */
[----:B-1----:R-:W-:-:S03]  /*28fe0*/  IMAD R0, R103, UR9, RZ ;  /* 0x0000000967007c24 */ /* 0x002fc6000f8e02ff */
[----:B------:R0:W-:Y:S01]  /*28ff0*/  STL [R1+0x140], R2 ;  /* 0x0001400201007387 */ /* 0x0001e20000100800 */
[----:B------:R-:W-:-:S03]  /*29000*/  IMAD R102, R102, UR9, RZ ;  /* 0x0000000966667c24 */ /* 0x000fc6000f8e02ff */
[----:B------:R1:W-:Y:S01]  /*29010*/  STL [R1+0x138], R0 ;  /* 0x0001380001007387 */ /* 0x0003e20000100800 */
[----:B------:R-:W-:Y:S02]  /*29020*/  IMAD R99, R99, UR9, RZ ;  /* 0x0000000963637c24 */ /* 0x000fe4000f8e02ff */
[----:B0-----:R-:W-:Y:S01]  /*29030*/  IMAD R2, R101, UR9, RZ ;  /* 0x0000000965027c24 */ /* 0x001fe2000f8e02ff */
[----:B------:R-:W-:Y:S01]  /*29040*/  STL [R1+0x134], R102 ;  /* 0x0001346601007387 */ /* 0x000fe20000100800 */
[----:B-1----:R-:W-:-:S03]  /*29050*/  IMAD R0, R100, UR9, RZ ;  /* 0x0000000964007c24 */ /* 0x002fc6000f8e02ff */
[----:B------:R0:W-:Y:S04]  /*29060*/  STL [R1+0x12c], R2 ;  /* 0x00012c0201007387 */ /* 0x0001e80000100800 */
        /* <DEDUP_REMOVED lines=23> */
[----:B------:R0:W-:Y:S01]  /*291e0*/  STL [R1+0xe8], R2 ;  /* 0x0000e80201007387 */ /* 0x0001e20000100800 */
[----:B------:R-:W-:-:S03]  /*291f0*/  IMAD R84, R84, UR9, RZ ;  /* 0x0000000954547c24 */ /* 0x000fc6000f8e02ff */
[----:B------:R1:W-:Y:S01]  /*29200*/  STL [R1+0xe0], R0 ;  /* 0x0000e00001007387 */ /* 0x0003e20000100800 */
[----:B0-----:R-:W-:-:S03]  /*29210*/  IMAD R2, R86, UR9, RZ ;  /* 0x0000000956027c24 */ /* 0x001fc6000f8e02ff */
[----:B------:R-:W-:Y:S01]  /*29220*/  STL [R1+0xdc], R87 ;  /* 0x0000dc5701007387 */ /* 0x000fe20000100800 */
[----:B-1----:R-:W-:-:S03]  /*29230*/  IMAD R0, R85, UR9, RZ ;  /* 0x0000000955007c24 */ /* 0x002fc6000f8e02ff */
[----:B------:R0:W-:Y:S04]  /*29240*/  STL [R1+0xd8], R2 ;  /* 0x0000d80201007387 */ /* 0x0001e80000100800 */
[----:B------:R1:W-:Y:S01]  /*29250*/  STL [R1+0xd0], R0 ;  /* 0x0000d00001007387 */ /* 0x0003e20000100800 */
[----:B0-----:R-:W-:-:S03]  /*29260*/  IMAD R2, R252, UR9, RZ ;  /* 0x00000009fc027c24 */ /* 0x001fc6000f8e02ff */
[----:B------:R0:W-:Y:S01]  /*29270*/  STL [R1+0xc8], R84 ;  /* 0x0000c85401007387 */ /* 0x0001e20000100800 */
[----:B-1----:R-:W-:-:S03]  /*29280*/  IMAD R0, R3, UR9, RZ ;  /* 0x0000000903007c24 */ /* 0x002fc6000f8e02ff */
[----:B------:R-:W2:Y:S04]  /*29290*/  LDL.LU R110, [R1+0xb8] ;  /* 0x0000b800016e7983 */ /* 0x000ea80000300800 */
[----:B------:R-:W-:Y:S04]  /*292a0*/  STL [R1+0xc4], R2 ;  /* 0x0000c40201007387 */ /* 0x000fe80000100800 */
        /* <DEDUP_REMOVED lines=27> */
[----:B------:R-:W4:Y:S04]  /*29460*/  LDL.LU R252, [R1+0x1c] ;  /* 0x00001c0001fc7983 */ /* 0x000f280000300800 */
[----:B------:R-:W4:Y:S04]  /*29470*/  LDL.LU R3, [R1+0x14] ;  /* 0x0000140001037983 */ /* 0x000f280000300800 */
[----:B-1----:R-:W4:Y:S04]  /*29480*/  LDL.LU R0, [R1+0x10] ;  /* 0x0000100001007983 */ /* 0x002f280000300800 */
[----:B------:R-:W4:Y:S01]  /*29490*/  LDL.LU R2, [R1+0x8] ;  /* 0x0000080001027983 */ /* 0x000f220000300800 */
[----:B--2---:R-:W-:-:S05]  /*294a0*/  IMAD R110, R110, UR9, RZ ;  /* 0x000000096e6e7c24 */ /* 0x004fca000f8e02ff */
[----:B------:R0:W-:Y:S01]  /*294b0*/  STL [R1+0xb8], R110 ;  /* 0x0000b86e01007387 */ /* 0x0001e20000100800 */
[----:B---3--:R-:W-:-:S03]  /*294c0*/  IMAD R109, R109, UR9, RZ ;  /* 0x000000096d6d7c24 */ /* 0x008fc6000f8e02ff */
[----:B0-----:R-:W2:Y:S01]  /*294d0*/  LDL.LU R110, [R1+0x1dd8] ;  /* 0x001dd800016e7983 */ /* 0x001ea20000300800 */
[----:B----4-:R-:W-:-:S03]  /*294e0*/  IMAD R108, R108, UR9, RZ ;  /* 0x000000096c6c7c24 */ /* 0x010fc6000f8e02ff */
[----:B------:R0:W-:Y:S01]  /*294f0*/  STL [R1+0xb0], R109 ;  /* 0x0000b06d01007387 */ /* 0x0001e20000100800 */
[----:B------:R-:W-:Y:S02]  /*29500*/  IMAD R107, R107, UR9, RZ ;  /* 0x000000096b6b7c24 */ /* 0x000fe4000f8e02ff */
[----:B------:R-:W-:Y:S01]  /*29510*/  IMAD R106, R106, UR9, RZ ;  /* 0x000000096a6a7c24 */ /* 0x000fe2000f8e02ff */
[----:B0-----:R-:W3:Y:S01]  /*29520*/  LDL.LU R109, [R1+0x1dd4] ;  /* 0x001dd400016d7983 */ /* 0x001ee20000300800 */
[----:B------:R-:W-:-:S03]  /*29530*/  IMAD R105, R105, UR9, RZ ;  /* 0x0000000969697c24 */ /* 0x000fc6000f8e02ff */
[----:B------:R0:W-:Y:S01]  /*29540*/  STL [R1+0xac], R108 ;  /* 0x0000ac6c01007387 */ /* 0x0001e20000100800 */
[----:B------:R-:W-:Y:S02]  /*29550*/  IMAD R104, R104, UR9, RZ ;  /* 0x0000000968687c24 */ /* 0x000fe4000f8e02ff */
[----:B------:R-:W-:Y:S01]  /*29560*/  IMAD R103, R103, UR9, RZ ;  /* 0x0000000967677c24 */ /* 0x000fe2000f8e02ff */
[----:B0-----:R-:W4:Y:S04]  /*29570*/  LDL.LU R108, [R1+0x1dd0] ;  /* 0x001dd000016c7983 */ /* 0x001f280000300800 */
[----:B------:R0:W-:Y:S01]  /*29580*/  STL [R1+0xa8], R107 ;  /* 0x0000a86b01007387 */ /* 0x0001e20000100800 */
[----:B------:R-:W-:Y:S02]  /*29590*/  IMAD R102, R102, UR9, RZ ;  /* 0x0000000966667c24 */ /* 0x000fe4000f8e02ff */
[----:B------:R-:W-:Y:S01]  /*295a0*/  IMAD R101, R101, UR9, RZ ;  /* 0x0000000965657c24 */ /* 0x000fe2000f8e02ff */
[----:B0-----:R-:W2:Y:S04]  /*295b0*/  LDL.LU R107, [R1+0x1dcc] ;  /* 0x001dcc00016b7983 */ /* 0x001ea80000300800 */
[----:B------:R0:W-:Y:S01]  /*295c0*/  STL [R1+0xa0], R106 ;  /* 0x0000a06a01007387 */ /* 0x0001e20000100800 */
[----:B------:R-:W-:-:S03]  /*295d0*/  IMAD R100, R100, UR9, RZ ;  /* 0x0000000964647c24 */ /* 0x000fc6000f8e02ff */
[----:B0-----:R-:W3:Y:S04]  /*295e0*/  LDL.LU R106, [R1+0x1dc8] ;  /* 0x001dc800016a7983 */ /* 0x001ee80000300800 */
[----:B------:R0:W-:Y:S01]  /*295f0*/  STL [R1+0x9c], R105 ;  /* 0x00009c6901007387 */ /* 0x0001e20000100800 */
[----:B------:R-:W-:-:S03]  /*29600*/  IMAD R99, R99, UR9, RZ ;  /* 0x0000000963637c24 */ /* 0x000fc6000f8e02ff */
[----:B0-----:R-:W4:Y:S04]  /*29610*/  LDL.LU R105, [R1+0x1dc4] ;  /* 0x001dc40001697983 */ /* 0x001f280000300800 */
[----:B------:R0:W-:Y:S01]  /*29620*/  STL [R1+0x94], R104 ;  /* 0x0000946801007387 */ /* 0x0001e20000100800 */
[----:B------:R-:W-:-:S03]  /*29630*/  IMAD R98, R98, UR9, RZ ;  /* 0x0000000962627c24 */ /* 0x000fc6000f8e02ff */
        /* <DEDUP_REMOVED lines=49> */
[----:B------:R0:W-:Y:S04]  /*29950*/  STL [R1+0x30], R87 ;  /* 0x0000305701007387 */ /* 0x0001e80000100800 */
[----:B0-----:R-:W4:Y:S04]  /*29960*/  LDL.LU R87, [R1+0x1d7c] ;  /* 0x001d7c0001577983 */ /* 0x001f280000300800 */
[----:B------:R0:W-:Y:S04]  /*29970*/  STL [R1+0x2c], R86 ;  /* 0x00002c5601007387 */ /* 0x0001e80000100800 */
[----:B0-----:R-:W2:Y:S04]  /*29980*/  LDL.LU R86, [R1+0x1d78] ;  /* 0x001d780001567983 */ /* 0x001ea80000300800 */
[----:B------:R0:W-:Y:S04]  /*29990*/  STL [R1+0x28], R85 ;  /* 0x0000285501007387 */ /* 0x0001e80000100800 */
[----:B0-----:R-:W3:Y:S04]  /*299a0*/  LDL.LU R85, [R1+0x1d74] ;  /* 0x001d740001557983 */ /* 0x001ee80000300800 */
[----:B------:R0:W-:Y:S04]  /*299b0*/  STL [R1+0x20], R84 ;  /* 0x0000205401007387 */ /* 0x0001e80000100800 */
[----:B0-----:R-:W4:Y:S04]  /*299c0*/  LDL.LU R84, [R1+0x1d70] ;  /* 0x001d700001547983 */ /* 0x001f280000300800 */
[----:B------:R0:W-:Y:S04]  /*299d0*/  STL [R1+0x1c], R252 ;  /* 0x00001cfc01007387 */ /* 0x0001e80000100800 */
[----:B0-----:R-:W2:Y:S04]  /*299e0*/  LDL.LU R252, [R1+0x1d6c] ;  /* 0x001d6c0001fc7983 */ /* 0x001ea80000300800 */
[----:B------:R0:W-:Y:S04]  /*299f0*/  STL [R1+0x14], R3 ;  /* 0x0000140301007387 */ /* 0x0001e80000100800 */
[----:B0-----:R-:W3:Y:S01]  /*29a00*/  LDL.LU R3, [R1+0x1d68] ;  /* 0x001d680001037983 */ /* 0x001ee20000300800 */
[----:B------:R-:W-:-:S05]  /*29a10*/  IMAD R0, R0, UR9, RZ ;  /* 0x0000000900007c24 */ /* 0x000fca000f8e02ff */
[----:B------:R3:W-:Y:S02]  /*29a20*/  STL [R1+0x10], R0 ;  /* 0x0000100001007387 */ /* 0x0007e40000100800 */
[----:B---3--:R-:W-:Y:S02]  /*29a30*/  IMAD R0, R3, UR9, RZ ;  /* 0x0000000903007c24 */ /* 0x008fe4000f8e02ff */
[----:B------:R-:W3:Y:S01]  /*29a40*/  LDL.LU R3, [R1+0x1d64] ;  /* 0x001d640001037983 */ /* 0x000ee20000300800 */
[----:B------:R-:W-:-:S05]  /*29a50*/  IMAD R2, R2, UR9, RZ ;  /* 0x0000000902027c24 */ /* 0x000fca000f8e02ff */
[----:B------:R3:W-:Y:S02]  /*29a60*/  STL [R1+0x8], R2 ;  /* 0x0000080201007387 */ /* 0x0007e40000100800 */
[----:B---3--:R-:W-:-:S05]  /*29a70*/  IADD3 R2, P0, R79, R3, RZ ;  /* 0x000000034f027210 */ /* 0x008fca0007f1e0ff */
[----:B------:R0:W-:Y:S02]  /*29a80*/  STL [R1+0x938], R2 ;  /* 0x0009380201007387 */ /* 0x0001e40000100800 */
[----:B0-----:R-:W-:-:S05]  /*29a90*/  IADD3 R2, P6, R78, R3, RZ ;  /* 0x000000034e027210 */ /* 0x001fca0007fde0ff */
        /* <DEDUP_REMOVED lines=10> */
[----:B------:R0:W-:Y:S04]  /*29b40*/  STL [R1+0x968], R2 ;  /* 0x0009680201007387 */ /* 0x0001e80000100800 */
[----:B0-----:R-:W3:Y:S01]  /*29b50*/  LDL.LU R2, [R1+0x1d60] ;  /* 0x001d600001027983 */ /* 0x001ee20000300800 */
        /* <DEDUP_REMOVED lines=12> */
[----:B------:R-:W-:Y:S01]  /*29c20*/  IMAD R8, R8, UR9, RZ ;  /* 0x0000000908087c24 */ /* 0x000fe2000f8e02ff */
[-C--:B---3--:R-:W-:Y:S02]  /*29c30*/  LEA.HI.X.SX32 R79, R79, R2.reuse, 0x1, P0 ;  /* 0x000000024f4f7211 */ /* 0x088fe400000f0eff */
[----:B------:R-:W-:-:S03]  /*29c40*/  LEA.HI.X.SX32 R78, R78, R2, 0x1, P6 ;  /* 0x000000024e4e7211 */ /* 0x000fc600030f0eff */
[----:B------:R0:W-:Y:S01]  /*29c50*/  STL [R1+0x934], R79 ;  /* 0x0009344f01007387 */ /* 0x0001e20000100800 */
[----:B------:R-:W-:Y:S02]  /*29c60*/  LEA.HI.X.SX32 R76, R76, R2, 0x1, P4 ;  /* 0x000000024c4c7211 */ /* 0x000fe400020f0eff */
[----:B0-----:R-:W-:-:S05]  /*29c70*/  IADD3 R79, P0, R72, R3, RZ ;  /* 0x00000003484f7210 */ /* 0x001fca0007f1e0ff */
[----:B------:R0:W-:Y:S04]  /*29c80*/  STL [R1+0x970], R79 ;  /* 0x0009704f01007387 */ /* 0x0001e80000100800 */
[----:B------:R1:W-:Y:S01]  /*29c90*/  STL [R1+0x93c], R78 ;  /* 0x00093c4e01007387 */ /* 0x0003e20000100800 */
[-C--:B0-----:R-:W-:Y:S02]  /*29ca0*/  IADD3 R79, P6, R71, R3.reuse, RZ ;  /* 0x00000003474f7210 */ /* 0x081fe40007fde0ff */
[----:B-1----:R-:W-:Y:S02]  /*29cb0*/  LEA.HI.X.SX32 R78, R77, R2, 0x1, P5 ;  /* 0x000000024d4e7211 */ /* 0x002fe400028f0eff */
[-C--:B------:R-:W-:Y:S01]  /*29cc0*/  IADD3 R77, P5, R70, R3.reuse, RZ ;  /* 0x00000003464d7210 */ /* 0x080fe20007fbe0ff */
[----:B------:R-:W-:Y:S04]  /*29cd0*/  STL [R1+0x978], R79 ;  /* 0x0009784f01007387 */ /* 0x000fe80000100800 */
[----:B------:R0:W-:Y:S04]  /*29ce0*/  STL [R1+0x944], R78 ;  /* 0x0009444e01007387 */ /* 0x0001e80000100800 */
[----:B------:R1:W-:Y:S04]  /*29cf0*/  STL [R1+0x980], R77 ;  /* 0x0009804d01007387 */ /* 0x0003e80000100800 */
[----:B------:R3:W-:Y:S01]  /*29d00*/  STL [R1+0x94c], R76 ;  /* 0x00094c4c01007387 */ /* 0x0007e20000100800 */
[----:B0-----:R-:W-:-:S02]  /*29d10*/  IADD3 R78, P4, R69, R3, RZ ;  /* 0x00000003454e7210 */ /* 0x001fc40007f9e0ff */
[-C--:B-1----:R-:W-:Y:S02]  /*29d20*/  LEA.HI.X.SX32 R77, R75, R2.reuse, 0x1, P3 ;  /* 0x000000024b4d7211 */ /* 0x082fe400018f0eff */
[-C--:B------:R-:W-:Y:S02]  /*29d30*/  LEA.HI.X.SX32 R75, R74, R2.reuse, 0x1, P2 ;  /* 0x000000024a4b7211 */ /* 0x080fe400010f0eff */
[-C--:B---3--:R-:W-:Y:S01]  /*29d40*/  IADD3 R76, P3, R68, R3.reuse, RZ ;  /* 0x00000003444c7210 */ /* 0x088fe20007f7e0ff */
[----:B------:R-:W-:Y:S01]  /*29d50*/  STL [R1+0x988], R78 ;  /* 0x0009884e01007387 */ /* 0x000fe20000100800 */
[-C--:B------:R-:W-:Y:S02]  /*29d60*/  IADD3 R74, P2, R67, R3.reuse, RZ ;  /* 0x00000003434a7210 */ /* 0x080fe40007f5e0ff */
[----:B------:R-:W-:Y:S01]  /*29d70*/  LEA.HI.X.SX32 R73, R73, R2, 0x1, P1 ;  /* 0x0000000249497211 */ /* 0x000fe200008f0eff */
[----:B------:R-:W-:Y:S04]  /*29d80*/  STL [R1+0x954], R77 ;  /* 0x0009544d01007387 */ /* 0x000fe80000100800 */
        /* <DEDUP_REMOVED lines=198> */
[----:B------:R-:W-:Y:S02]  /*2a9f0*/  LEA.HI.X.SX32 R24, R23, R2, 0x1, P0 ;  /* 0x0000000217187211 */ /* 0x000fe400000f0eff */
[-C--:B---3--:R-:W-:Y:S01]  /*2aa00*/  IADD3 R25, P1, R17, R3.reuse, RZ ;  /* 0x0000000311197210 */ /* 0x088fe20007f3e0ff */
[----:B------:R-:W-:Y:S01]  /*2aa10*/  STL [R1+0xb20], R27 ;  /* 0x000b201b01007387 */ /* 0x000fe20000100800 */
[----:B------:R-:W-:-:S03]  /*2aa20*/  IADD3 R23, P0, R16, R3, RZ ;  /* 0x0000000310177210 */ /* 0x000fc60007f1e0ff */
[----:B------:R-:W-:Y:S01]  /*2aa30*/  STL [R1+0xaec], R26 ;  /* 0x000aec1a01007387 */ /* 0x000fe20000100800 */
[----:B------:R-:W-:-:S03]  /*2aa40*/  LEA.HI.X.SX32 R22, R22, R2, 0x1, P6 ;  /* 0x0000000216167211 */ /* 0x000fc600030f0eff */
[----:B------:R-:W-:Y:S04]  /*2aa50*/  STL [R1+0xb28], R25 ;  /* 0x000b281901007387 */ /* 0x000fe80000100800 */
[----:B------:R0:W-:Y:S04]  /*2aa60*/  STL [R1+0xaf4], R24 ;  /* 0x000af41801007387 */ /* 0x0001e80000100800 */
[----:B------:R1:W-:Y:S01]  /*2aa70*/  STL [R1+0xb30], R23 ;  /* 0x000b301701007387 */ /* 0x0003e20000100800 */
[----:B0-----:R-:W-:-:S03]  /*2aa80*/  IADD3 R24, P6, R15, R3, RZ ;  /* 0x000000030f187210 */ /* 0x001fc60007fde0ff */
[----:B------:R0:W-:Y:S01]  /*2aa90*/  STL [R1+0xafc], R22 ;  /* 0x000afc1601007387 */ /* 0x0001e20000100800 */
[----:B-1----:R-:W-:-:S03]  /*2aaa0*/  LEA.HI.X.SX32 R23, R21, R2, 0x1, P5 ;  /* 0x0000000215177211 */ /* 0x002fc600028f0eff */
[----:B------:R-:W-:Y:S01]  /*2aab0*/  STL [R1+0xb38], R24 ;  /* 0x000b381801007387 */ /* 0x000fe20000100800 */
[----:B------:R-:W-:-:S03]  /*2aac0*/  LEA.HI.X.SX32 R21, R20, R2, 0x1, P4 ;  /* 0x0000000214157211 */ /* 0x000fc600020f0eff */
[----:B------:R-:W-:Y:S01]  /*2aad0*/  STL [R1+0xb04], R23 ;  /* 0x000b041701007387 */ /* 0x000fe20000100800 */
[----:B0-----:R-:W-:-:S03]  /*2aae0*/  IADD3 R22, P5, R14, R3, RZ ;  /* 0x000000030e167210 */ /* 0x001fc60007fbe0ff */
[----:B------:R-:W3:Y:S01]  /*2aaf0*/  LDL.LU R79, [R1] ;  /* 0x00000000014f7983 */ /* 0x000ee20000300800 */
[----:B------:R-:W-:-:S03]  /*2ab00*/  IADD3 R20, P4, R13, R3, RZ ;  /* 0x000000030d147210 */ /* 0x000fc60007f9e0ff */
[----:B------:R-:W-:Y:S01]  /*2ab10*/  STL [R1+0xb40], R22 ;  /* 0x000b401601007387 */ /* 0x000fe20000100800 */
[----:B------:R-:W-:-:S03]  /*2ab20*/  LEA.HI.X.SX32 R19, R19, R2, 0x1, P3 ;  /* 0x0000000213137211 */ /* 0x000fc600018f0eff */
[----:B------:R-:W-:Y:S04]  /*2ab30*/  STL [R1+0xb0c], R21 ;  /* 0x000b0c1501007387 */ /* 0x000fe80000100800 */
[----:B------:R-:W4:Y:S04]  /*2ab40*/  LDL.LU R65, [R1+0xc] ;  /* 0x00000c0001417983 */ /* 0x000f280000300800 */
[----:B------:R0:W-:Y:S04]  /*2ab50*/  STL [R1+0xb48], R20 ;  /* 0x000b481401007387 */ /* 0x0001e80000100800 */
[----:B------:R1:W-:Y:S04]  /*2ab60*/  STL [R1+0xb14], R19 ;  /* 0x000b141301007387 */ /* 0x0003e80000100800 */
[----:B------:R-:W2:Y:S01]  /*2ab70*/  LDL.LU R66, [R1+0x18] ;  /* 0x0000180001427983 */ /* 0x000ea20000300800 */
[----:B0-----:R-:W-:-:S02]  /*2ab80*/  IADD3 R20, P3, R12, R3, RZ ;  /* 0x000000030c147210 */ /* 0x001fc40007f7e0ff */
[----:B-1----:R-:W-:-:S03]  /*2ab90*/  LEA.HI.X.SX32 R19, R18, R2, 0x1, P2 ;  /* 0x0000000212137211 */ /* 0x002fc600010f0eff */
[----:B------:R-:W-:Y:S01]  /*2aba0*/  STL [R1+0xb50], R20 ;  /* 0x000b501401007387 */ /* 0x000fe20000100800 */
[-C--:B------:R-:W-:Y:S02]  /*2abb0*/  IADD3 R18, P2, R11, R3.reuse, RZ ;  /* 0x000000030b127210 */ /* 0x080fe40007f5e0ff */
[----:B------:R-:W-:Y:S01]  /*2abc0*/  LEA.HI.X.SX32 R17, R17, R2, 0x1, P1 ;  /* 0x0000000211117211 */ /* 0x000fe200008f0eff */
[----:B------:R-:W-:Y:S04]  /*2abd0*/  STL [R1+0xb1c], R19 ;  /* 0x000b1c1301007387 */ /* 0x000fe80000100800 */
[----:B------:R-:W2:Y:S04]  /*2abe0*/  LDL.LU R67, [R1+0x24] ;  /* 0x0000240001437983 */ /* 0x000ea80000300800 */
[----:B------:R0:W-:Y:S04]  /*2abf0*/  STL [R1+0xb58], R18 ;  /* 0x000b581201007387 */ /* 0x0001e80000100800 */
[----:B------:R1:W-:Y:S04]  /*2ac00*/  STL [R1+0xb24], R17 ;  /* 0x000b241101007387 */ /* 0x0003e80000100800 */
[----:B------:R-:W2:Y:S01]  /*2ac10*/  LDL.LU R68, [R1+0x34] ;  /* 0x0000340001447983 */ /* 0x000ea20000300800 */
[----:B0-----:R-:W-:-:S02]  /*2ac20*/  IADD3 R18, P1, R10, R3, RZ ;  /* 0x000000030a127210 */ /* 0x001fc40007f3e0ff */
[----:B-1----:R-:W-:-:S03]  /*2ac30*/  LEA.HI.X.SX32 R17, R16, R2, 0x1, P0 ;  /* 0x0000000210117211 */ /* 0x002fc600000f0eff */
[----:B------:R-:W-:Y:S01]  /*2ac40*/  STL [R1+0xb60], R18 ;  /* 0x000b601201007387 */ /* 0x000fe20000100800 */
[----:B------:R-:W-:-:S03]  /*2ac50*/  IADD3 R16, P0, R9, R3, RZ ;  /* 0x0000000309107210 */ /* 0x000fc60007f1e0ff */
[----:B------:R-:W-:Y:S01]  /*2ac60*/  STL [R1+0xb2c], R17 ;  /* 0x000b2c1101007387 */ /* 0x000fe20000100800 */
[----:B------:R-:W-:-:S03]  /*2ac70*/  LEA.HI.X.SX32 R15, R15, R2, 0x1, P6 ;  /* 0x000000020f0f7211 */ /* 0x000fc600030f0eff */
[----:B------:R-:W2:Y:S04]  /*2ac80*/  LDL.LU R69, [R1+0x3c] ;  /* 0x00003c0001457983 */ /* 0x000ea80000300800 */
[----:B------:R0:W-:Y:S04]  /*2ac90*/  STL [R1+0xb68], R16 ;  /* 0x000b681001007387 */ /* 0x0001e80000100800 */
[----:B------:R1:W-:Y:S04]  /*2aca0*/  STL [R1+0xb34], R15 ;  /* 0x000b340f01007387 */ /* 0x0003e80000100800 */
[----:B------:R-:W2:Y:S01]  /*2acb0*/  LDL.LU R70, [R1+0x4c] ;  /* 0x00004c0001467983 */ /* 0x000ea20000300800 */
[----:B0-----:R-:W-:-:S02]  /*2acc0*/  IADD3 R16, P6, R8, R3, RZ ;  /* 0x0000000308107210 */ /* 0x001fc40007fde0ff */
[----:B-1----:R-:W-:-:S03]  /*2acd0*/  LEA.HI.X.SX32 R15, R14, R2, 0x1, P5 ;  /* 0x000000020e0f7211 */ /* 0x002fc600028f0eff */
[----:B------:R-:W-:Y:S04]  /*2ace0*/  STL [R1+0xb70], R16 ;  /* 0x000b701001007387 */ /* 0x000fe80000100800 */
[----:B------:R-:W-:Y:S04]  /*2acf0*/  STL [R1+0xb3c], R15 ;  /* 0x000b3c0f01007387 */ /* 0x000fe80000100800 */
[----:B------:R-:W2:Y:S01]  /*2ad00*/  LDL.LU R71, [R1+0x58] ;  /* 0x0000580001477983 */ /* 0x000ea20000300800 */
[----:B------:R-:W-:Y:S02]  /*2ad10*/  IADD3 R14, P5, R7, R3, RZ ;  /* 0x00000003070e7210 */ /* 0x000fe40007fbe0ff */
[----:B------:R-:W-:-:S03]  /*2ad20*/  LEA.HI.X.SX32 R13, R13, R2, 0x1, P4 ;  /* 0x000000020d0d7211 */ /* 0x000fc600020f0eff */
[----:B------:R0:W-:Y:S04]  /*2ad30*/  STL [R1+0xb78], R14 ;  /* 0x000b780e01007387 */ /* 0x0001e80000100800 */
[----:B------:R1:W-:Y:S04]  /*2ad40*/  STL [R1+0xb44], R13 ;  /* 0x000b440d01007387 */ /* 0x0003e80000100800 */
[----:B------:R-:W2:Y:S01]  /*2ad50*/  LDL.LU R72, [R1+0x64] ;  /* 0x0000640001487983 */ /* 0x000ea20000300800 */
[----:B0-----:R-:W-:Y:S02]  /*2ad60*/  IADD3 R14, P4, R6, R3, RZ ;  /* 0x00000003060e7210 */ /* 0x001fe40007f9e0ff */
        /* <DEDUP_REMOVED lines=12> */
[----:B------:R-:W-:-:S03]  /*2ae30*/  LEA.HI.X.SX32 R9, R9, R2, 0x1, P0 ;  /* 0x0000000209097211 */ /* 0x000fc600000f0eff */
[----:B------:R-:W-:Y:S04]  /*2ae40*/  STL [R1+0xb5c], R11 ;  /* 0x000b5c0b01007387 */ /* 0x000fe80000100800 */
[----:B------:R-:W2:Y:S01]  /*2ae50*/  LDL.LU R75, [R1+0x8c] ;  /* 0x00008c00014b7983 */ /* 0x000ea20000300800 */
[-C--:B------:R-:W-:Y:S02]  /*2ae60*/  LEA.HI.X.SX32 R7, R7, R2.reuse, 0x1, P5 ;  /* 0x0000000207077211 */ /* 0x080fe400028f0eff */
[----:B------:R-:W-:Y:S02]  /*2ae70*/  LEA.HI.X.SX32 R5, R5, R2, 0x1, P3 ;  /* 0x0000000205057211 */ /* 0x000fe400018f0eff */
[----:B---3--:R-:W-:-:S05]  /*2ae80*/  IADD3 R10, P1, R79, R3, RZ ;  /* 0x000000034f0a7210 */ /* 0x008fca0007f3e0ff */
[----:B------:R4:W-:Y:S04]  /*2ae90*/  STL [R1+0xb98], R10 ;  /* 0x000b980a01007387 */ /* 0x0009e80000100800 */
[----:B------:R0:W-:Y:S04]  /*2aea0*/  STL [R1+0xb64], R9 ;  /* 0x000b640901007387 */ /* 0x0001e80000100800 */
[----:B------:R-:W3:Y:S01]  /*2aeb0*/  LDL.LU R76, [R1+0x98] ;  /* 0x00009800014c7983 */ /* 0x000ee20000300800 */
[----:B----4-:R-:W-:Y:S02]  /*2aec0*/  IADD3 R10, P0, R65, R3, RZ ;  /* 0x00000003410a7210 */ /* 0x010fe40007f1e0ff */
[----:B0-----:R-:W-:-:S03]  /*2aed0*/  LEA.HI.X.SX32 R9, R8, R2, 0x1, P6 ;  /* 0x0000000208097211 */ /* 0x001fc600030f0eff */
[----:B------:R-:W-:Y:S01]  /*2aee0*/  STL [R1+0xba0], R10 ;  /* 0x000ba00a01007387 */ /* 0x000fe20000100800 */
[----:B--2---:R-:W-:-:S03]  /*2aef0*/  IADD3 R8, P6, R66, R3, RZ ;  /* 0x0000000342087210 */ /* 0x004fc60007fde0ff */
[----:B------:R-:W-:Y:S04]  /*2af00*/  STL [R1+0xb6c], R9 ;  /* 0x000b6c0901007387 */ /* 0x000fe80000100800 */
[----:B------:R-:W2:Y:S04]  /*2af10*/  LDL.LU R77, [R1+0xa4] ;  /* 0x0000a400014d7983 */ /* 0x000ea80000300800 */
[----:B------:R0:W-:Y:S04]  /*2af20*/  STL [R1+0xba8], R8 ;  /* 0x000ba80801007387 */ /* 0x0001e80000100800 */
[----:B------:R1:W-:Y:S04]  /*2af30*/  STL [R1+0xb74], R7 ;  /* 0x000b740701007387 */ /* 0x0003e80000100800 */
[----:B------:R-:W4:Y:S01]  /*2af40*/  LDL.LU R63, [R1+0xb4] ;  /* 0x0000b400013f7983 */ /* 0x000f220000300800 */
[----:B0-----:R-:W-:-:S02]  /*2af50*/  IADD3 R8, P5, R67, R3, RZ ;  /* 0x0000000343087210 */ /* 0x001fc40007fbe0ff */
[----:B-1----:R-:W-:-:S03]  /*2af60*/  LEA.HI.X.SX32 R7, R6, R2, 0x1, P4 ;  /* 0x0000000206077211 */ /* 0x002fc600020f0eff */
[----:B------:R-:W-:Y:S01]  /*2af70*/  STL [R1+0xbb0], R8 ;  /* 0x000bb00801007387 */ /* 0x000fe20000100800 */
[----:B------:R-:W-:-:S03]  /*2af80*/  IADD3 R6, P4, R68, R3, RZ ;  /* 0x0000000344067210 */ /* 0x000fc60007f9e0ff */
[----:B------:R-:W-:Y:S04]  /*2af90*/  STL [R1+0xb7c], R7 ;  /* 0x000b7c0701007387 */ /* 0x000fe80000100800 */
[----:B------:R-:W4:Y:S04]  /*2afa0*/  LDL.LU R78, [R1+0xbc] ;  /* 0x0000bc00014e7983 */ /* 0x000f280000300800 */
[----:B------:R0:W-:Y:S04]  /*2afb0*/  STL [R1+0xbb8], R6 ;  /* 0x000bb80601007387 */ /* 0x0001e80000100800 */
[----:B------:R1:W-:Y:S04]  /*2afc0*/  STL [R1+0xb84], R5 ;  /* 0x000b840501007387 */ /* 0x0003e80000100800 */
[----:B------:R-:W4:Y:S01]  /*2afd0*/  LDL.LU R64, [R1+0xcc] ;  /* 0x0000cc0001407983 */ /* 0x000f220000300800 */
[----:B0-----:R-:W-:-:S02]  /*2afe0*/  IADD3 R6, P3, R69, R3, RZ ;  /* 0x0000000345067210 */ /* 0x001fc40007f7e0ff */
[----:B-1----:R-:W-:-:S03]  /*2aff0*/  LEA.HI.X.SX32 R5, R4, R2, 0x1, P2 ;  /* 0x0000000204057211 */ /* 0x002fc600010f0eff */
[----:B------:R-:W-:Y:S01]  /*2b000*/  STL [R1+0xbc0], R6 ;  /* 0x000bc00601007387 */ /* 0x000fe20000100800 */
[----:B------:R-:W-:-:S03]  /*2b010*/  IADD3 R4, P2, R70, R3, RZ ;  /* 0x0000000346047210 */ /* 0x000fc60007f5e0ff */
[----:B------:R0:W-:Y:S02]  /*2b020*/  STL [R1+0xb8c], R5 ;  /* 0x000b8c0501007387 */ /* 0x0001e40000100800 */
[----:B0-----:R-:W-:Y:S02]  /*2b030*/  LEA.HI.X.SX32 R5, R79, R2, 0x1, P1 ;  /* 0x000000024f057211 */ /* 0x001fe400008f0eff */
[----:B------:R-:W4:Y:S04]  /*2b040*/  LDL.LU R79, [R1+0xd4] ;  /* 0x0000d400014f7983 */ /* 0x000f280000300800 */
[----:B------:R0:W-:Y:S04]  /*2b050*/  STL [R1+0xbc8], R4 ;  /* 0x000bc80401007387 */ /* 0x0001e80000100800 */
[----:B------:R1:W-:Y:S01]  /*2b060*/  STL [R1+0xb94], R5 ;  /* 0x000b940501007387 */ /* 0x0003e20000100800 */
[----:B0-----:R-:W-:-:S02]  /*2b070*/  IADD3 R4, P1, R71, R3, RZ ;  /* 0x0000000347047210 */ /* 0x001fc40007f3e0ff */
[-C--:B-1----:R-:W-:Y:S02]  /*2b080*/  LEA.HI.X.SX32 R5, R65, R2.reuse, 0x1, P0 ;  /* 0x0000000241057211 */ /* 0x082fe400000f0eff */
[----:B------:R-:W4:Y:S04]  /*2b090*/  LDL.LU R65, [R1+0xe4] ;  /* 0x0000e40001417983 */ /* 0x000f280000300800 */
[----:B------:R-:W-:Y:S04]  /*2b0a0*/  STL [R1+0xbd0], R4 ;  /* 0x000bd00401007387 */ /* 0x000fe80000100800 */
[----:B------:R0:W-:Y:S02]  /*2b0b0*/  STL [R1+0xb9c], R5 ;  /* 0x000b9c0501007387 */ /* 0x0001e40000100800 */
[----:B0-----:R-:W-:-:S02]  /*2b0c0*/  LEA.HI.X.SX32 R5, R66, R2, 0x1, P6 ;  /* 0x0000000242057211 */ /* 0x001fc400030f0eff */
[----:B------:R-:W4:Y:S01]  /*2b0d0*/  LDL.LU R66, [R1+0xf0] ;  /* 0x0000f00001427983 */ /* 0x000f220000300800 */
[----:B------:R-:W-:-:S05]  /*2b0e0*/  IADD3 R4, P0, R72, R3, RZ ;  /* 0x0000000348047210 */ /* 0x000fca0007f1e0ff */
[----:B------:R0:W-:Y:S04]  /*2b0f0*/  STL [R1+0xbd8], R4 ;  /* 0x000bd80401007387 */ /* 0x0001e80000100800 */
[----:B------:R1:W-:Y:S01]  /*2b100*/  STL [R1+0xba4], R5 ;  /* 0x000ba40501007387 */ /* 0x0003e20000100800 */
[-C--:B0-----:R-:W-:Y:S02]  /*2b110*/  IADD3 R4, P6, R73, R3.reuse, RZ ;  /* 0x0000000349047210 */ /* 0x081fe40007fde0ff */
[----:B-1----:R-:W-:Y:S02]  /*2b120*/  LEA.HI.X.SX32 R5, R67, R2, 0x1, P5 ;  /* 0x0000000243057211 */ /* 0x002fe400028f0eff */
[----:B------:R-:W4:Y:S04]  /*2b130*/  LDL.LU R67, [R1+0xfc] ;  /* 0x0000fc0001437983 */ /* 0x000f280000300800 */
[----:B------:R0:W-:Y:S04]  /*2b140*/  STL [R1+0xbe0], R4 ;  /* 0x000be00401007387 */ /* 0x0001e80000100800 */
[----:B------:R1:W-:Y:S01]  /*2b150*/  STL [R1+0xbac], R5 ;  /* 0x000bac0501007387 */ /* 0x0003e20000100800 */
[----:B0-----:R-:W-:-:S02]  /*2b160*/  IADD3 R4, P5, R74, R3, RZ ;  /* 0x000000034a047210 */ /* 0x001fc40007fbe0ff */
[----:B-1----:R-:W-:Y:S02]  /*2b170*/  LEA.HI.X.SX32 R5, R68, R2, 0x1, P4 ;  /* 0x0000000244057211 */ /* 0x002fe400020f0eff */
        /* <DEDUP_REMOVED lines=10> */
[----:B---3--:R-:W-:-:S05]  /*2b220*/  IADD3 R4, P3, R76, R3, RZ ;  /* 0x000000034c047210 */ /* 0x008fca0007f7e0ff */
[----:B------:R2:W-:Y:S04]  /*2b230*/  STL [R1+0xbf8], R4 ;  /* 0x000bf80401007387 */ /* 0x0005e80000100800 */
[----:B------:R0:W-:Y:S01]  /*2b240*/  STL [R1+0xbc4], R5 ;  /* 0x000bc40501007387 */ /* 0x0001e20000100800 */
[-C--:B--2---:R-:W-:Y:S02]  /*2b250*/  IADD3 R4, P2, R77, R3.reuse, RZ ;  /* 0x000000034d047210 */ /* 0x084fe40007f5e0ff */
[----:B0-----:R-:W-:Y:S02]  /*2b260*/  LEA.HI.X.SX32 R5, R71, R2, 0x1, P1 ;  /* 0x0000000247057211 */ /* 0x001fe400008f0eff */
[----:B------:R-:W2:Y:S04]  /*2b270*/  LDL.LU R71, [R1+0x130] ;  /* 0x0001300001477983 */ /* 0x000ea80000300800 */
[----:B------:R4:W-:Y:S04]  /*2b280*/  STL [R1+0xc00], R4 ;  /* 0x000c000401007387 */ /* 0x0009e80000100800 */
[----:B------:R0:W-:Y:S01]  /*2b290*/  STL [R1+0xbcc], R5 ;  /* 0x000bcc0501007387 */ /* 0x0001e20000100800 */
[----:B----4-:R-:W-:-:S02]  /*2b2a0*/  IADD3 R4, P1, R63, R3, RZ ;  /* 0x000000033f047210 */ /* 0x010fc40007f3e0ff */
[----:B0-----:R-:W-:Y:S02]  /*2b2b0*/  LEA.HI.X.SX32 R5, R72, R2, 0x1, P0 ;  /* 0x0000000248057211 */ /* 0x001fe400000f0eff */
[----:B------:R-:W3:Y:S04]  /*2b2c0*/  LDL.LU R72, [R1+0x13c] ;  /* 0x00013c0001487983 */ /* 0x000ee80000300800 */
        /* <DEDUP_REMOVED lines=49> */
[----:B--2---:R-:W-:-:S05]  /*2b5e0*/  IADD3 R4, P5, R71, R3, RZ ;  /* 0x0000000347047210 */ /* 0x004fca0007fbe0ff */
[----:B------:R-:W-:Y:S04]  /*2b5f0*/  STL [R1+0xc58], R4 ;  /* 0x000c580401007387 */ /* 0x000fe80000100800 */
[----:B------:R0:W-:Y:S02]  /*2b600*/  STL [R1+0xc24], R5 ;  /* 0x000c240501007387 */ /* 0x0001e40000100800 */
[----:B0-----:R-:W-:Y:S02]  /*2b610*/  LEA.HI.X.SX32 R5, R66, R2, 0x1, P3 ;  /* 0x0000000242057211 */ /* 0x001fe400018f0eff */
[-C--:B---3--:R-:W-:Y:S01]  /*2b620*/  IADD3 R4, P4, R72, R3.reuse, RZ ;  /* 0x0000000348047210 */ /* 0x088fe20007f9e0ff */
        /* <DEDUP_REMOVED lines=59> */
[----:B------:R-:W2:Y:S01]  /*2b9e0*/  LDL.LU R63, [R1+0x254] ;  /* 0x00025400013f7983 */ /* 0x000ea20000300800 */
[----:B---3--:R-:W-:-:S05]  /*2b9f0*/  IADD3 R4, P6, R67, R3, RZ ;  /* 0x0000000343047210 */ /* 0x008fca0007fde0ff */
[----:B------:R-:W-:Y:S04]  /*2ba00*/  STL [R1+0xcc0], R4 ;  /* 0x000cc00401007387 */ /* 0x000fe80000100800 */
[----:B------:R0:W-:Y:S02]  /*2ba10*/  STL [R1+0xc8c], R5 ;  /* 0x000c8c0501007387 */ /* 0x0001e40000100800 */
[----:B0-----:R-:W-:Y:S02]  /*2ba20*/  LEA.HI.X.SX32 R5, R78, R2, 0x1, P4 ;  /* 0x000000024e057211 */ /* 0x001fe400020f0eff */
[-C--:B----4-:R-:W-:Y:S01]  /*2ba30*/  IADD3 R4, P5, R68, R3.reuse, RZ ;  /* 0x0000000344047210 */ /* 0x090fe20007fbe0ff */
        /* <DEDUP_REMOVED lines=59> */
[----:B------:R-:W3:Y:S01]  /*2bdf0*/  LDL.LU R74, [R1+0x2b8] ;  /* 0x0002b800014a7983 */ /* 0x000ee20000300800 */
[----:B----4-:R-:W-:-:S05]  /*2be00*/  IADD3 R4, P0, R64, R3, RZ ;  /* 0x0000000340047210 */ /* 0x010fca0007f1e0ff */
[----:B------:R-:W-:Y:S04]  /*2be10*/  STL [R1+0x1140], R4 ;  /* 0x0011400401007387 */ /* 0x000fe80000100800 */
[----:B------:R0:W-:Y:S02]  /*2be20*/  STL [R1+0xcf4], R5 ;  /* 0x000cf40501007387 */ /* 0x0001e40000100800 */
[----:B0-----:R-:W-:Y:S02]  /*2be30*/  LEA.HI.X.SX32 R5, R75, R2, 0x1, P5 ;  /* 0x000000024b057211 */ /* 0x001fe400028f0eff */
[-C--:B------:R-:W-:Y:S01]  /*2be40*/  IADD3 R4, P6, R79, R3.reuse, RZ ;  /* 0x000000034f047210 */ /* 0x080fe20007fde0ff */
        /* <DEDUP_REMOVED lines=59> */
[----:B------:R-:W4:Y:S01]  /*2c200*/  LDL.LU R70, [R1+0x32c] ;  /* 0x00032c0001467983 */ /* 0x000f220000300800 */
[----:B------:R-:W-:-:S05]  /*2c210*/  IADD3 R4, P1, R76, R3, RZ ;  /* 0x000000034c047210 */ /* 0x000fca0007f3e0ff */
        /* <DEDUP_REMOVED lines=197> */
[-C--:B0-----:R-:W-:Y:S02]  /*2ce70*/  LEA.HI.X.SX32 R5, R76, R2.reuse, 0x1, P2 ;  /* 0x000000024c057211 */ /* 0x081fe400010f0eff */
[----:B------:R-:W-:Y:S01]  /*2ce80*/  IADD3 R4, P3, R65, R3, RZ ;  /* 0x0000000341047210 */ /* 0x000fe20007f7e0ff */
        /* <DEDUP_REMOVED lines=432> */
[----:B------:R0:W-:Y:S04]  /*2e990*/  STL [R1+0x1564], R5 ;  /* 0x0015640501007387 */ /* 0x0001e80000100800 */
[----:B------:R-:W4:Y:S01]  /*2e9a0*/  LDL.LU R62, [R1+0x168] ;  /* 0x00016800013e7983 */ /* 0x000f220000300800 */
[----:B0-----:R-:W-:-:S02]  /*2e9b0*/  LEA.HI.X.SX32 R5, R63, R2, 0x1, P6 ;  /* 0x000000023f057211 */ /* 0x001fc400030f0eff */
        /* <DEDUP_REMOVED lines=10> */
[----:B--2---:R-:W-:-:S05]  /*2ea60*/  IADD3 R4, P5, R69, R3, RZ ;  /* 0x0000000345047210 */ /* 0x004fca0007fbe0ff */
[----:B------:R-:W-:Y:S04]  /*2ea70*/  STL [R1+0x15b0], R4 ;  /* 0x0015b00401007387 */ /* 0x000fe80000100800 */
[----:B------:R0:W-:Y:S02]  /*2ea80*/  STL [R1+0x157c], R5 ;  /* 0x00157c0501007387 */ /* 0x0001e40000100800 */
[----:B0-----:R-:W-:Y:S02]  /*2ea90*/  LEA.HI.X.SX32 R5, R79, R2, 0x1, P3 ;  /* 0x000000024f057211 */ /* 0x001fe400018f0eff */
[----:B------:R-:W2:Y:S01]  /*2eaa0*/  LDL.LU R79, [R1+0x158] ;  /* 0x00015800014f7983 */ /* 0x000ea20000300800 */
[----:B---3--:R-:W-:-:S05]  /*2eab0*/  IADD3 R4, P4, R70, R3, RZ ;  /* 0x0000000346047210 */ /* 0x008fca0007f9e0ff */
[----:B------:R-:W-:Y:S04]  /*2eac0*/  STL [R1+0x15b8], R4 ;  /* 0x0015b80401007387 */ /* 0x000fe80000100800 */
[----:B------:R0:W-:Y:S04]  /*2ead0*/  STL [R1+0x1584], R5 ;  /* 0x0015840501007387 */ /* 0x0001e80000100800 */
[----:B------:R-:W3:Y:S01]  /*2eae0*/  LDL.LU R64, [R1+0x150] ;  /* 0x0001500001407983 */ /* 0x000ee20000300800 */
[----:B0-----:R-:W-:Y:S02]  /*2eaf0*/  LEA.HI.X.SX32 R5, R65, R2, 0x1, P2 ;  /* 0x0000000241057211 */ /* 0x001fe400010f0eff */
[----:B----4-:R-:W-:-:S05]  /*2eb00*/  IADD3 R4, P3, R71, R3, RZ ;  /* 0x0000000347047210 */ /* 0x010fca0007f7e0ff */
[----:B------:R-:W-:Y:S04]  /*2eb10*/  STL [R1+0x15c0], R4 ;  /* 0x0015c00401007387 */ /* 0x000fe80000100800 */
[----:B------:R0:W-:Y:S04]  /*2eb20*/  STL [R1+0x158c], R5 ;  /* 0x00158c0501007387 */ /* 0x0001e80000100800 */
[----:B------:R-:W4:Y:S01]  /*2eb30*/  LDL.LU R65, [R1+0x148] ;  /* 0x0001480001417983 */ /* 0x000f220000300800 */
[----:B0-----:R-:W-:Y:S02]  /*2eb40*/  LEA.HI.X.SX32 R5, R66, R2, 0x1, P1 ;  /* 0x0000000242057211 */ /* 0x001fe400008f0eff */
[----:B------:R-:W-:-:S05]  /*2eb50*/  IADD3 R4, P2, R72, R3, RZ ;  /* 0x0000000348047210 */ /* 0x000fca0007f5e0ff */
        /* <DEDUP_REMOVED lines=25> */
[----:B------:R0:W-:Y:S04]  /*2ecf0*/  STL [R1+0x15f0], R4 ;  /* 0x0015f00401007387 */ /* 0x0001e80000100800 */
[----:B------:R1:W-:Y:S04]  /*2ed00*/  STL [R1+0x15bc], R5 ;  /* 0x0015bc0501007387 */ /* 0x0003e80000100800 */
[----:B------:R-:W4:Y:S01]  /*2ed10*/  LDL.LU R71, [R1+0x128] ;  /* 0x0001280001477983 */ /* 0x000f220000300800 */
[----:B0-----:R-:W-:Y:S02]  /*2ed20*/  IADD3 R4, P3, R62, R3, RZ ;  /* 0x000000033e047210 */ /* 0x001fe40007f7e0ff */
[----:B-1----:R-:W-:-:S03]  /*2ed30*/  LEA.HI.X.SX32 R5, R72, R2, 0x1, P2 ;  /* 0x0000000248057211 */ /* 0x002fc600010f0eff */
        /* <DEDUP_REMOVED lines=11> */
[----:B------:R-:W4:Y:S04]  /*2edf0*/  LDL.LU R74, [R1+0x114] ;  /* 0x00011400014a7983 */ /* 0x000f280000300800 */
[----:B------:R0:W-:Y:S02]  /*2ee00*/  STL [R1+0x15d4], R5 ;  /* 0x0015d40501007387 */ /* 0x0001e40000100800 */
[----:B0-----:R-:W-:-:S02]  /*2ee10*/  LEA.HI.X.SX32 R5, R75, R2, 0x1, P6 ;  /* 0x000000024b057211 */ /* 0x001fc400030f0eff */
[----:B------:R-:W-:Y:S02]  /*2ee20*/  LEA.HI.X.SX32 R6, R62, R2, 0x1, P3 ;  /* 0x000000023e067211 */ /* 0x000fe400018f0eff */
[----:B--2---:R-:W-:-:S05]  /*2ee30*/  IADD3 R4, P0, R79, R3, RZ ;  /* 0x000000034f047210 */ /* 0x004fca0007f1e0ff */
[----:B------:R3:W-:Y:S04]  /*2ee40*/  STL [R1+0x1610], R4 ;  /* 0x0016100401007387 */ /* 0x0007e80000100800 */
[----:B------:R-:W2:Y:S01]  /*2ee50*/  LDL.LU R75, [R1+0x110] ;  /* 0x00011000014b7983 */ /* 0x000ea20000300800 */
[----:B---3--:R-:W-:-:S03]  /*2ee60*/  IADD3 R4, P6, R64, R3, RZ ;  /* 0x0000000340047210 */ /* 0x008fc60007fde0ff */
[----:B------:R0:W-:Y:S04]  /*2ee70*/  STL [R1+0x15dc], R5 ;  /* 0x0015dc0501007387 */ /* 0x0001e80000100800 */
[----:B------:R4:W-:Y:S01]  /*2ee80*/  STL [R1+0x1618], R4 ;  /* 0x0016180401007387 */ /* 0x0009e20000100800 */
[----:B0-----:R-:W-:-:S03]  /*2ee90*/  LEA.HI.X.SX32 R5, R76, R2, 0x1, P5 ;  /* 0x000000024c057211 */ /* 0x001fc600028f0eff */
[----:B------:R-:W3:Y:S04]  /*2eea0*/  LDL.LU R76, [R1+0x108] ;  /* 0x00010800014c7983 */ /* 0x000ee80000300800 */
[----:B------:R0:W-:Y:S01]  /*2eeb0*/  STL [R1+0x15e4], R5 ;  /* 0x0015e40501007387 */ /* 0x0001e20000100800 */
[----:B----4-:R-:W-:Y:S02]  /*2eec0*/  IADD3 R4, P5, R65, R3, RZ ;  /* 0x0000000341047210 */ /* 0x010fe40007fbe0ff */
[----:B0-----:R-:W-:-:S03]  /*2eed0*/  LEA.HI.X.SX32 R5, R77, R2, 0x1, P4 ;  /* 0x000000024d057211 */ /* 0x001fc600020f0eff */
[----:B------:R0:W-:Y:S04]  /*2eee0*/  STL [R1+0x1620], R4 ;  /* 0x0016200401007387 */ /* 0x0001e80000100800 */
[----:B------:R-:W4:Y:S04]  /*2eef0*/  LDL.LU R77, [R1+0x104] ;  /* 0x00010400014d7983 */ /* 0x000f280000300800 */
[----:B------:R-:W-:Y:S01]  /*2ef00*/  STL [R1+0x15ec], R5 ;  /* 0x0015ec0501007387 */ /* 0x000fe20000100800 */
[----:B0-----:R-:W-:-:S05]  /*2ef10*/  IADD3 R4, P4, R66, R3, RZ ;  /* 0x0000000342047210 */ /* 0x001fca0007f9e0ff */
[----:B------:R0:W-:Y:S04]  /*2ef20*/  STL [R1+0x1628], R4 ;  /* 0x0016280401007387 */ /* 0x0001e80000100800 */
[----:B------:R-:W-:Y:S01]  /*2ef30*/  STL [R1+0x15f4], R6 ;  /* 0x0015f40601007387 */ /* 0x000fe20000100800 */
[----:B0-----:R-:W-:-:S03]  /*2ef40*/  LEA.HI.X.SX32 R4, R78, R2, 0x1, P2 ;  /* 0x000000024e047211 */ /* 0x001fc600010f0eff */
[----:B------:R-:W4:Y:S01]  /*2ef50*/  LDL.LU R78, [R1+0x100] ;  /* 0x00010000014e7983 */ /* 0x000f220000300800 */
[----:B------:R-:W-:-:S05]  /*2ef60*/  IADD3 R5, P3, R67, R3, RZ ;  /* 0x0000000343057210 */ /* 0x000fca0007f7e0ff */
[----:B------:R-:W-:Y:S04]  /*2ef70*/  STL [R1+0x1630], R5 ;  /* 0x0016300501007387 */ /* 0x000fe80000100800 */
[----:B------:R0:W-:Y:S04]  /*2ef80*/  STL [R1+0x15fc], R4 ;  /* 0x0015fc0401007387 */ /* 0x0001e80000100800 */
[----:B------:R-:W4:Y:S01]  /*2ef90*/  LDL.LU R61, [R1+0xf8] ;  /* 0x0000f800013d7983 */ /* 0x000f220000300800 */
[----:B0-----:R-:W-:Y:S02]  /*2efa0*/  LEA.HI.X.SX32 R4, R63, R2, 0x1, P1 ;  /* 0x000000023f047211 */ /* 0x001fe400008f0eff */
[----:B------:R-:W-:-:S05]  /*2efb0*/  IADD3 R5, P2, R68, R3, RZ ;  /* 0x0000000344057210 */ /* 0x000fca0007f5e0ff */
[----:B------:R-:W-:Y:S04]  /*2efc0*/  STL [R1+0x1638], R5 ;  /* 0x0016380501007387 */ /* 0x000fe80000100800 */
[----:B------:R0:W-:Y:S02]  /*2efd0*/  STL [R1+0x1604], R4 ;  /* 0x0016040401007387 */ /* 0x0001e40000100800 */
[----:B0-----:R-:W-:Y:S02]  /*2efe0*/  LEA.HI.X.SX32 R4, R79, R2, 0x1, P0 ;  /* 0x000000024f047211 */ /* 0x001fe400000f0eff */
        /* <DEDUP_REMOVED lines=13> */
[----:B------:R-:W-:Y:S01]  /*2f0c0*/  STL [R1+0x161c], R4 ;  /* 0x00161c0401007387 */ /* 0x000fe20000100800 */
[----:B------:R-:W-:Y:S02]  /*2f0d0*/  IADD3 R6, P5, R72, R3, RZ ;  /* 0x0000000348067210 */ /* 0x000fe40007fbe0ff */
[----:B0-----:R-:W-:-:S03]  /*2f0e0*/  LEA.HI.X.SX32 R5, R66, R2, 0x1, P4 ;  /* 0x0000000242057211 */ /* 0x001fc600020f0eff */
[----:B------:R-:W-:Y:S04]  /*2f0f0*/  STL [R1+0x1658], R6 ;  /* 0x0016580601007387 */ /* 0x000fe80000100800 */
[----:B------:R-:W4:Y:S04]  /*2f100*/  LDL.LU R64, [R1+0xe0] ;  /* 0x0000e00001407983 */ /* 0x000f280000300800 */
[----:B------:R0:W-:Y:S02]  /*2f110*/  STL [R1+0x1624], R5 ;  /* 0x0016240501007387 */ /* 0x0001e40000100800 */
[----:B0-----:R-:W-:-:S02]  /*2f120*/  LEA.HI.X.SX32 R5, R67, R2, 0x1, P3 ;  /* 0x0000000243057211 */ /* 0x001fc400018f0eff */
[----:B------:R-:W-:-:S05]  /*2f130*/  IADD3 R4, P4, R73, R3, RZ ;  /* 0x0000000349047210 */ /* 0x000fca0007f9e0ff */
[----:B------:R0:W-:Y:S04]  /*2f140*/  STL [R1+0x1660], R4 ;  /* 0x0016600401007387 */ /* 0x0001e80000100800 */
[----:B------:R-:W4:Y:S04]  /*2f150*/  LDL.LU R65, [R1+0xdc] ;  /* 0x0000dc0001417983 */ /* 0x000f280000300800 */
[----:B------:R1:W-:Y:S01]  /*2f160*/  STL [R1+0x162c], R5 ;  /* 0x00162c0501007387 */ /* 0x0003e20000100800 */
[----:B0-----:R-:W-:-:S05]  /*2f170*/  IADD3 R4, P3, R74, R3, RZ ;  /* 0x000000034a047210 */ /* 0x001fca0007f7e0ff */
[----:B------:R-:W-:Y:S01]  /*2f180*/  STL [R1+0x1668], R4 ;  /* 0x0016680401007387 */ /* 0x000fe20000100800 */
[----:B-1----:R-:W-:-:S03]  /*2f190*/  LEA.HI.X.SX32 R5, R68, R2, 0x1, P2 ;  /* 0x0000000244057211 */ /* 0x002fc600010f0eff */
[----:B------:R-:W4:Y:S04]  /*2f1a0*/  LDL.LU R66, [R1+0xd8] ;  /* 0x0000d80001427983 */ /* 0x000f280000300800 */
[----:B------:R0:W-:Y:S02]  /*2f1b0*/  STL [R1+0x1634], R5 ;  /* 0x0016340501007387 */ /* 0x0001e40000100800 */
[----:B0-----:R-:W-:Y:S02]  /*2f1c0*/  LEA.HI.X.SX32 R5, R69, R2, 0x1, P1 ;  /* 0x0000000245057211 */ /* 0x001fe400008f0eff */
[----:B--2---:R-:W-:-:S05]  /*2f1d0*/  IADD3 R4, P2, R75, R3, RZ ;  /* 0x000000034b047210 */ /* 0x004fca0007f5e0ff */
[----:B------:R3:W-:Y:S04]  /*2f1e0*/  STL [R1+0x1670], R4 ;  /* 0x0016700401007387 */ /* 0x0007e80000100800 */
[----:B------:R-:W2:Y:S04]  /*2f1f0*/  LDL.LU R67, [R1+0xd0] ;  /* 0x0000d00001437983 */ /* 0x000ea80000300800 */
[----:B------:R0:W-:Y:S01]  /*2f200*/  STL [R1+0x163c], R5 ;  /* 0x00163c0501007387 */ /* 0x0001e20000100800 */
[----:B---3--:R-:W-:Y:S02]  /*2f210*/  IADD3 R4, P1, R76, R3, RZ ;  /* 0x000000034c047210 */ /* 0x008fe40007f3e0ff */
[----:B0-----:R-:W-:-:S03]  /*2f220*/  LEA.HI.X.SX32 R5, R70, R2, 0x1, P0 ;  /* 0x0000000246057211 */ /* 0x001fc600000f0eff */
[----:B------:R4:W-:Y:S04]  /*2f230*/  STL [R1+0x1678], R4 ;  /* 0x0016780401007387 */ /* 0x0009e80000100800 */
[----:B------:R-:W3:Y:S04]  /*2f240*/  LDL.LU R68, [R1+0xc8] ;  /* 0x0000c80001447983 */ /* 0x000ee80000300800 */
[----:B------:R0:W-:Y:S01]  /*2f250*/  STL [R1+0x1644], R5 ;  /* 0x0016440501007387 */ /* 0x0001e20000100800 */
[----:B----4-:R-:W-:Y:S02]  /*2f260*/  IADD3 R4, P0, R77, R3, RZ ;  /* 0x000000034d047210 */ /* 0x010fe40007f1e0ff */
[----:B0-----:R-:W-:-:S03]  /*2f270*/  LEA.HI.X.SX32 R5, R71, R2, 0x1, P6 ;  /* 0x0000000247057211 */ /* 0x001fc600030f0eff */
[----:B------:R-:W-:Y:S04]  /*2f280*/  STL [R1+0x1680], R4 ;  /* 0x0016800401007387 */ /* 0x000fe80000100800 */
[----:B------:R-:W4:Y:S04]  /*2f290*/  LDL.LU R69, [R1+0xc4] ;  /* 0x0000c40001457983 */ /* 0x000f280000300800 */
[----:B------:R0:W-:Y:S04]  /*2f2a0*/  STL [R1+0x164c], R5 ;  /* 0x00164c0501007387 */ /* 0x0001e80000100800 */
[----:B------:R-:W4:Y:S01]  /*2f2b0*/  LDL.LU R70, [R1+0xc0] ;  /* 0x0000c00001467983 */ /* 0x000f220000300800 */
[----:B0-----:R-:W-:-:S02]  /*2f2c0*/  LEA.HI.X.SX32 R5, R72, R2, 0x1, P5 ;  /* 0x0000000248057211 */ /* 0x001fc400028f0eff */
        /* <DEDUP_REMOVED lines=12> */
[----:B------:R-:W4:Y:S04]  /*2f390*/  LDL.LU R73, [R1+0xac] ;  /* 0x0000ac0001497983 */ /* 0x000f280000300800 */
[----:B------:R1:W-:Y:S01]  /*2f3a0*/  STL [R1+0x1664], R5 ;  /* 0x0016640501007387 */ /* 0x0003e20000100800 */
[----:B0-----:R-:W-:Y:S02]  /*2f3b0*/  IADD3 R4, P3, R62, R3, RZ ;  /* 0x000000033e047210 */ /* 0x001fe40007f7e0ff */
[----:B-1----:R-:W-:-:S03]  /*2f3c0*/  LEA.HI.X.SX32 R5, R75, R2, 0x1, P2 ;  /* 0x000000024b057211 */ /* 0x002fc600010f0eff */
[----:B------:R0:W-:Y:S04]  /*2f3d0*/  STL [R1+0x16a0], R4 ;  /* 0x0016a00401007387 */ /* 0x0001e80000100800 */
[----:B------:R-:W4:Y:S04]  /*2f3e0*/  LDL.LU R74, [R1+0xa8] ;  /* 0x0000a800014a7983 */ /* 0x000f280000300800 */
[----:B------:R1:W-:Y:S01]  /*2f3f0*/  STL [R1+0x166c], R5 ;  /* 0x00166c0501007387 */ /* 0x0003e20000100800 */
[----:B0-----:R-:W-:-:S05]  /*2f400*/  IADD3 R4, P2, R63, R3, RZ ;  /* 0x000000033f047210 */ /* 0x001fca0007f5e0ff */
[----:B------:R-:W-:Y:S04]  /*2f410*/  STL [R1+0x16a8], R4 ;  /* 0x0016a80401007387 */ /* 0x000fe80000100800 */
[----:B------:R-:W4:Y:S01]  /*2f420*/  LDL.LU R75, [R1+0xa0] ;  /* 0x0000a000014b7983 */ /* 0x000f220000300800 */
[----:B-1----:R-:W-:-:S05]  /*2f430*/  LEA.HI.X.SX32 R5, R76, R2, 0x1, P1 ;  /* 0x000000024c057211 */ /* 0x002fca00008f0eff */
[----:B------:R0:W-:Y:S04]  /*2f440*/  STL [R1+0x1674], R5 ;  /* 0x0016740501007387 */ /* 0x0001e80000100800 */
[----:B------:R-:W4:Y:S01]  /*2f450*/  LDL.LU R76, [R1+0x9c] ;  /* 0x00009c00014c7983 */ /* 0x000f220000300800 */
[----:B0-----:R-:W-:Y:S02]  /*2f460*/  LEA.HI.X.SX32 R5, R77, R2, 0x1, P0 ;  /* 0x000000024d057211 */ /* 0x001fe400000f0eff */
[----:B------:R-:W-:-:S05]  /*2f470*/  IADD3 R4, P1, R64, R3, RZ ;  /* 0x0000000340047210 */ /* 0x000fca0007f3e0ff */
[----:B------:R-:W-:Y:S04]  /*2f480*/  STL [R1+0x16b0], R4 ;  /* 0x0016b00401007387 */ /* 0x000fe80000100800 */
[----:B------:R0:W-:Y:S04]  /*2f490*/  STL [R1+0x167c], R5 ;  /* 0x00167c0501007387 */ /* 0x0001e80000100800 */
[----:B------:R-:W4:Y:S01]  /*2f4a0*/  LDL.LU R77, [R1+0x94] ;  /* 0x00009400014d7983 */ /* 0x000f220000300800 */
[-C--:B0-----:R-:W-:Y:S02]  /*2f4b0*/  LEA.HI.X.SX32 R5, R78, R2.reuse, 0x1, P6 ;  /* 0x000000024e057211 */ /* 0x081fe400030f0eff */
[----:B------:R-:W-:-:S02]  /*2f4c0*/  LEA.HI.X.SX32 R6, R61, R2, 0x1, P5 ;  /* 0x000000023d067211 */ /* 0x000fc400028f0eff */
[----:B------:R-:W-:-:S05]  /*2f4d0*/  IADD3 R4, P0, R65, R3, RZ ;  /* 0x0000000341047210 */ /* 0x000fca0007f1e0ff */
[----:B------:R0:W-:Y:S04]  /*2f4e0*/  STL [R1+0x16b8], R4 ;  /* 0x0016b80401007387 */ /* 0x0001e80000100800 */
[----:B------:R-:W-:Y:S04]  /*2f4f0*/  STL [R1+0x1684], R5 ;  /* 0x0016840501007387 */ /* 0x000fe80000100800 */
[----:B------:R-:W4:Y:S01]  /*2f500*/  LDL.LU R78, [R1+0x90] ;  /* 0x00009000014e7983 */ /* 0x000f220000300800 */
[----:B0-----:R-:W-:-:S05]  /*2f510*/  IADD3 R4, P6, R66, R3, RZ ;  /* 0x0000000342047210 */ /* 0x001fca0007fde0ff */
[----:B------:R0:W-:Y:S04]  /*2f520*/  STL [R1+0x16c0], R4 ;  /* 0x0016c00401007387 */ /* 0x0001e80000100800 */
[----:B------:R3:W-:Y:S01]  /*2f530*/  STL [R1+0x168c], R6 ;  /* 0x00168c0601007387 */ /* 0x0007e20000100800 */
[----:B0-----:R-:W-:-:S03]  /*2f540*/  LEA.HI.X.SX32 R4, R79, R2, 0x1, P4 ;  /* 0x000000024f047211 */ /* 0x001fc600020f0eff */
[----:B------:R-:W4:Y:S01]  /*2f550*/  LDL.LU R79, [R1+0x88] ;  /* 0x00008800014f7983 */ /* 0x000f220000300800 */
[----:B--2---:R-:W-:-:S05]  /*2f560*/  IADD3 R5, P5, R67, R3, RZ ;  /* 0x0000000343057210 */ /* 0x004fca0007fbe0ff */
[----:B------:R0:W-:Y:S04]  /*2f570*/  STL [R1+0x16c8], R5 ;  /* 0x0016c80501007387 */ /* 0x0001e80000100800 */
[----:B------:R-:W-:Y:S01]  /*2f580*/  STL [R1+0x1694], R4 ;  /* 0x0016940401007387 */ /* 0x000fe20000100800 */
[----:B---3--:R-:W-:Y:S02]  /*2f590*/  IADD3 R6, P4, R68, R3, RZ ;  /* 0x0000000344067210 */ /* 0x008fe40007f9e0ff */
[----:B0-----:R-:W-:-:S03]  /*2f5a0*/  LEA.HI.X.SX32 R5, R62, R2, 0x1, P3 ;  /* 0x000000023e057211 */ /* 0x001fc600018f0eff */
[----:B------:R0:W-:Y:S04]  /*2f5b0*/  STL [R1+0x16d0], R6 ;  /* 0x0016d00601007387 */ /* 0x0001e80000100800 */
[----:B------:R-:W2:Y:S01]  /*2f5c0*/  LDL.LU R58, [R1+0x84] ;  /* 0x00008400013a7983 */ /* 0x000ea20000300800 */
[----:B0-----:R-:W-:Y:S02]  /*2f5d0*/  LEA.HI.X.SX32 R6, R63, R2, 0x1, P2 ;  /* 0x000000023f067211 */ /* 0x001fe400010f0eff */
[-C--:B----4-:R-:W-:Y:S01]  /*2f5e0*/  IADD3 R4, P3, R69, R3.reuse, RZ ;  /* 0x0000000345047210 */ /* 0x090fe20007f7e0ff */
[----:B------:R0:W-:Y:S04]  /*2f5f0*/  STL [R1+0x169c], R5 ;  /* 0x00169c0501007387 */ /* 0x0001e80000100800 */
[----:B------:R1:W-:Y:S04]  /*2f600*/  STL [R1+0x16d8], R4 ;  /* 0x0016d80401007387 */ /* 0x0003e80000100800 */
[----:B------:R-:W-:Y:S01]  /*2f610*/  STL [R1+0x16a4], R6 ;  /* 0x0016a40601007387 */ /* 0x000fe20000100800 */
[----:B0-----:R-:W-:-:S03]  /*2f620*/  IADD3 R5, P2, R70, R3, RZ ;  /* 0x0000000346057210 */ /* 0x001fc60007f5e0ff */
[----:B------:R-:W3:Y:S01]  /*2f630*/  LDL.LU R59, [R1+0x7c] ;  /* 0x00007c00013b7983 */ /* 0x000ee20000300800 */
[----:B-1----:R-:W-:-:S03]  /*2f640*/  LEA.HI.X.SX32 R4, R64, R2, 0x1, P1 ;  /* 0x0000000240047211 */ /* 0x002fc600008f0eff */
[----:B------:R0:W-:Y:S04]  /*2f650*/  STL [R1+0x16e0], R5 ;  /* 0x0016e00501007387 */ /* 0x0001e80000100800 */
[----:B------:R-:W-:Y:S01]  /*2f660*/  STL [R1+0x16ac], R4 ;  /* 0x0016ac0401007387 */ /* 0x000fe20000100800 */
[----:B0-----:R-:W-:Y:S02]  /*2f670*/  LEA.HI.X.SX32 R5, R65, R2, 0x1, P0 ;  /* 0x0000000241057211 */ /* 0x001fe400000f0eff */
[----:B------:R-:W-:-:S05]  /*2f680*/  IADD3 R6, P1, R71, R3, RZ ;  /* 0x0000000347067210 */ /* 0x000fca0007f3e0ff */
[----:B------:R0:W-:Y:S04]  /*2f690*/  STL [R1+0x16e8], R6 ;  /* 0x0016e80601007387 */ /* 0x0001e80000100800 */
[----:B------:R-:W4:Y:S01]  /*2f6a0*/  LDL.LU R60, [R1+0x78] ;  /* 0x00007800013c7983 */ /* 0x000f220000300800 */
[-C--:B0-----:R-:W-:Y:S02]  /*2f6b0*/  LEA.HI.X.SX32 R6, R66, R2.reuse, 0x1, P6 ;  /* 0x0000000242067211 */ /* 0x081fe400030f0eff */
[----:B------:R-:W-:Y:S01]  /*2f6c0*/  IADD3 R4, P0, R72, R3, RZ ;  /* 0x0000000348047210 */ /* 0x000fe20007f1e0ff */
[----:B------:R-:W-:Y:S04]  /*2f6d0*/  STL [R1+0x16b4], R5 ;  /* 0x0016b40501007387 */ /* 0x000fe80000100800 */
[----:B------:R0:W-:Y:S04]  /*2f6e0*/  STL [R1+0x16f0], R4 ;  /* 0x0016f00401007387 */ /* 0x0001e80000100800 */
[----:B------:R-:W-:Y:S04]  /*2f6f0*/  STL [R1+0x16bc], R6 ;  /* 0x0016bc0601007387 */ /* 0x000fe80000100800 */
[----:B------:R-:W4:Y:S01]  /*2f700*/  LDL.LU R61, [R1+0x74] ;  /* 0x00007400013d7983 */ /* 0x000f220000300800 */
[----:B0-----:R-:W-:-:S02]  /*2f710*/  LEA.HI.X.SX32 R4, R67, R2, 0x1, P5 ;  /* 0x0000000243047211 */ /* 0x001fc400028f0eff */
[----:B------:R-:W-:-:S05]  /*2f720*/  IADD3 R5, P6, R73, R3, RZ ;  /* 0x0000000349057210 */ /* 0x000fca0007fde0ff */
[----:B------:R0:W-:Y:S04]  /*2f730*/  STL [R1+0x16f8], R5 ;  /* 0x0016f80501007387 */ /* 0x0001e80000100800 */
[----:B------:R-:W-:Y:S01]  /*2f740*/  STL [R1+0x16c4], R4 ;  /* 0x0016c40401007387 */ /* 0x000fe20000100800 */
[----:B0-----:R-:W-:Y:S02]  /*2f750*/  LEA.HI.X.SX32 R5, R68, R2, 0x1, P4 ;  /* 0x0000000244057211 */ /* 0x001fe400020f0eff */
[----:B------:R-:W-:-:S05]  /*2f760*/  IADD3 R6, P5, R74, R3, RZ ;  /* 0x000000034a067210 */ /* 0x000fca0007fbe0ff */
[----:B------:R0:W-:Y:S04]  /*2f770*/  STL [R1+0x1700], R6 ;  /* 0x0017000601007387 */ /* 0x0001e80000100800 */
[----:B------:R-:W4:Y:S01]  /*2f780*/  LDL.LU R62, [R1+0x6c] ;  /* 0x00006c00013e7983 */ /* 0x000f220000300800 */
[----:B0-----:R-:W-:-:S03]  /*2f790*/  LEA.HI.X.SX32 R6, R69, R2, 0x1, P3 ;  /* 0x0000000245067211 */ /* 0x001fc600018f0eff */
[----:B------:R0:W-:Y:S01]  /*2f7a0*/  STL [R1+0x16cc], R5 ;  /* 0x0016cc0501007387 */ /* 0x0001e20000100800 */
[----:B------:R-:W-:-:S05]  /*2f7b0*/  IADD3 R4, P4, R75, R3, RZ ;  /* 0x000000034b047210 */ /* 0x000fca0007f9e0ff */
[----:B------:R1:W-:Y:S04]  /*2f7c0*/  STL [R1+0x1708], R4 ;  /* 0x0017080401007387 */ /* 0x0003e80000100800 */
[----:B------:R-:W-:Y:S04]  /*2f7d0*/  STL [R1+0x16d4], R6 ;  /* 0x0016d40601007387 */ /* 0x000fe80000100800 */
[----:B------:R-:W4:Y:S01]  /*2f7e0*/  LDL.LU R63, [R1+0x68] ;  /* 0x00006800013f7983 */ /* 0x000f220000300800 */
[----:B0-----:R-:W-:Y:S02]  /*2f7f0*/  IADD3 R5, P3, R76, R3, RZ ;  /* 0x000000034c057210 */ /* 0x001fe40007f7e0ff */
[----:B-1----:R-:W-:-:S03]  /*2f800*/  LEA.HI.X.SX32 R4, R70, R2, 0x1, P2 ;  /* 0x0000000246047211 */ /* 0x002fc600010f0eff */
[----:B------:R0:W-:Y:S04]  /*2f810*/  STL [R1+0x1710], R5 ;  /* 0x0017100501007387 */ /* 0x0001e80000100800 */
[----:B------:R-:W-:Y:S01]  /*2f820*/  STL [R1+0x16dc], R4 ;  /* 0x0016dc0401007387 */ /* 0x000fe20000100800 */
[----:B0-----:R-:W-:Y:S02]  /*2f830*/  LEA.HI.X.SX32 R5, R71, R2, 0x1, P1 ;  /* 0x0000000247057211 */ /* 0x001fe400008f0eff */
[----:B------:R-:W-:-:S05]  /*2f840*/  IADD3 R6, P2, R77, R3, RZ ;  /* 0x000000034d067210 */ /* 0x000fca0007f5e0ff */
[----:B------:R-:W-:Y:S04]  /*2f850*/  STL [R1+0x1718], R6 ;  /* 0x0017180601007387 */ /* 0x000fe80000100800 */
[----:B------:R-:W4:Y:S04]  /*2f860*/  LDL.LU R64, [R1+0x60] ;  /* 0x0000600001407983 */ /* 0x000f280000300800 */
[----:B------:R0:W-:Y:S02]  /*2f870*/  STL [R1+0x16e4], R5 ;  /* 0x0016e40501007387 */ /* 0x0001e40000100800 */
[----:B0-----:R-:W-:-:S02]  /*2f880*/  LEA.HI.X.SX32 R5, R72, R2, 0x1, P0 ;  /* 0x0000000248057211 */ /* 0x001fc400000f0eff */
[----:B------:R-:W-:-:S05]  /*2f890*/  IADD3 R4, P1, R78, R3, RZ ;  /* 0x000000034e047210 */ /* 0x000fca0007f3e0ff */
[----:B------:R0:W-:Y:S04]  /*2f8a0*/  STL [R1+0x1720], R4 ;  /* 0x0017200401007387 */ /* 0x0001e80000100800 */
[----:B------:R-:W4:Y:S04]  /*2f8b0*/  LDL.LU R65, [R1+0x5c] ;  /* 0x00005c0001417983 */ /* 0x000f280000300800 */
[----:B------:R1:W-:Y:S04]  /*2f8c0*/  STL [R1+0x16ec], R5 ;  /* 0x0016ec0501007387 */ /* 0x0003e80000100800 */
[----:B------:R-:W4:Y:S01]  /*2f8d0*/  LDL.LU R66, [R1+0x54] ;  /* 0x0000540001427983 */ /* 0x000f220000300800 */
[----:B0-----:R-:W-:-:S02]  /*2f8e0*/  IADD3 R4, P0, R79, R3, RZ ;  /* 0x000000034f047210 */ /* 0x001fc40007f1e0ff */
[----:B-1----:R-:W-:-:S03]  /*2f8f0*/  LEA.HI.X.SX32 R5, R73, R2, 0x1, P6 ;  /* 0x0000000249057211 */ /* 0x002fc600030f0eff */
[----:B------:R-:W-:Y:S04]  /*2f900*/  STL [R1+0x1728], R4 ;  /* 0x0017280401007387 */ /* 0x000fe80000100800 */
[----:B------:R-:W4:Y:S04]  /*2f910*/  LDL.LU R67, [R1+0x50] ;  /* 0x0000500001437983 */ /* 0x000f280000300800 */
[----:B------:R0:W-:Y:S04]  /*2f920*/  STL [R1+0x16f4], R5 ;  /* 0x0016f40501007387 */ /* 0x0001e80000100800 */
[----:B------:R-:W4:Y:S01]  /*2f930*/  LDL.LU R68, [R1+0x48] ;  /* 0x0000480001447983 */ /* 0x000f220000300800 */
[----:B0-----:R-:W-:-:S02]  /*2f940*/  LEA.HI.X.SX32 R5, R74, R2, 0x1, P5 ;  /* 0x000000024a057211 */ /* 0x001fc400028f0eff */
[----:B--2---:R-:W-:-:S05]  /*2f950*/  IADD3 R4, P6, R58, R3, RZ ;  /* 0x000000033a047210 */ /* 0x004fca0007fde0ff */
[----:B------:R3:W-:Y:S04]  /*2f960*/  STL [R1+0x1730], R4 ;  /* 0x0017300401007387 */ /* 0x0007e80000100800 */
[----:B------:R-:W2:Y:S04]  /*2f970*/  LDL.LU R69, [R1+0x44] ;  /* 0x0000440001457983 */ /* 0x000ea80000300800 */
[----:B------:R0:W-:Y:S04]  /*2f980*/  STL [R1+0x16fc], R5 ;  /* 0x0016fc0501007387 */ /* 0x0001e80000100800 */
[----:B------:R-:W2:Y:S01]  /*2f990*/  LDL.LU R70, [R1+0x40] ;  /* 0x0000400001467983 */ /* 0x000ea20000300800 */
[----:B---3--:R-:W-:-:S02]  /*2f9a0*/  IADD3 R4, P5, R59, R3, RZ ;  /* 0x000000033b047210 */ /* 0x008fc40007fbe0ff */
[----:B0-----:R-:W-:-:S03]  /*2f9b0*/  LEA.HI.X.SX32 R5, R75, R2, 0x1, P4 ;  /* 0x000000024b057211 */ /* 0x001fc600020f0eff */
[----:B------:R-:W-:Y:S04]  /*2f9c0*/  STL [R1+0x1738], R4 ;  /* 0x0017380401007387 */ /* 0x000fe80000100800 */
[----:B------:R-:W3:Y:S04]  /*2f9d0*/  LDL.LU R71, [R1+0x38] ;  /* 0x0000380001477983 */ /* 0x000ee80000300800 */
[----:B------:R0:W-:Y:S04]  /*2f9e0*/  STL [R1+0x1704], R5 ;  /* 0x0017040501007387 */ /* 0x0001e80000100800 */
[----:B------:R-:W3:Y:S01]  /*2f9f0*/  LDL.LU R72, [R1+0x30] ;  /* 0x0000300001487983 */ /* 0x000ee20000300800 */
[----:B0-----:R-:W-:-:S02]  /*2fa00*/  LEA.HI.X.SX32 R5, R76, R2, 0x1, P3 ;  /* 0x000000024c057211 */ /* 0x001fc400018f0eff */
[----:B----4-:R-:W-:-:S05]  /*2fa10*/  IADD3 R4, P4, R60, R3, RZ ;  /* 0x000000033c047210 */ /* 0x010fca0007f9e0ff */
        /* <DEDUP_REMOVED lines=18> */
[----:B------:R0:W-:Y:S04]  /*2fb40*/  STL [R1+0x1758], R4 ;  /* 0x0017580401007387 */ /* 0x0001e80000100800 */
[----:B------:R-:W4:Y:S01]  /*2fb50*/  LDL.LU R79, [R1+0x8] ;  /* 0x00000800014f7983 */ /* 0x000f220000300800 */
[----:B------:R-:W-:-:S03]  /*2fb60*/  LEA.HI.X.SX32 R6, R58, R2, 0x1, P6 ;  /* 0x000000023a067211 */ /* 0x000fc600030f0eff */
[----:B------:R-:W-:Y:S01]  /*2fb70*/  STL [R1+0x1724], R5 ;  /* 0x0017240501007387 */ /* 0x000fe20000100800 */
[----:B0-----:R-:W-:-:S05]  /*2fb80*/  IADD3 R4, P0, R64, R3, RZ ;  /* 0x0000000340047210 */ /* 0x001fca0007f1e0ff */
[----:B------:R0:W-:Y:S04]  /*2fb90*/  STL [R1+0x1760], R4 ;  /* 0x0017600401007387 */ /* 0x0001e80000100800 */
[----:B------:R1:W-:Y:S01]  /*2fba0*/  STL [R1+0x172c], R6 ;  /* 0x00172c0601007387 */ /* 0x0003e20000100800 */
[----:B0-----:R-:W-:Y:S02]  /*2fbb0*/  LEA.HI.X.SX32 R4, R59, R2, 0x1, P5 ;  /* 0x000000023b047211 */ /* 0x001fe400028f0eff */
[----:B------:R-:W-:-:S05]  /*2fbc0*/  IADD3 R5, P6, R65, R3, RZ ;  /* 0x0000000341057210 */ /* 0x000fca0007fde0ff */
[----:B------:R0:W-:Y:S01]  /*2fbd0*/  STL [R1+0x1768], R5 ;  /* 0x0017680501007387 */ /* 0x0001e20000100800 */
[----:B-1----:R-:W-:-:S03]  /*2fbe0*/  IADD3 R6, P5, R66, R3, RZ ;  /* 0x0000000342067210 */ /* 0x002fc60007fbe0ff */
[----:B------:R1:W-:Y:S01]  /*2fbf0*/  STL [R1+0x1734], R4 ;  /* 0x0017340401007387 */ /* 0x0003e20000100800 */
[----:B0-----:R-:W-:-:S03]  /*2fc00*/  LEA.HI.X.SX32 R5, R60, R2, 0x1, P4 ;  /* 0x000000023c057211 */ /* 0x001fc600020f0eff */
[----:B------:R0:W-:Y:S01]  /*2fc10*/  STL [R1+0x1770], R6 ;  /* 0x0017700601007387 */ /* 0x0001e20000100800 */
[----:B-1----:R-:W-:-:S03]  /*2fc20*/  IADD3 R4, P4, R67, R3, RZ ;  /* 0x0000000343047210 */ /* 0x002fc60007f9e0ff */
[----:B------:R1:W-:Y:S04]  /*2fc30*/  STL [R1+0x173c], R5 ;  /* 0x00173c0501007387 */ /* 0x0003e80000100800 */
[----:B------:R1:W-:Y:S01]  /*2fc40*/  STL [R1+0x1778], R4 ;  /* 0x0017780401007387 */ /* 0x0003e20000100800 */
[----:B0-----:R-:W-:Y:S02]  /*2fc50*/  LEA.HI.X.SX32 R6, R61, R2, 0x1, P3 ;  /* 0x000000023d067211 */ /* 0x001fe400018f0eff */
[----:B-1----:R-:W-:-:S03]  /*2fc60*/  IADD3 R5, P3, R68, R3, RZ ;  /* 0x0000000344057210 */ /* 0x002fc60007f7e0ff */
[----:B------:R-:W-:Y:S01]  /*2fc70*/  STL [R1+0x1744], R6 ;  /* 0x0017440601007387 */ /* 0x000fe20000100800 */
[----:B------:R-:W-:-:S03]  /*2fc80*/  LEA.HI.X.SX32 R4, R62, R2, 0x1, P2 ;  /* 0x000000023e047211 */ /* 0x000fc600010f0eff */
[----:B------:R0:W-:Y:S04]  /*2fc90*/  STL [R1+0x1780], R5 ;  /* 0x0017800501007387 */ /* 0x0001e80000100800 */
[----:B------:R1:W-:Y:S01]  /*2fca0*/  STL [R1+0x174c], R4 ;  /* 0x00174c0401007387 */ /* 0x0003e20000100800 */
[----:B0-----:R-:W-:Y:S01]  /*2fcb0*/  LEA.HI.X.SX32 R5, R63, R2, 0x1, P1 ;  /* 0x000000023f057211 */ /* 0x001fe200008f0eff */
[----:B------:R-:W-:Y:S02]  /*2fcc0*/  IMAD R252, R252, UR9, RZ ;  /* 0x00000009fcfc7c24 */ /* 0x000fe4000f8e02ff */
[----:B------:R-:W-:Y:S01]  /*2fcd0*/  IMAD R84, R84, UR9, RZ ;  /* 0x0000000954547c24 */ /* 0x000fe2000f8e02ff */
[----:B--2---:R-:W-:-:S05]  /*2fce0*/  IADD3 R6, P2, R69, R3, RZ ;  /* 0x0000000345067210 */ /* 0x004fca0007f5e0ff */
[----:B------:R0:W-:Y:S01]  /*2fcf0*/  STL [R1+0x1788], R6 ;  /* 0x0017880601007387 */ /* 0x0001e20000100800 */
[----:B-1----:R-:W-:-:S03]  /*2fd00*/  IADD3 R4, P1, R70, R3, RZ ;  /* 0x0000000346047210 */ /* 0x002fc60007f3e0ff */
[----:B------:R3:W-:Y:S04]  /*2fd10*/  STL [R1+0x1754], R5 ;  /* 0x0017540501007387 */ /* 0x0007e80000100800 */
[----:B------:R1:W-:Y:S01]  /*2fd20*/  STL [R1+0x1790], R4 ;  /* 0x0017900401007387 */ /* 0x0003e20000100800 */
[----:B0-----:R-:W-:-:S05]  /*2fd30*/  LEA.HI.X.SX32 R6, R64, R2, 0x1, P0 ;  /* 0x0000000240067211 */ /* 0x001fca00000f0eff */
[----:B------:R0:W-:Y:S01]  /*2fd40*/  STL [R1+0x175c], R6 ;  /* 0x00175c0601007387 */ /* 0x0001e20000100800 */
[----:B---3--:R-:W-:Y:S02]  /*2fd50*/  IADD3 R5, P0, R71, R3, RZ ;  /* 0x0000000347057210 */ /* 0x008fe40007f1e0ff */
[----:B-1----:R-:W-:-:S03]  /*2fd60*/  LEA.HI.X.SX32 R4, R65, R2, 0x1, P6 ;  /* 0x0000000241047211 */ /* 0x002fc600030f0eff */
[----:B------:R1:W-:Y:S01]  /*2fd70*/  STL [R1+0x1798], R5 ;  /* 0x0017980501007387 */ /* 0x0003e20000100800 */
[----:B0-----:R-:W-:-:S03]  /*2fd80*/  IADD3 R6, P6, R72, R3, RZ ;  /* 0x0000000348067210 */ /* 0x001fc60007fde0ff */
[----:B------:R-:W-:Y:S01]  /*2fd90*/  STL [R1+0x1764], R4 ;  /* 0x0017640401007387 */ /* 0x000fe20000100800 */
[----:B-1----:R-:W-:-:S03]  /*2fda0*/  LEA.HI.X.SX32 R5, R66, R2, 0x1, P5 ;  /* 0x0000000242057211 */ /* 0x002fc600028f0eff */
[----:B------:R0:W-:Y:S04]  /*2fdb0*/  STL [R1+0x17a0], R6 ;  /* 0x0017a00601007387 */ /* 0x0001e80000100800 */
[----:B------:R1:W-:Y:S01]  /*2fdc0*/  STL [R1+0x176c], R5 ;  /* 0x00176c0501007387 */ /* 0x0003e20000100800 */
[----:B0-----:R-:W-:Y:S02]  /*2fdd0*/  LEA.HI.X.SX32 R6, R67, R2, 0x1, P4 ;  /* 0x0000000243067211 */ /* 0x001fe400020f0eff */
[----:B----4-:R-:W-:-:S05]  /*2fde0*/  IADD3 R4, P5, R73, R3, RZ ;  /* 0x0000000349047210 */ /* 0x010fca0007fbe0ff */
[----:B------:R0:W-:Y:S01]  /*2fdf0*/  STL [R1+0x17a8], R4 ;  /* 0x0017a80401007387 */ /* 0x0001e20000100800 */
[----:B-1----:R-:W-:-:S03]  /*2fe00*/  IADD3 R5, P4, R74, R3, RZ ;  /* 0x000000034a057210 */ /* 0x002fc60007f9e0ff */
[----:B------:R1:W-:Y:S01]  /*2fe10*/  STL [R1+0x1774], R6 ;  /* 0x0017740601007387 */ /* 0x0003e20000100800 */
[----:B0-----:R-:W-:-:S03]  /*2fe20*/  LEA.HI.X.SX32 R4, R68, R2, 0x1, P3 ;  /* 0x0000000244047211 */ /* 0x001fc600018f0eff */
[----:B------:R0:W-:Y:S04]  /*2fe30*/  STL [R1+0x17b0], R5 ;  /* 0x0017b00501007387 */ /* 0x0001e80000100800 */
[----:B------:R2:W-:Y:S01]  /*2fe40*/  STL [R1+0x177c], R4 ;  /* 0x00177c0401007387 */ /* 0x0005e20000100800 */
[----:B-1----:R-:W-:Y:S02]  /*2fe50*/  IADD3 R6, P3, R75, R3, RZ ;  /* 0x000000034b067210 */ /* 0x002fe40007f7e0ff */
[----:B0-----:R-:W-:-:S03]  /*2fe60*/  LEA.HI.X.SX32 R5, R69, R2, 0x1, P2 ;  /* 0x0000000245057211 */ /* 0x001fc600010f0eff */
[----:B------:R0:W-:Y:S01]  /*2fe70*/  STL [R1+0x17b8], R6 ;  /* 0x0017b80601007387 */ /* 0x0001e20000100800 */
[----:B--2---:R-:W-:-:S03]  /*2fe80*/  IADD3 R4, P2, R76, R3, RZ ;  /* 0x000000034c047210 */ /* 0x004fc60007f5e0ff */
[----:B------:R-:W-:Y:S04]  /*2fe90*/  STL [R1+0x1784], R5 ;  /* 0x0017840501007387 */ /* 0x000fe80000100800 */
[----:B------:R1:W-:Y:S01]  /*2fea0*/  STL [R1+0x17c0], R4 ;  /* 0x0017c00401007387 */ /* 0x0003e20000100800 */
[----:B0-----:R-:W-:-:S05]  /*2feb0*/  LEA.HI.X.SX32 R6, R70, R2, 0x1, P1 ;  /* 0x0000000246067211 */ /* 0x001fca00008f0eff */
[----:B------:R0:W-:Y:S01]  /*2fec0*/  STL [R1+0x178c], R6 ;  /* 0x00178c0601007387 */ /* 0x0001e20000100800 */
[----:B-1----:R-:W-:Y:S01]  /*2fed0*/  LEA.HI.X.SX32 R4, R71, R2, 0x1, P0 ;  /* 0x0000000247047211 */ /* 0x002fe200000f0eff */
[----:B------:R-:W-:Y:S01]  /*2fee0*/  IMAD R85, R85, UR9, RZ ;  /* 0x0000000955557c24 */ /* 0x000fe2000f8e02ff */
[----:B------:R-:W-:-:S05]  /*2fef0*/  IADD3 R5, P1, R77, R3, RZ ;  /* 0x000000034d057210 */ /* 0x000fca0007f3e0ff */
[----:B------:R1:W-:Y:S01]  /*2ff00*/  STL [R1+0x17c8], R5 ;  /* 0x0017c80501007387 */ /* 0x0003e20000100800 */
[----:B0-----:R-:W-:-:S03]  /*2ff10*/  IADD3 R6, P0, R78, R3, RZ ;  /* 0x000000034e067210 */ /* 0x001fc60007f1e0ff */
[----:B------:R0:W-:Y:S01]  /*2ff20*/  STL [R1+0x1794], R4 ;  /* 0x0017940401007387 */ /* 0x0001e20000100800 */
[----:B-1----:R-:W-:-:S03]  /*2ff30*/  LEA.HI.X.SX32 R5, R72, R2, 0x1, P6 ;  /* 0x0000000248057211 */ /* 0x002fc600030f0eff */
[----:B------:R1:W-:Y:S04]  /*2ff40*/  STL [R1+0x17d0], R6 ;  /* 0x0017d00601007387 */ /* 0x0003e80000100800 */
[----:B------:R2:W-:Y:S01]  /*2ff50*/  STL [R1+0x179c], R5 ;  /* 0x00179c0501007387 */ /* 0x0005e20000100800 */
[-C--:B0-----:R-:W-:Y:S02]  /*2ff60*/  IADD3 R4, P6, R79, R3.reuse, RZ ;  /* 0x000000034f047210 */ /* 0x081fe40007fde0ff */
[-C--:B-1----:R-:W-:Y:S02]  /*2ff70*/  LEA.HI.X.SX32 R6, R73, R2.reuse, 0x1, P5 ;  /* 0x0000000249067211 */ /* 0x082fe400028f0eff */
[----:B--2---:R-:W-:Y:S01]  /*2ff80*/  IADD3 R5, P5, R0, R3, RZ ;  /* 0x0000000300057210 */ /* 0x004fe20007fbe0ff */
[----:B------:R0:W-:Y:S04]  /*2ff90*/  STL [R1+0x17d8], R4 ;  /* 0x0017d80401007387 */ /* 0x0001e80000100800 */
[----:B------:R1:W-:Y:S01]  /*2ffa0*/  STL [R1+0x17a4], R6 ;  /* 0x0017a40601007387 */ /* 0x0003e20000100800 */
[----:B0-----:R-:W-:-:S03]  /*2ffb0*/  LEA.HI.X.SX32 R4, R74, R2, 0x1, P4 ;  /* 0x000000024a047211 */ /* 0x001fc600020f0eff */
[----:B------:R0:W-:Y:S01]  /*2ffc0*/  STL [R1+0x17e0], R5 ;  /* 0x0017e00501007387 */ /* 0x0001e20000100800 */
[----:B-1----:R-:W-:-:S03]  /*2ffd0*/  IADD3 R6, P4, R252, R3, RZ ;  /* 0x00000003fc067210 */ /* 0x002fc60007f9e0ff */
[----:B------:R1:W-:Y:S01]  /*2ffe0*/  STL [R1+0x17ac], R4 ;  /* 0x0017ac0401007387 */ /* 0x0003e20000100800 */
[----:B------:R-:W-:Y:S01]  /*2fff0*/  IMAD R86, R86, UR9, RZ ;  /* 0x0000000956567c24 */ /* 0x000fe2000f8e02ff */
[----:B0-----:R-:W-:Y:S02]  /*30000*/  LEA.HI.X.SX32 R5, R75, R2, 0x1, P3 ;  /* 0x000000024b057211 */ /* 0x001fe400018f0eff */
[----:B------:R0:W-:Y:S01]  /*30010*/  STL [R1+0x17e8], R6 ;  /* 0x0017e80601007387 */ /* 0x0001e20000100800 */
[----:B-1----:R-:W-:-:S03]  /*30020*/  IADD3 R4, P3, R84, R3, RZ ;  /* 0x0000000354047210 */ /* 0x002fc60007f7e0ff */
[----:B------:R1:W-:Y:S01]  /*30030*/  STL [R1+0x17b4], R5 ;  /* 0x0017b40501007387 */ /* 0x0003e20000100800 */
[----:B------:R-:W-:-:S03]  /*30040*/  IMAD R87, R87, UR9, RZ ;  /* 0x0000000957577c24 */ /* 0x000fc6000f8e02ff */
[----:B------:R2:W-:Y:S01]  /*30050*/  STL [R1+0x17f0], R4 ;  /* 0x0017f00401007387 */ /* 0x0005e20000100800 */
[----:B0-----:R-:W-:Y:S02]  /*30060*/  LEA.HI.X.SX32 R6, R76, R2, 0x1, P2 ;  /* 0x000000024c067211 */ /* 0x001fe400010f0eff */
[----:B-1----:R-:W-:-:S03]  /*30070*/  IADD3 R5, P2, R85, R3, RZ ;  /* 0x0000000355057210 */ /* 0x002fc60007f5e0ff */
[----:B------:R0:W-:Y:S01]  /*30080*/  STL [R1+0x17bc], R6 ;  /* 0x0017bc0601007387 */ /* 0x0001e20000100800 */
[----:B--2---:R-:W-:-:S03]  /*30090*/  LEA.HI.X.SX32 R4, R77, R2, 0x1, P1 ;  /* 0x000000024d047211 */ /* 0x004fc600008f0eff */
[----:B------:R1:W-:Y:S01]  /*300a0*/  STL [R1+0x17f8], R5 ;  /* 0x0017f80501007387 */ /* 0x0003e20000100800 */
[----:B------:R-:W-:-:S03]  /*300b0*/  IMAD R88, R88, UR9, RZ ;  /* 0x0000000958587c24 */ /* 0x000fc6000f8e02ff */
[----:B------:R2:W-:Y:S01]  /*300c0*/  STL [R1+0x17c4], R4 ;  /* 0x0017c40401007387 */ /* 0x0005e20000100800 */
[----:B0-----:R-:W-:Y:S02]  /*300d0*/  IADD3 R6, P1, R86, R3, RZ ;  /* 0x0000000356067210 */ /* 0x001fe40007f3e0ff */
[----:B-1----:R-:W-:-:S03]  /*300e0*/  LEA.HI.X.SX32 R5, R78, R2, 0x1, P0 ;  /* 0x000000024e057211 */ /* 0x002fc600000f0eff */
[----:B------:R0:W-:Y:S01]  /*300f0*/  STL [R1+0x1800], R6 ;  /* 0x0018000601007387 */ /* 0x0001e20000100800 */
[----:B--2---:R-:W-:-:S03]  /*30100*/  IADD3 R4, P0, R87, R3, RZ ;  /* 0x0000000357047210 */ /* 0x004fc60007f1e0ff */
[----:B------:R1:W-:Y:S01]  /*30110*/  STL [R1+0x17cc], R5 ;  /* 0x0017cc0501007387 */ /* 0x0003e20000100800 */
[----:B------:R-:W-:-:S03]  /*30120*/  IMAD R89, R89, UR9, RZ ;  /* 0x0000000959597c24 */ /* 0x000fc6000f8e02ff */
[----:B------:R2:W-:Y:S01]  /*30130*/  STL [R1+0x1808], R4 ;  /* 0x0018080401007387 */ /* 0x0005e20000100800 */
[----:B0-----:R-:W-:Y:S01]  /*30140*/  LEA.HI.X.SX32 R6, R79, R2, 0x1, P6 ;  /* 0x000000024f067211 */ /* 0x001fe200030f0eff */
[----:B------:R-:W-:Y:S01]  /*30150*/  IMAD R90, R90, UR9, RZ ;  /* 0x000000095a5a7c24 */ /* 0x000fe2000f8e02ff */
[----:B-1----:R-:W-:-:S03]  /*30160*/  IADD3 R5, P6, R88, R3, RZ ;  /* 0x0000000358057210 */ /* 0x002fc60007fde0ff */
[----:B------:R0:W-:Y:S01]  /*30170*/  STL [R1+0x17d4], R6 ;  /* 0x0017d40601007387 */ /* 0x0001e20000100800 */
[----:B--2---:R-:W-:-:S03]  /*30180*/  LEA.HI.X.SX32 R4, R0, R2, 0x1, P5 ;  /* 0x0000000200047211 */ /* 0x004fc600028f0eff */
[----:B------:R-:W2:Y:S01]  /*30190*/  LDL.LU R0, [R1+0x1d5c] ;  /* 0x001d5c0001007983 */ /* 0x000ea20000300800 */
[----:B------:R-:W-:-:S03]  /*301a0*/  IMAD R91, R91, UR9, RZ ;  /* 0x000000095b5b7c24 */ /* 0x000fc6000f8e02ff */
[----:B------:R1:W-:Y:S01]  /*301b0*/  STL [R1+0x1810], R5 ;  /* 0x0018100501007387 */ /* 0x0003e20000100800 */
[----:B0-----:R-:W-:-:S03]  /*301c0*/  IADD3 R6, P5, R89, R3, RZ ;  /* 0x0000000359067210 */ /* 0x001fc60007fbe0ff */
[----:B------:R0:W-:Y:S01]  /*301d0*/  STL [R1+0x17dc], R4 ;  /* 0x0017dc0401007387 */ /* 0x0001e20000100800 */
[----:B-1----:R-:W-:-:S03]  /*301e0*/  LEA.HI.X.SX32 R5, R252, R2, 0x1, P4 ;  /* 0x00000002fc057211 */ /* 0x002fc600020f0eff */
[----:B------:R1:W-:Y:S01]  /*301f0*/  STL [R1+0x1818], R6 ;  /* 0x0018180601007387 */ /* 0x0003e20000100800 */
[----:B0-----:R-:W-:-:S03]  /*30200*/  IADD3 R4, P4, R90, R3, RZ ;  /* 0x000000035a047210 */ /* 0x001fc60007f9e0ff */
[----:B------:R0:W-:Y:S01]  /*30210*/  STL [R1+0x17e4], R5 ;  /* 0x0017e40501007387 */ /* 0x0001e20000100800 */
[----:B------:R-:W-:-:S03]  /*30220*/  IMAD R92, R92, UR9, RZ ;  /* 0x000000095c5c7c24 */ /* 0x000fc6000f8e02ff */
[----:B------:R3:W-:Y:S01]  /*30230*/  STL [R1+0x1820], R4 ;  /* 0x0018200401007387 */ /* 0x0007e20000100800 */
[----:B-1----:R-:W-:Y:S01]  /*30240*/  LEA.HI.X.SX32 R6, R84, R2, 0x1, P3 ;  /* 0x0000000254067211 */ /* 0x002fe200018f0eff */
[----:B------:R-:W-:Y:S01]  /*30250*/  IMAD R93, R93, UR9, RZ ;  /* 0x000000095d5d7c24 */ /* 0x000fe2000f8e02ff */
[----:B0-----:R-:W-:-:S03]  /*30260*/  IADD3 R5, P3, R91, R3, RZ ;  /* 0x000000035b057210 */ /* 0x001fc60007f7e0ff */
[----:B------:R0:W-:Y:S01]  /*30270*/  STL [R1+0x17ec], R6 ;  /* 0x0017ec0601007387 */ /* 0x0001e20000100800 */
[----:B---3--:R-:W-:-:S03]  /*30280*/  LEA.HI.X.SX32 R4, R85, R2, 0x1, P2 ;  /* 0x0000000255047211 */ /* 0x008fc600010f0eff */
[----:B------:R1:W-:Y:S01]  /*30290*/  STL [R1+0x1828], R5 ;  /* 0x0018280501007387 */ /* 0x0003e20000100800 */
[----:B------:R-:W-:-:S03]  /*302a0*/  IMAD R94, R94, UR9, RZ ;  /* 0x000000095e5e7c24 */ /* 0x000fc6000f8e02ff */
[----:B------:R3:W-:Y:S01]  /*302b0*/  STL [R1+0x17f4], R4 ;  /* 0x0017f40401007387 */ /* 0x0007e20000100800 */
[----:B0-----:R-:W-:Y:S02]  /*302c0*/  IADD3 R6, P2, R92, R3, RZ ;  /* 0x000000035c067210 */ /* 0x001fe40007f5e0ff */
[----:B-1----:R-:W-:-:S03]  /*302d0*/  LEA.HI.X.SX32 R5, R86, R2, 0x1, P1 ;  /* 0x0000000256057211 */ /* 0x002fc600008f0eff */
[----:B------:R0:W-:Y:S01]  /*302e0*/  STL [R1+0x1830], R6 ;  /* 0x0018300601007387 */ /* 0x0001e20000100800 */
[----:B---3--:R-:W-:-:S03]  /*302f0*/  IADD3 R4, P1, R93, R3, RZ ;  /* 0x000000035d047210 */ /* 0x008fc60007f3e0ff */
[----:B------:R1:W-:Y:S01]  /*30300*/  STL [R1+0x17fc], R5 ;  /* 0x0017fc0501007387 */ /* 0x0003e20000100800 */
[----:B------:R-:W-:-:S03]  /*30310*/  IMAD R95, R95, UR9, RZ ;  /* 0x000000095f5f7c24 */ /* 0x000fc6000f8e02ff */
[----:B------:R3:W-:Y:S01]  /*30320*/  STL [R1+0x1838], R4 ;  /* 0x0018380401007387 */ /* 0x0007e20000100800 */
[----:B0-----:R-:W-:Y:S01]  /*30330*/  LEA.HI.X.SX32 R6, R87, R2, 0x1, P0 ;  /* 0x0000000257067211 */ /* 0x001fe200000f0eff */
[----:B------:R-:W-:Y:S01]  /*30340*/  IMAD R96, R96, UR9, RZ ;  /* 0x0000000960607c24 */ /* 0x000fe2000f8e02ff */
[----:B-1----:R-:W-:-:S03]  /*30350*/  IADD3 R5, P0, R94, R3, RZ ;  /* 0x000000035e057210 */ /* 0x002fc60007f1e0ff */
        /* <DEDUP_REMOVED lines=785> */
[-C--:B0-----:R-:W-:Y:S01]  /*33470*/  IADD3 R6, P4, R80, R3.reuse, RZ ;  /* 0x0000000350067210 */ /* 0x081fe20007f9e0ff */
[----:B------:R-:W0:Y:S01]  /*33480*/  S2R R79, SR_TID.X ;  /* 0x00000000004f7919 */ /* 0x000e220000002100 */
[----:B-1----:R-:W-:Y:S02]  /*33490*/  LEA.HI.X.SX32 R5, R246, R2, 0x1, P3 ;  /* 0x00000002f6057211 */ /* 0x002fe400018f0eff */
[----:B---3--:R-:W-:Y:S01]  /*334a0*/  IADD3 R4, P3, R82, R3, RZ ;  /* 0x0000000352047210 */ /* 0x008fe20007f7e0ff */
[----:B------:R1:W-:Y:S01]  /*334b0*/  STL [R1+0x1d1c], R6 ;  /* 0x001d1c0601007387 */ /* 0x0003e20000100800 */
[----:B------:R-:W-:-:S03]  /*334c0*/  IMAD R83, R83, UR9, RZ ;  /* 0x0000000953537c24 */ /* 0x000fc6000f8e02ff */
[----:B------:R3:W-:Y:S01]  /*334d0*/  STL [R1+0x1cf4], R5 ;  /* 0x001cf40501007387 */ /* 0x0007e20000100800 */
[----:B------:R-:W-:-:S03]  /*334e0*/  IMAD R125, R125, UR9, RZ ;  /* 0x000000097d7d7c24 */ /* 0x000fc6000f8e02ff */
[----:B------:R4:W-:Y:S01]  /*334f0*/  STL [R1+0x1d28], R4 ;  /* 0x001d280401007387 */ /* 0x0009e20000100800 */
[----:B-1----:R-:W-:Y:S02]  /*33500*/  LEA.HI.X.SX32 R6, R247, R2, 0x1, P2 ;  /* 0x00000002f7067211 */ /* 0x002fe400010f0eff */
[----:B---3--:R-:W-:-:S03]  /*33510*/  IADD3 R5, P2, R81, R3, RZ ;  /* 0x0000000351057210 */ /* 0x008fc60007f5e0ff */
[----:B------:R1:W-:Y:S01]  /*33520*/  STL [R1+0x1cfc], R6 ;  /* 0x001cfc0601007387 */ /* 0x0003e20000100800 */
[----:B----4-:R-:W-:-:S03]  /*33530*/  LEA.HI.X.SX32 R4, R248, R2, 0x1, P1 ;  /* 0x00000002f8047211 */ /* 0x010fc600008f0eff */
[----:B------:R3:W-:Y:S04]  /*33540*/  STL [R1+0x1d20], R5 ;  /* 0x001d200501007387 */ /* 0x0007e80000100800 */
[----:B------:R4:W-:Y:S01]  /*33550*/  STL [R1+0x1d04], R4 ;  /* 0x001d040401007387 */ /* 0x0009e20000100800 */
[----:B-1----:R-:W-:Y:S02]  /*33560*/  IADD3 R6, P1, R83, R3, RZ ;  /* 0x0000000353067210 */ /* 0x002fe40007f3e0ff */
[----:B---3--:R-:W-:-:S03]  /*33570*/  LEA.HI.X.SX32 R5, R249, R2, 0x1, P0 ;  /* 0x00000002f9057211 */ /* 0x008fc600000f0eff */
[----:B------:R-:W-:Y:S01]  /*33580*/  STL [R1+0x1d24], R6 ;  /* 0x001d240601007387 */ /* 0x000fe20000100800 */
[----:B----4-:R-:W-:Y:S02]  /*33590*/  IADD3 R4, P0, R125, R3, RZ ;  /* 0x000000037d047210 */ /* 0x010fe40007f1e0ff */
[-C--:B------:R-:W-:Y:S01]  /*335a0*/  LEA.HI.X.SX32 R3, R250, R2.reuse, 0x1, P6 ;  /* 0x00000002fa037211 */ /* 0x080fe200030f0eff */
[----:B------:R-:W-:Y:S04]  /*335b0*/  STL [R1+0x1d0c], R5 ;  /* 0x001d0c0501007387 */ /* 0x000fe80000100800 */
[----:B------:R1:W-:Y:S04]  /*335c0*/  STL [R1+0x1124], R4 ;  /* 0x0011240401007387 */ /* 0x0003e80000100800 */
[----:B------:R3:W-:Y:S01]  /*335d0*/  STL [R1+0x1110], R3 ;  /* 0x0011100301007387 */ /* 0x0007e20000100800 */
[----:B-1----:R-:W-:-:S02]  /*335e0*/  LEA.HI.X.SX32 R4, R251, R2, 0x1, P5 ;  /* 0x00000002fb047211 */ /* 0x002fc400028f0eff */
[----:B---3--:R-:W-:-:S03]  /*335f0*/  LEA.HI.X.SX32 R3, R80, R2, 0x1, P4 ;  /* 0x0000000250037211 */ /* 0x008fc600020f0eff */
[----:B------:R1:W-:Y:S01]  /*33600*/  STL [R1+0x1114], R4 ;  /* 0x0011140401007387 */ /* 0x0003e20000100800 */
[----:B------:R-:W-:-:S03]  /*33610*/  LEA.HI.X.SX32 R5, R82, R2, 0x1, P3 ;  /* 0x0000000252057211 */ /* 0x000fc600018f0eff */
[----:B------:R3:W-:Y:S01]  /*33620*/  STL [R1+0x1118], R3 ;  /* 0x0011180301007387 */ /* 0x0007e20000100800 */
[----:B--2---:R-:W-:Y:S02]  /*33630*/  IADD3 R10, P6, R0, UR10, RZ ;  /* 0x0000000a000a7c10 */ /* 0x004fe4000ffde0ff */
[-C--:B-1----:R-:W-:Y:S01]  /*33640*/  LEA.HI.X.SX32 R4, R81, R2.reuse, 0x1, P2 ;  /* 0x0000000251047211 */ /* 0x082fe200010f0eff */
[----:B------:R-:W-:Y:S01]  /*33650*/  STL [R1+0x1128], R5 ;  /* 0x0011280501007387 */ /* 0x000fe20000100800 */
[----:B---3--:R-:W-:-:S03]  /*33660*/  LEA.HI.X.SX32 R3, R83, R2, 0x1, P1 ;  /* 0x0000000253037211 */ /* 0x008fc600008f0eff */
[----:B------:R-:W-:Y:S01]  /*33670*/  STL [R1+0x111c], R4 ;  /* 0x00111c0401007387 */ /* 0x000fe20000100800 */
[----:B------:R-:W-:-:S03]  /*33680*/  LEA.HI.X.SX32 R2, R125, R2, 0x1, P0 ;  /* 0x000000027d027211 */ /* 0x000fc600000f0eff */
[----:B------:R0:W-:Y:S01]  /*33690*/  STL [R1+0x1120], R3 ;  /* 0x0011200301007387 */ /* 0x0001e20000100800 */
[----:B------:R-:W-:-:S03]  /*336a0*/  LEA.HI.X.SX32 R9, R0, UR11, 0x1, P6 ;  /* 0x0000000b00097c11 */ /* 0x000fc6000b0f0eff */
[----:B------:R1:W5:Y:S01]  /*336b0*/  LDL.LU R0, [R1+0x1d58] ;  /* 0x001d580001007983 */ /* 0x0003620000300800 */
[----:B0-----:R-:W-:-:S03]  /*336c0*/  IMAD.SHL.U32 R3, R79, 0x10, RZ ;  /* 0x000000104f037824 */ /* 0x001fc600078e00ff */
[----:B------:R0:W-:Y:S04]  /*336d0*/  STL [R1+0xd14], R2 ;  /* 0x000d140201007387 */ /* 0x0001e80000100800 */
[----:B------:R2:W-:Y:S04]  /*336e0*/  STL [R1+0x1d50], R3 ;  /* 0x001d500301007387 */ /* 0x0005e80000100800 */
[----:B------:R-:W-:Y:S01]  /*336f0*/  STL [R1+0x930], RZ ;  /* 0x000930ff01007387 */ /* 0x000fe20000100800 */
[----:B0-----:R-:W0:Y:S03]  /*33700*/  LDC R2, c[0x0][0x238] ;  /* 0x00008e00ff027b82 */ /* 0x001e260000000800 */
[----:B------:R-:W-:Y:S04]  /*33710*/  STL [R1+0x400], RZ ;  /* 0x000400ff01007387 */ /* 0x000fe80000100800 */
        /* <DEDUP_REMOVED lines=255> */
[----:B------:R-:W-:Y:S04]  /*34710*/  STL [R1], RZ ;  /* 0x000000ff01007387 */ /* 0x000fe80000100800 */
        /* <DEDUP_REMOVED lines=126> */
[----:B------:R-:W-:Y:S01]  /*34f00*/  STL [R1+0x1fc], RZ ;  /* 0x0001fcff01007387 */ /* 0x000fe20000100800 */
[----:B------:R-:W-:Y:S01]  /*34f10*/  UIADD3 UR10, UR4, 0x10000, URZ ;  /* 0x00010000040a7890 */ /* 0x000fe2000fffe03f */
[----:B------:R-:W-:-:S02]  /*34f20*/  LOP3.LUT R252, R79, 0x7f, RZ, 0xc0, !PT ;  /* 0x0000007f4ffc7812 */ /* 0x000fc400078ec0ff */
[----:B------:R-:W-:Y:S02]  /*34f30*/  CS2R R24, SRZ ;  /* 0x0000000000187805 */ /* 0x000fe4000001ff00 */
[----:B------:R-:W-:Y:S02]  /*34f40*/  CS2R R26, SRZ ;  /* 0x00000000001a7805 */ /* 0x000fe4000001ff00 */
[----:B------:R-:W-:Y:S02]  /*34f50*/  CS2R R28, SRZ ;  /* 0x00000000001c7805 */ /* 0x000fe4000001ff00 */
[----:B------:R-:W-:Y:S02]  /*34f60*/  CS2R R30, SRZ ;  /* 0x00000000001e7805 */ /* 0x000fe4000001ff00 */
[----:B------:R-:W-:Y:S02]  /*34f70*/  CS2R R32, SRZ ;  /* 0x0000000000207805 */ /* 0x000fe4000001ff00 */
[----:B------:R-:W-:-:S02]  /*34f80*/  CS2R R34, SRZ ;  /* 0x0000000000227805 */ /* 0x000fc4000001ff00 */
[----:B------:R-:W-:Y:S02]  /*34f90*/  CS2R R36, SRZ ;  /* 0x0000000000247805 */ /* 0x000fe4000001ff00 */
[----:B------:R-:W-:Y:S02]  /*34fa0*/  CS2R R38, SRZ ;  /* 0x0000000000267805 */ /* 0x000fe4000001ff00 */
[----:B------:R-:W-:Y:S02]  /*34fb0*/  CS2R R40, SRZ ;  /* 0x0000000000287805 */ /* 0x000fe4000001ff00 */
[----:B------:R-:W-:Y:S02]  /*34fc0*/  CS2R R42, SRZ ;  /* 0x00000000002a7805 */ /* 0x000fe4000001ff00 */
[----:B------:R-:W-:Y:S02]  /*34fd0*/  CS2R R44, SRZ ;  /* 0x00000000002c7805 */ /* 0x000fe4000001ff00 */
[----:B------:R-:W-:-:S02]  /*34fe0*/  CS2R R46, SRZ ;  /* 0x00000000002e7805 */ /* 0x000fc4000001ff00 */
[----:B------:R-:W-:Y:S02]  /*34ff0*/  CS2R R48, SRZ ;  /* 0x0000000000307805 */ /* 0x000fe4000001ff00 */
[----:B------:R-:W-:Y:S01]  /*35000*/  CS2R R50, SRZ ;  /* 0x0000000000327805 */ /* 0x000fe2000001ff00 */
[----:B------:R-:W-:Y:S01]  /*35010*/  USHF.R.U32.HI UR30, URZ, 0x4, UR4 ;  /* 0x000000043f1e7899 */ /* 0x000fe20008011604 */
[----:B------:R-:W-:Y:S01]  /*35020*/  UMOV UR8, URZ ;  /* 0x0000003f00087c82 */ /* 0x000fe20008000000 */
[----:B------:R-:W-:Y:S01]  /*35030*/  UMOV UR9, URZ ;  /* 0x0000003f00097c82 */ /* 0x000fe20008000000 */
[----:B------:R-:W-:Y:S02]  /*35040*/  USHF.L.U32 UR5, UR5, 0x7, URZ ;  /* 0x0000000705057899 */ /* 0x000fe4000800063f */
[----:B------:R-:W-:Y:S01]  /*35050*/  USHF.R.U32.HI UR10, URZ, 0x4, UR10 ;  /* 0x000000043f0a7899 */ /* 0x000fe2000801160a */
[----:B------:R-:W3:Y:S01]  /*35060*/  LDC R161, c[0x0][0x230] ;  /* 0x00008c00ffa17b82 */ /* 0x000ee20000000800 */
[----:B--2---:R-:W-:Y:S01]  /*35070*/  LOP3.LUT R3, R3, 0x70, RZ, 0xc0, !PT ;  /* 0x0000007003037812 */ /* 0x004fe200078ec0ff */
[----:B------:R-:W-:Y:S01]  /*35080*/  USGXT.U32 UR30, UR30, 0xe ;  /* 0x0000000e1e1e789a */ /* 0x000fe20008000000 */
[C---:B0-----:R-:W-:Y:S01]  /*35090*/  IMAD R4, R2.reuse, 0x7f, RZ ;  /* 0x0000007f02047824 */ /* 0x041fe200078e02ff */
[----:B------:R-:W-:Y:S01]  /*350a0*/  USGXT.U32 UR28, UR10, 0xe ;  /* 0x0000000e0a1c789a */ /* 0x000fe20008000000 */
[----:B------:R-:W-:Y:S01]  /*350b0*/  IMAD R5, R2, 0x7e, RZ ;  /* 0x0000007e02057824 */ /* 0x000fe200078e02ff */
[----:B------:R-:W-:Y:S01]  /*350c0*/  UIADD3 UR14, UP0, UR30, 0x2, URZ ;  /* 0x000000021e0e7890 */ /* 0x000fe2000ff1e03f */
[----:B------:R-:W-:Y:S01]  /*350d0*/  IMAD R3, R252, 0x80, R3 ;  /* 0x00000080fc037824 */ /* 0x000fe200078e0203 */
[----:B------:R-:W-:Y:S01]  /*350e0*/  USHF.R.S32.HI UR44, URZ, 0x1f, UR5 ;  /* 0x0000001f3f2c7899 */ /* 0x000fe20008011405 */
[C---:B------:R-:W-:Y:S01]  /*350f0*/  IMAD R6, R2.reuse, 0x7d, RZ ;  /* 0x0000007d02067824 */ /* 0x040fe200078e02ff */
[----:B------:R-:W-:Y:S01]  /*35100*/  UIADD3.X UR15, UR9, 0x40000040, URZ, UP0, !UPT ;  /* 0x40000040090f7890 */ /* 0x000fe200087fe43f */
[C---:B------:R-:W-:Y:S01]  /*35110*/  IMAD R7, R2.reuse, 0x7c, RZ ;  /* 0x0000007c02077824 */ /* 0x040fe200078e02ff */
[----:B------:R-:W-:Y:S01]  /*35120*/  STL [R1+0x1d2c], R3 ;  /* 0x001d2c0301007387 */ /* 0x000fe20000100800 */
[----:B------:R-:W-:Y:S01]  /*35130*/  UIADD3 UR12, UP0, UR28, 0x2, URZ ;  /* 0x000000021c0c7890 */ /* 0x000fe2000ff1e03f */
[C---:B------:R-:W-:Y:S01]  /*35140*/  IMAD R8, R2.reuse, 0x7b, RZ ;  /* 0x0000007b02087824 */ /* 0x040fe200078e02ff */
[----:B------:R-:W-:Y:S01]  /*35150*/  UIADD3.64 UR18, UR14, 0x2, URZ ;  /* 0x000000020e127897 */ /* 0x000fe2000fffe03f */
[C---:B------:R-:W-:Y:S01]  /*35160*/  IMAD R11, R2.reuse, 0x7a, RZ ;  /* 0x0000007a020b7824 */ /* 0x040fe200078e02ff */
[----:B------:R-:W-:Y:S01]  /*35170*/  UIADD3.X UR13, UR8, 0x40000040, URZ, UP0, !UPT ;  /* 0x40000040080d7890 */ /* 0x000fe200087fe43f */
[C---:B------:R-:W-:Y:S01]  /*35180*/  IMAD R12, R2.reuse, 0x79, RZ ;  /* 0x00000079020c7824 */ /* 0x040fe200078e02ff */
[----:B------:R-:W-:Y:S01]  /*35190*/  UIADD3.64 UR22, UR14, 0x4, URZ ;  /* 0x000000040e167897 */ /* 0x000fe2000fffe03f */
[C---:B------:R-:W-:Y:S01]  /*351a0*/  IMAD R13, R2.reuse, 0x78, RZ ;  /* 0x00000078020d7824 */ /* 0x040fe200078e02ff */
[----:B------:R-:W-:Y:S01]  /*351b0*/  UIADD3.64 UR10, UR14, 0x7fe, URZ ;  /* 0x000007fe0e0a7897 */ /* 0x000fe2000fffe03f */
[C---:B------:R-:W-:Y:S01]  /*351c0*/  IMAD R14, R2.reuse, 0x77, RZ ;  /* 0x00000077020e7824 */ /* 0x040fe200078e02ff */
[----:B------:R-:W-:Y:S01]  /*351d0*/  UIADD3.64 UR34, UR14, 0x800, URZ ;  /* 0x000008000e227897 */ /* 0x000fe2000fffe03f */
[----:B---3--:R-:W-:Y:S01]  /*351e0*/  VIADD R161, R161, 0x7f ;  /* 0x0000007fa1a17836 */ /* 0x008fe20000000000 */
[----:B------:R-:W-:Y:S01]  /*351f0*/  UIADD3.64 UR38, UR14, 0x802, URZ ;  /* 0x000008020e267897 */ /* 0x000fe2000fffe03f */
[C---:B------:R-:W-:Y:S01]  /*35200*/  IMAD R15, R2.reuse, 0x76, RZ ;  /* 0x00000076020f7824 */ /* 0x040fe200078e02ff */
[----:B------:R-:W-:Y:S01]  /*35210*/  UIADD3.64 UR42, UR14, 0x804, URZ ;  /* 0x000008040e2a7897 */ /* 0x000fe2000fffe03f */
[C---:B------:R-:W-:Y:S01]  /*35220*/  IMAD R16, R2.reuse, 0x75, RZ ;  /* 0x0000007502107824 */ /* 0x040fe200078e02ff */
[----:B------:R-:W-:Y:S01]  /*35230*/  SHF.R.S32.HI R160, RZ, 0x1f, R161 ;  /* 0x0000001fffa07819 */ /* 0x000fe200000114a1 */
[C---:B------:R-:W-:Y:S01]  /*35240*/  IMAD R17, R2.reuse, 0x74, RZ ;  /* 0x0000007402117824 */ /* 0x040fe200078e02ff */
[----:B------:R-:W-:Y:S01]  /*35250*/  UIADD3.64 UR16, UR12, 0x2, URZ ;  /* 0x000000020c107897 */ /* 0x000fe2000fffe03f */
[----:B------:R-:W-:Y:S01]  /*35260*/  IMAD R18, R2, 0x73, RZ ;  /* 0x0000007302127824 */ /* 0x000fe200078e02ff */
[----:B------:R-:W-:Y:S01]  /*35270*/  LEA.HI R160, R160, R161, RZ, 0x7 ;  /* 0x000000a1a0a07211 */ /* 0x000fe200078f38ff */
[C---:B------:R-:W-:Y:S01]  /*35280*/  IMAD R19, R2.reuse, 0x72, RZ ;  /* 0x0000007202137824 */ /* 0x040fe200078e02ff */
[----:B------:R-:W-:Y:S01]  /*35290*/  UIADD3.64 UR20, UR12, 0x4, URZ ;  /* 0x000000040c147897 */ /* 0x000fe2000fffe03f */
[C---:B------:R-:W-:Y:S01]  /*352a0*/  IMAD R20, R2.reuse, 0x71, RZ ;  /* 0x0000007102147824 */ /* 0x040fe200078e02ff */
[----:B------:R-:W-:Y:S01]  /*352b0*/  SHF.R.S32.HI R160, RZ, 0x7, R160 ;  /* 0x00000007ffa07819 */ /* 0x000fe200000114a0 */
[C---:B------:R-:W-:Y:S01]  /*352c0*/  IMAD R21, R2.reuse, 0x70, RZ ;  /* 0x0000007002157824 */ /* 0x040fe200078e02ff */
[----:B------:R-:W-:Y:S01]  /*352d0*/  UIADD3.64 UR24, UR12, 0x1fe, URZ ;  /* 0x000001fe0c187897 */ /* 0x000fe2000fffe03f */
[C---:B------:R-:W-:Y:S01]  /*352e0*/  IMAD R22, R2.reuse, 0x6f, RZ ;  /* 0x0000006f02167824 */ /* 0x040fe200078e02ff */
[----:B------:R-:W-:Y:S01]  /*352f0*/  UIADD3.64 UR56, UR12, 0x200, URZ ;  /* 0x000002000c387897 */ /* 0x000fe2000fffe03f */
[C---:B------:R-:W-:Y:S01]  /*35300*/  IMAD R23, R2.reuse, 0x6e, RZ ;  /* 0x0000006e02177824 */ /* 0x040fe200078e02ff */
[----:B------:R-:W-:Y:S01]  /*35310*/  UIADD3.64 UR52, UR12, 0x202, URZ ;  /* 0x000002020c347897 */ /* 0x000fe2000fffe03f */
[----:B------:R-:W-:-:S02]  /*35320*/  IMAD R52, R2, 0x6d, RZ ;  /* 0x0000006d02347824 */ /* 0x000fc400078e02ff */
[C---:B------:R-:W-:Y:S02]  /*35330*/  IMAD R53, R2.reuse, 0x6c, RZ ;  /* 0x0000006c02357824 */ /* 0x040fe400078e02ff */
[C---:B------:R-:W-:Y:S02]  /*35340*/  IMAD R54, R2.reuse, 0x6b, RZ ;  /* 0x0000006b02367824 */ /* 0x040fe400078e02ff */
[C---:B------:R-:W-:Y:S02]  /*35350*/  IMAD R55, R2.reuse, 0x6a, RZ ;  /* 0x0000006a02377824 */ /* 0x040fe400078e02ff */
[C---:B------:R-:W-:Y:S02]  /*35360*/  IMAD R56, R2.reuse, 0x69, RZ ;  /* 0x0000006902387824 */ /* 0x040fe400078e02ff */
[C---:B------:R-:W-:Y:S02]  /*35370*/  IMAD R57, R2.reuse, 0x68, RZ ;  /* 0x0000006802397824 */ /* 0x040fe400078e02ff */
        /* <DEDUP_REMOVED lines=39> */
[C---:B------:R-:W-:Y:S02]  /*355f0*/  IMAD.SHL.U32 R97, R2.reuse, 0x40, RZ ;  /* 0x0000004002617824 */ /* 0x040fe400078e00ff */
        /* <DEDUP_REMOVED lines=31> */
[C---:B------:R-:W-:Y:S02]  /*357f0*/  IMAD.SHL.U32 R129, R2.reuse, 0x20, RZ ;  /* 0x0000002002817824 */ /* 0x040fe400078e00ff */
        /* <DEDUP_REMOVED lines=27> */
[C---:B------:R-:W-:Y:S02]  /*359b0*/  IMAD.SHL.U32 R157, R2.reuse, 0x4, RZ ;  /* 0x00000004029d7824 */ /* 0x040fe400078e00ff */
[C---:B------:R-:W-:Y:S02]  /*359c0*/  IMAD R158, R2.reuse, 0x3, RZ ;  /* 0x00000003029e7824 */ /* 0x040fe400078e02ff */
[C---:B------:R-:W-:Y:S02]  /*359d0*/  IMAD.SHL.U32 R159, R2.reuse, 0x2, RZ ;  /* 0x00000002029f7824 */ /* 0x040fe400078e00ff */
[----:B------:R-:W-:Y:S01]  /*359e0*/  IMAD.SHL.U32 R189, R2, 0x80, RZ ;  /* 0x0000008002bd7824 */ /* 0x000fe200078e00ff */
[-C--:B------:R-:W-:Y:S01]  /*359f0*/  IADD3 R162, P3, R4, R10.reuse, RZ ;  /* 0x0000000a04a27210 */ /* 0x080fe20007f7e0ff */
[----:B------:R-:W-:Y:S01]  /*35a00*/  UIADD3.64 UR48, UR12, 0x204, URZ ;  /* 0x000002040c307897 */ /* 0x000fe2000fffe03f */
[-C--:B------:R-:W-:Y:S01]  /*35a10*/  IADD3 R160, P4, R5, R10.reuse, RZ ;  /* 0x0000000a05a07210 */ /* 0x080fe20007f9e0ff */
[----:B------:R-:W-:Y:S01]  /*35a20*/  UMOV UR31, 0x40000040 ;  /* 0x40000040001f7882 */ /* 0x000fe20000000000 */
[----:B------:R-:W-:Y:S01]  /*35a30*/  IADD3 R161, P5, R6, R10, RZ ;  /* 0x0000000a06a17210 */ /* 0x000fe20007fbe0ff */
[----:B------:R0:W-:Y:S01]  /*35a40*/  STL [R1+0xd1c], R162 ;  /* 0x000d1ca201007387 */ /* 0x0001e20000100800 */
[----:B------:R-:W-:-:S03]  /*35a50*/  UMOV UR29, 0x40000040 ;  /* 0x40000040001d7882 */ /* 0x000fc60000000000 */
[----:B------:R2:W-:Y:S04]  /*35a60*/  STL [R1+0xd24], R160 ;  /* 0x000d24a001007387 */ /* 0x0005e80000100800 */
[----:B------:R3:W-:Y:S01]  /*35a70*/  STL [R1+0xd2c], R161 ;  /* 0x000d2ca101007387 */ /* 0x0007e20000100800 */
[-C--:B0-----:R-:W-:Y:S02]  /*35a80*/  IADD3 R162, P6, R7, R10.reuse, RZ ;  /* 0x0000000a07a27210 */ /* 0x081fe40007fde0ff */
[----:B--2---:R-:W-:-:S03]  /*35a90*/  IADD3 R160, P0, R8, R10, RZ ;  /* 0x0000000a08a07210 */ /* 0x004fc60007f1e0ff */
[----:B------:R0:W-:Y:S01]  /*35aa0*/  STL [R1+0xd34], R162 ;  /* 0x000d34a201007387 */ /* 0x0001e20000100800 */
[----:B---3--:R-:W-:-:S03]  /*35ab0*/  IADD3 R161, P1, R11, R10, RZ ;  /* 0x0000000a0ba17210 */ /* 0x008fc60007f3e0ff */
[----:B------:R2:W-:Y:S04]  /*35ac0*/  STL [R1+0xd3c], R160 ;  /* 0x000d3ca001007387 */ /* 0x0005e80000100800 */
[----:B------:R3:W-:Y:S01]  /*35ad0*/  STL [R1+0xd44], R161 ;  /* 0x000d44a101007387 */ /* 0x0007e20000100800 */
[----:B0-----:R-:W-:Y:S02]  /*35ae0*/  IADD3 R162, P2, R12, R10, RZ ;  /* 0x0000000a0ca27210 */ /* 0x001fe40007f5e0ff */
[----:B--2---:R-:W-:-:S03]  /*35af0*/  LEA.HI.X.SX32 R160, R4, R9, 0x1, P3 ;  /* 0x0000000904a07211 */ /* 0x004fc600018f0eff */
[----:B------:R-:W-:Y:S01]  /*35b00*/  STL [R1+0xd4c], R162 ;  /* 0x000d4ca201007387 */ /* 0x000fe20000100800 */
[-C--:B------:R-:W-:Y:S02]  /*35b10*/  LEA.HI.X.SX32 R4, R5, R9.reuse, 0x1, P4 ;  /* 0x0000000905047211 */ /* 0x080fe400020f0eff */
[-C--:B---3--:R-:W-:Y:S01]  /*35b20*/  IADD3 R161, P3, R13, R10.reuse, RZ ;  /* 0x0000000a0da17210 */ /* 0x088fe20007f7e0ff */
[----:B------:R0:W-:Y:S01]  /*35b30*/  STL [R1+0xd18], R160 ;  /* 0x000d18a001007387 */ /* 0x0001e20000100800 */
[-C--:B------:R-:W-:Y:S02]  /*35b40*/  LEA.HI.X.SX32 R5, R6, R9.reuse, 0x1, P5 ;  /* 0x0000000906057211 */ /* 0x080fe400028f0eff */
[----:B------:R-:W-:Y:S01]  /*35b50*/  LEA.HI.X.SX32 R6, R7, R9, 0x1, P6 ;  /* 0x0000000907067211 */ /* 0x000fe200030f0eff */
[----:B------:R-:W-:Y:S04]  /*35b60*/  STL [R1+0xd54], R161 ;  /* 0x000d54a101007387 */ /* 0x000fe80000100800 */
[----:B------:R2:W-:Y:S01]  /*35b70*/  STL [R1+0xd20], R4 ;  /* 0x000d200401007387 */ /* 0x0005e20000100800 */
[----:B0-----:R-:W-:-:S05]  /*35b80*/  IADD3 R160, P4, R14, R10, RZ ;  /* 0x0000000a0ea07210 */ /* 0x001fca0007f9e0ff */
[----:B------:R-:W-:Y:S01]  /*35b90*/  STL [R1+0xd5c], R160 ;  /* 0x000d5ca001007387 */ /* 0x000fe20000100800 */
[----:B--2---:R-:W-:-:S03]  /*35ba0*/  IADD3 R4, P5, R15, R10, RZ ;  /* 0x0000000a0f047210 */ /* 0x004fc60007fbe0ff */
[----:B------:R0:W-:Y:S04]  /*35bb0*/  STL [R1+0xd28], R5 ;  /* 0x000d280501007387 */ /* 0x0001e80000100800 */
[----:B------:R2:W-:Y:S04]  /*35bc0*/  STL [R1+0xd64], R4 ;  /* 0x000d640401007387 */ /* 0x0005e80000100800 */
[----:B------:R3:W-:Y:S01]  /*35bd0*/  STL [R1+0xd30], R6 ;  /* 0x000d300601007387 */ /* 0x0007e20000100800 */
[----:B0-----:R-:W-:Y:S02]  /*35be0*/  IADD3 R5, P6, R16, R10, RZ ;  /* 0x0000000a10057210 */ /* 0x001fe40007fde0ff */
[----:B--2---:R-:W-:-:S03]  /*35bf0*/  LEA.HI.X.SX32 R4, R8, R9, 0x1, P0 ;  /* 0x0000000908047211 */ /* 0x004fc600000f0eff */
[----:B------:R0:W-:Y:S01]  /*35c00*/  STL [R1+0xd6c], R5 ;  /* 0x000d6c0501007387 */ /* 0x0001e20000100800 */
[----:B------:R-:W-:Y:S02]  /*35c10*/  SHF.R.S32.HI R8, RZ, 0x1f, R189 ;  /* 0x0000001fff087819 */ /* 0x000fe400000114bd */
[-C--:B---3--:R-:W-:Y:S01]  /*35c20*/  IADD3 R6, P0, R17, R10.reuse, RZ ;  /* 0x0000000a11067210 */ /* 0x088fe20007f1e0ff */
[----:B------:R2:W-:Y:S04]  /*35c30*/  STL [R1+0xd38], R4 ;  /* 0x000d380401007387 */ /* 0x0005e80000100800 */
[----:B------:R3:W-:Y:S01]  /*35c40*/  STL [R1+0xd74], R6 ;  /* 0x000d740601007387 */ /* 0x0007e20000100800 */
[----:B0-----:R-:W-:Y:S02]  /*35c50*/  LEA.HI.X.SX32 R5, R11, R9, 0x1, P1 ;  /* 0x000000090b057211 */ /* 0x001fe400008f0eff */
[----:B--2---:R-:W-:-:S03]  /*35c60*/  IADD3 R4, P1, R18, R10, RZ ;  /* 0x0000000a12047210 */ /* 0x004fc60007f3e0ff */
[----:B------:R0:W-:Y:S01]  /*35c70*/  STL [R1+0xd40], R5 ;  /* 0x000d400501007387 */ /* 0x0001e20000100800 */
[----:B---3--:R-:W-:-:S03]  /*35c80*/  LEA.HI.X.SX32 R6, R12, R9, 0x1, P2 ;  /* 0x000000090c067211 */ /* 0x008fc600010f0eff */
[----:B------:R2:W-:Y:S04]  /*35c90*/  STL [R1+0xd7c], R4 ;  /* 0x000d7c0401007387 */ /* 0x0005e80000100800 */
[----:B------:R3:W-:Y:S01]  /*35ca0*/  STL [R1+0xd48], R6 ;  /* 0x000d480601007387 */ /* 0x0007e20000100800 */
[----:B0-----:R-:W-:Y:S02]  /*35cb0*/  IADD3 R5, P2, R19, R10, RZ ;  /* 0x0000000a13057210 */ /* 0x001fe40007f5e0ff */
[----:B--2---:R-:W-:-:S03]  /*35cc0*/  LEA.HI.X.SX32 R4, R13, R9, 0x1, P3 ;  /* 0x000000090d047211 */ /* 0x004fc600018f0eff */
[----:B------:R0:W-:Y:S01]  /*35cd0*/  STL [R1+0xd84], R5 ;  /* 0x000d840501007387 */ /* 0x0001e20000100800 */
[----:B---3--:R-:W-:-:S03]  /*35ce0*/  IADD3 R6, P3, R20, R10, RZ ;  /* 0x0000000a14067210 */ /* 0x008fc60007f7e0ff */
        /* <DEDUP_REMOVED lines=47> */
[----:B------:R-:W-:Y:S02]  /*35fe0*/  CS2R R52, SRZ ;  /* 0x0000000000347805 */ /* 0x000fe4000001ff00 */
[-C--:B---3--:R-:W-:Y:S01]  /*35ff0*/  IADD3 R6, P1, R60, R10.reuse, RZ ;  /* 0x0000000a3c067210 */ /* 0x088fe20007f3e0ff */
[----:B------:R2:W-:Y:S04]  /*36000*/  STL [R1+0xdb0], R4 ;  /* 0x000db00401007387 */ /* 0x0005e80000100800 */
[----:B------:R3:W-:Y:S01]  /*36010*/  STL [R1+0xdec], R6 ;  /* 0x000dec0601007387 */ /* 0x0007e20000100800 */
[----:B0-----:R-:W-:Y:S02]  /*36020*/  LEA.HI.X.SX32 R5, R54, R9, 0x1, P2 ;  /* 0x0000000936057211 */ /* 0x001fe400010f0eff */
[----:B--2---:R-:W-:-:S03]  /*36030*/  IADD3 R4, P2, R61, R10, RZ ;  /* 0x0000000a3d047210 */ /* 0x004fc60007f5e0ff */
[----:B------:R0:W-:Y:S01]  /*36040*/  STL [R1+0xdb8], R5 ;  /* 0x000db80501007387 */ /* 0x0001e20000100800 */
[----:B---3--:R-:W-:-:S03]  /*36050*/  LEA.HI.X.SX32 R6, R55, R9, 0x1, P3 ;  /* 0x0000000937067211 */ /* 0x008fc600018f0eff */
[----:B------:R2:W-:Y:S01]  /*36060*/  STL [R1+0xdf4], R4 ;  /* 0x000df40401007387 */ /* 0x0005e20000100800 */
[----:B------:R-:W-:-:S03]  /*36070*/  CS2R R54, SRZ ;  /* 0x0000000000367805 */ /* 0x000fc6000001ff00 */
[----:B------:R3:W-:Y:S01]  /*36080*/  STL [R1+0xdc0], R6 ;  /* 0x000dc00601007387 */ /* 0x0007e20000100800 */
[----:B0-----:R-:W-:Y:S02]  /*36090*/  IADD3 R5, P3, R62, R10, RZ ;  /* 0x0000000a3e057210 */ /* 0x001fe40007f7e0ff */
[----:B--2---:R-:W-:-:S03]  /*360a0*/  LEA.HI.X.SX32 R4, R56, R9, 0x1, P4 ;  /* 0x0000000938047211 */ /* 0x004fc600020f0eff */
[----:B------:R0:W-:Y:S01]  /*360b0*/  STL [R1+0xdfc], R5 ;  /* 0x000dfc0501007387 */ /* 0x0001e20000100800 */
[----:B---3--:R-:W-:-:S03]  /*360c0*/  IADD3 R6, P4, R63, R10, RZ ;  /* 0x0000000a3f067210 */ /* 0x008fc60007f9e0ff */
[----:B------:R2:W-:Y:S04]  /*360d0*/  STL [R1+0xdc8], R4 ;  /* 0x000dc80401007387 */ /* 0x0005e80000100800 */
[----:B------:R3:W-:Y:S01]  /*360e0*/  STL [R1+0xe04], R6 ;  /* 0x000e040601007387 */ /* 0x0007e20000100800 */
[-C--:B0-----:R-:W-:Y:S02]  /*360f0*/  LEA.HI.X.SX32 R5, R57, R9.reuse, 0x1, P5 ;  /* 0x0000000939057211 */ /* 0x081fe400028f0eff */
[----:B------:R-:W-:Y:S02]  /*36100*/  CS2R R56, SRZ ;  /* 0x0000000000387805 */ /* 0x000fe4000001ff00 */
[----:B--2---:R-:W-:Y:S01]  /*36110*/  IADD3 R4, P5, R64, R10, RZ ;  /* 0x0000000a40047210 */ /* 0x004fe20007fbe0ff */
        /* <DEDUP_REMOVED lines=433> */
[----:B------:R2:W-:Y:S01]  /*37c30*/  STL [R1+0x110c], R4 ;  /* 0x00110c0401007387 */ /* 0x0005e20000100800 */
[----:B------:R-:W-:-:S03]  /*37c40*/  LEA.HI.X.SX32 R2, R2, R9, 0x1, P3 ;  /* 0x0000000902027211 */ /* 0x000fc600018f0eff */
[----:B------:R3:W-:Y:S01]  /*37c50*/  STL [R1+0x10d8], R6 ;  /* 0x0010d80601007387 */ /* 0x0007e20000100800 */
[-C--:B0-----:R-:W-:Y:S02]  /*37c60*/  LEA.HI.X.SX32 R5, R155, R9.reuse, 0x1, P5 ;  /* 0x000000099b057211 */ /* 0x081fe400028f0eff */
[----:B--2---:R-:W-:-:S03]  /*37c70*/  LEA.HI.X.SX32 R4, R156, R9, 0x1, P6 ;  /* 0x000000099c047211 */ /* 0x004fc600030f0eff */
[----:B------:R0:W-:Y:S01]  /*37c80*/  STL [R1+0x10e0], R5 ;  /* 0x0010e00501007387 */ /* 0x0001e20000100800 */
[----:B---3--:R-:W-:-:S03]  /*37c90*/  LEA.HI.X.SX32 R6, R157, R9, 0x1, P0 ;  /* 0x000000099d067211 */ /* 0x008fc600000f0eff */
[----:B------:R2:W-:Y:S04]  /*37ca0*/  STL [R1+0x10e8], R4 ;  /* 0x0010e80401007387 */ /* 0x0005e80000100800 */
[----:B------:R-:W-:Y:S01]  /*37cb0*/  STL [R1+0x10f0], R6 ;  /* 0x0010f00601007387 */ /* 0x000fe20000100800 */
[-C--:B0-----:R-:W-:Y:S02]  /*37cc0*/  LEA.HI.X.SX32 R5, R158, R9.reuse, 0x1, P1 ;  /* 0x000000099e057211 */ /* 0x081fe400008f0eff */
[----:B--2---:R-:W-:-:S03]  /*37cd0*/  LEA.HI.X.SX32 R4, R159, R9, 0x1, P2 ;  /* 0x000000099f047211 */ /* 0x004fc600010f0eff */
[----:B------:R0:W-:Y:S04]  /*37ce0*/  STL [R1+0x10f8], R5 ;  /* 0x0010f80501007387 */ /* 0x0001e80000100800 */
[----:B------:R2:W-:Y:S04]  /*37cf0*/  STL [R1+0x1100], R4 ;  /* 0x0011000401007387 */ /* 0x0005e80000100800 */
[----:B------:R3:W-:Y:S01]  /*37d00*/  STL [R1+0x1108], R2 ;  /* 0x0011080201007387 */ /* 0x0007e20000100800 */
[C---:B0-----:R-:W-:Y:S02]  /*37d10*/  LOP3.LUT R5, R3.reuse, 0x20, RZ, 0x3c, !PT ;  /* 0x0000002003057812 */ /* 0x041fe400078e3cff */
[----:B--2---:R-:W-:-:S02]  /*37d20*/  LOP3.LUT R4, R3, 0x30, RZ, 0x3c, !PT ;  /* 0x0000003003047812 */ /* 0x004fc400078e3cff */
[----:B---3--:R-:W-:-:S05]  /*37d30*/  LOP3.LUT R2, R3, 0x10, RZ, 0x3c, !PT ;  /* 0x0000001003027812 */ /* 0x008fca00078e3cff */
[----:B------:R0:W-:Y:S04]  /*37d40*/  STL [R1+0x1d4c], R2 ;  /* 0x001d4c0201007387 */ /* 0x0001e80000100800 */
[----:B------:R2:W-:Y:S04]  /*37d50*/  STL [R1+0x1d48], R5 ;  /* 0x001d480501007387 */ /* 0x0005e80000100800 */
[----:B------:R3:W-:Y:S01]  /*37d60*/  STL [R1+0x1d44], R4 ;  /* 0x001d440401007387 */ /* 0x0007e20000100800 */
[C---:B0-----:R-:W-:Y:S02]  /*37d70*/  LOP3.LUT R2, R3.reuse, 0x40, RZ, 0x3c, !PT ;  /* 0x0000004003027812 */ /* 0x041fe400078e3cff */
[----:B--2---:R-:W-:-:S03]  /*37d80*/  LOP3.LUT R5, R3, 0x50, RZ, 0x3c, !PT ;  /* 0x0000005003057812 */ /* 0x004fc600078e3cff */
[----:B------:R0:W-:Y:S01]  /*37d90*/  STL [R1+0x1d40], R2 ;  /* 0x001d400201007387 */ /* 0x0001e20000100800 */
[----:B---3--:R-:W-:-:S03]  /*37da0*/  LOP3.LUT R4, R3, 0x60, RZ, 0x3c, !PT ;  /* 0x0000006003047812 */ /* 0x008fc600078e3cff */
[----:B------:R1:W-:Y:S04]  /*37db0*/  STL [R1+0x1d3c], R5 ;  /* 0x001d3c0501007387 */ /* 0x0003e80000100800 */
[----:B------:R1:W-:Y:S01]  /*37dc0*/  STL [R1+0x1d38], R4 ;  /* 0x001d380401007387 */ /* 0x0003e20000100800 */
[----:B0-----:R-:W-:-:S05]  /*37dd0*/  LOP3.LUT R2, R3, 0x70, RZ, 0x3c, !PT ;  /* 0x0000007003027812 */ /* 0x001fca00078e3cff */
[----:B------:R1:W-:Y:S02]  /*37de0*/  STL [R1+0x1d34], R2 ;  /* 0x001d340201007387 */ /* 0x0003e40000100800 */
.L_x_2:
[----:B-1----:R-:W2:Y:S01]  /*37df0*/  LDL R4, [R1+0x930] ;  /* 0x0009300001047983 */ /* 0x002ea20000100800 */
[----:B0-----:R-:W2:Y:S03]  /*37e00*/  LDC R2, c[0x0][0x230] ;  /* 0x00008c00ff027b82 */ /* 0x001ea60000000800 */
        /* <DEDUP_REMOVED lines=213> */
[----:B------:R-:W-:Y:S04]  /*38b60*/  STL [R1+0x2214], R28 ;  /* 0x0022141c01007387 */ /* 0x000fe80000100800 */
[----:B------:R-:W-:Y:S04]  /*38b70*/  STL [R1+0x2210], R29 ;  /* 0x0022101d01007387 */ /* 0x000fe80000100800 */
[----:B------:R-:W-:Y:S04]  /*38b80*/  STL [R1+0x2528], R29 ;  /* 0x0025281d01007387 */ /* 0x000fe80000100800 */
[----:B------:R0:W-:Y:S04]  /*38b90*/  STL [R1+0x220c], R26 ;  /* 0x00220c1a01007387 */ /* 0x0001e80000100800 */
[----:B0-----:R-:W4:Y:S04]  /*38ba0*/  LDL R26, [R1+0x1108] ;  /* 0x00110800011a7983 */ /* 0x001f280000100800 */
[----:B------:R-:W-:Y:S04]  /*38bb0*/  STL [R1+0x2208], R27 ;  /* 0x0022081b01007387 */ /* 0x000fe80000100800 */
[----:B------:R-:W-:Y:S04]  /*38bc0*/  STL [R1+0x2204], R24 ;  /* 0x0022041801007387 */ /* 0x000fe80000100800 */
[----:B------:R-:W-:Y:S04]  /*38bd0*/  STL [R1+0x2200], R25 ;  /* 0x0022001901007387 */ /* 0x000fe80000100800 */
[----:B------:R-:W-:Y:S04]  /*38be0*/  STL [R1+0x1dcc], R125 ;  /* 0x001dcc7d01007387 */ /* 0x000fe80000100800 */
[----:B------:R-:W-:Y:S04]  /*38bf0*/  STL [R1+0x1dc8], R126 ;  /* 0x001dc87e01007387 */ /* 0x000fe80000100800 */
[----:B------:R-:W-:Y:S01]  /*38c00*/  STL [R1+0x1dc4], R127 ;  /* 0x001dc47f01007387 */ /* 0x000fe20000100800 */
[----:B--2---:R-:W-:-:S03]  /*38c10*/  IMAD R2, R4, -0x80, R2 ;  /* 0xffffff8004027824 */ /* 0x004fc600078e0202 */
[----:B------:R-:W-:Y:S04]  /*38c20*/  STL [R1+0x1dc0], R128 ;  /* 0x001dc08001007387 */ /* 0x000fe80000100800 */
[----:B------:R-:W-:Y:S04]  /*38c30*/  STL [R1+0x1dbc], R129 ;  /* 0x001dbc8101007387 */ /* 0x000fe80000100800 */
[----:B------:R-:W-:Y:S04]  /*38c40*/  STL [R1+0x1db8], R130 ;  /* 0x001db88201007387 */ /* 0x000fe80000100800 */
[----:B------:R0:W-:Y:S01]  /*38c50*/  STL [R1+0x1db4], R131 ;  /* 0x001db48301007387 */ /* 0x0001e20000100800 */
[----:B------:R-:W-:-:S03]  /*38c60*/  ISETP.GT.AND P4, PT, R2, RZ, PT ;  /* 0x000000ff0200720c */ /* 0x000fc60003f84270 */
[----:B0-----:R-:W2:Y:S04]  /*38c70*/  LDL.LU R131, [R1+0x1844] ;  /* 0x0018440001837983 */ /* 0x001ea80000300800 */
[----:B------:R-:W-:Y:S04]  /*38c80*/  STL [R1+0x1db0], R132 ;  /* 0x001db08401007387 */ /* 0x000fe80000100800 */
[----:B------:R-:W-:Y:S04]  /*38c90*/  STL [R1+0x1dac], R133 ;  /* 0x001dac8501007387 */ /* 0x000fe80000100800 */
[----:B------:R-:W-:Y:S04]  /*38ca0*/  STL [R1+0x1da8], R134 ;  /* 0x001da88601007387 */ /* 0x000fe80000100800 */
[----:B------:R-:W-:Y:S04]  /*38cb0*/  STL [R1+0x1da4], R135 ;  /* 0x001da48701007387 */ /* 0x000fe80000100800 */
[----:B------:R0:W-:Y:S01]  /*38cc0*/  STL [R1+0x1da0], R136 ;  /* 0x001da08801007387 */ /* 0x0001e20000100800 */
[----:B------:R-:W-:-:S03]  /*38cd0*/  ISETP.GT.AND P5, PT, R2, 0x1, PT ;  /* 0x000000010200780c */ /* 0x000fc60003fa4270 */
[----:B0-----:R-:W2:Y:S04]  /*38ce0*/  LDL.LU R136, [R1+0x1808] ;  /* 0x0018080001887983 */ /* 0x001ea80000300800 */
[----:B------:R-:W-:Y:S04]  /*38cf0*/  STL [R1+0x1d9c], R137 ;  /* 0x001d9c8901007387 */ /* 0x000fe80000100800 */
[----:B------:R-:W-:Y:S04]  /*38d00*/  STL [R1+0x1d98], R138 ;  /* 0x001d988a01007387 */ /* 0x000fe80000100800 */
[----:B------:R-:W-:Y:S04]  /*38d10*/  STL [R1+0x1d94], R139 ;  /* 0x001d948b01007387 */ /* 0x000fe80000100800 */
[----:B------:R-:W-:Y:S04]  /*38d20*/  STL [R1+0x1d90], R140 ;  /* 0x001d908c01007387 */ /* 0x000fe80000100800 */
[----:B------:R-:W-:Y:S04]  /*38d30*/  STL [R1+0x1d8c], R141 ;  /* 0x001d8c8d01007387 */ /* 0x000fe80000100800 */
[----:B------:R-:W-:Y:S01]  /*38d40*/  STL [R1+0x1d88], R142 ;  /* 0x001d888e01007387 */ /* 0x000fe20000100800 */
[----:B------:R-:W-:-:S03]  /*38d50*/  PRMT R23, RZ, 0x7610, R23 ;  /* 0x00007610ff177816 */ /* 0x000fc60000000017 */
[----:B------:R-:W-:Y:S01]  /*38d60*/  STL [R1+0x1d84], R143 ;  /* 0x001d848f01007387 */ /* 0x000fe20000100800 */
[----:B------:R-:W-:-:S03]  /*38d70*/  @P4 IMAD.MOV.U32 R4, RZ, RZ, R10 ;  /* 0x000000ffff044224 */ /* 0x000fc600078e000a */
[----:B------:R-:W-:Y:S01]  /*38d80*/  STL [R1+0x1d80], R144 ;  /* 0x001d809001007387 */ /* 0x000fe20000100800 */
[----:B------:R-:W-:-:S03]  /*38d90*/  @P4 IMAD.MOV.U32 R5, RZ, RZ, R9 ;  /* 0x000000ffff054224 */ /* 0x000fc600078e0009 */
[----:B------:R-:W-:Y:S04]  /*38da0*/  STL [R1+0x1d7c], R145 ;  /* 0x001d7c9101007387 */ /* 0x000fe80000100800 */
[----:B------:R-:W-:Y:S04]  /*38db0*/  STL [R1+0x1d78], R146 ;  /* 0x001d789201007387 */ /* 0x000fe80000100800 */
[----:B------:R0:W-:Y:S01]  /*38dc0*/  STL [R1+0x1d74], R147 ;  /* 0x001d749301007387 */ /* 0x0001e20000100800 */
[----:B------:R-:W-:-:S03]  /*38dd0*/  PRMT R152, RZ, 0x7610, R152 ;  /* 0x00007610ff987816 */ /* 0x000fc60000000098 */
[----:B------:R3:W2:Y:S04]  /*38de0*/  @P4 LDG.E.U8 R23, desc[UR6][R4.64] ;  /* 0x0000000604174981 */ /* 0x0006a8000c1e1100 */
[----:B0-----:R-:W2:Y:S01]  /*38df0*/  LDL.LU R147, [R1+0x1804] ;  /* 0x0018040001937983 */ /* 0x001ea20000300800 */
[C---:B------:R-:W-:Y:S02]  /*38e00*/  ISETP.GT.AND P1, PT, R2.reuse, 0x2, PT ;  /* 0x000000020200780c */ /* 0x040fe40003f24270 */
[----:B------:R-:W-:Y:S01]  /*38e10*/  PRMT R20, RZ, 0x7610, R20 ;  /* 0x00007610ff147816 */ /* 0x000fe20000000014 */
[----:B------:R-:W-:Y:S01]  /*38e20*/  STL [R1+0x1d70], R148 ;  /* 0x001d709401007387 */ /* 0x000fe20000100800 */
[C---:B------:R-:W-:Y:S02]  /*38e30*/  ISETP.GT.AND P2, PT, R2.reuse, 0x3, PT ;  /* 0x000000030200780c */ /* 0x040fe40003f44270 */
[----:B------:R-:W-:Y:S01]  /*38e40*/  PRMT R21, RZ, 0x7610, R21 ;  /* 0x00007610ff157816 */ /* 0x000fe20000000015 */
[----:B------:R-:W-:Y:S01]  /*38e50*/  STL [R1+0x1d6c], R149 ;  /* 0x001d6c9501007387 */ /* 0x000fe20000100800 */
[----:B------:R-:W-:-:S03]  /*38e60*/  ISETP.GT.AND P3, PT, R2, 0x4, PT ;  /* 0x000000040200780c */ /* 0x000fc60003f64270 */
[----:B------:R-:W-:Y:S04]  /*38e70*/  STL [R1+0x1d68], R150 ;  /* 0x001d689601007387 */ /* 0x000fe80000100800 */
[----:B------:R-:W-:Y:S04]  /*38e80*/  STL [R1+0x1d64], R151 ;  /* 0x001d649701007387 */ /* 0x000fe80000100800 */
[----:B-----5:R-:W-:Y:S04]  /*38e90*/  STL [R1+0x1d58], R0 ;  /* 0x001d580001007387 */ /* 0x020fe80000100800 */
[----:B------:R-:W-:Y:S04]  /*38ea0*/  STL [R1+0x1fd4], R10 ;  /* 0x001fd40a01007387 */ /* 0x000fe80000100800 */
[----:B------:R0:W-:Y:S01]  /*38eb0*/  STL [R1+0x1fd0], R9 ;  /* 0x001fd00901007387 */ /* 0x0001e20000100800 */
[----:B------:R-:W1:Y:S01]  /*38ec0*/  S2R R3, SR_TID.X ;  /* 0x0000000000037919 */ /* 0x000e620000002100 */
[----:B---3--:R-:W-:-:S02]  /*38ed0*/  @P5 IMAD.MOV.U32 R4, RZ, RZ, R33 ;  /* 0x000000ffff045224 */ /* 0x008fc400078e0021 */
[----:B------:R-:W-:Y:S01]  /*38ee0*/  STL [R1+0x252c], R33 ;  /* 0x00252c2101007387 */ /* 0x000fe20000100800 */
[----:B----4-:R-:W-:Y:S01]  /*38ef0*/  @P5 IMAD.MOV.U32 R5, RZ, RZ, R26 ;  /* 0x000000ffff055224 */ /* 0x010fe200078e001a */
[----:B------:R-:W-:Y:S02]  /*38f00*/  PRMT R22, RZ, 0x7610, R22 ;  /* 0x00007610ff167816 */ /* 0x000fe40000000016 */
[----:B------:R-:W3:Y:S01]  /*38f10*/  LDL.LU R26, [R1+0x10e4] ;  /* 0x0010e400011a7983 */ /* 0x000ee20000300800 */
[----:B------:R-:W-:Y:S02]  /*38f20*/  ISETP.GT.AND P4, PT, R2, 0x5, PT ;  /* 0x000000050200780c */ /* 0x000fe40003f84270 */
[----:B------:R-:W-:Y:S01]  /*38f30*/  PRMT R18, RZ, 0x7610, R18 ;  /* 0x00007610ff127816 */ /* 0x000fe20000000012 */
[----:B0-----:R-:W4:Y:S01]  /*38f40*/  LDL.LU R9, [R1+0x10ec] ;  /* 0x0010ec0001097983 */ /* 0x001f220000300800 */
[----:B------:R-:W-:Y:S02]  /*38f50*/  PRMT R19, RZ, 0x7610, R19 ;  /* 0x00007610ff137816 */ /* 0x000fe40000000013 */
[----:B------:R-:W-:Y:S01]  /*38f60*/  PRMT R15, RZ, 0x7610, R15 ;  /* 0x00007610ff0f7816 */ /* 0x000fe2000000000f */
[----:B------:R0:W2:Y:S01]  /*38f70*/  @P5 LDG.E.U8 R152, desc[UR6][R4.64] ;  /* 0x0000000604985981 */ /* 0x0000a2000c1e1100 */
[----:B------:R-:W-:-:S02]  /*38f80*/  PRMT R16, RZ, 0x7610, R16 ;  /* 0x00007610ff107816 */ /* 0x000fc40000000010 */
[----:B------:R-:W-:Y:S02]  /*38f90*/  PRMT R17, RZ, 0x7610, R17 ;  /* 0x00007610ff117816 */ /* 0x000fe40000000011 */
[----:B------:R-:W-:Y:S02]  /*38fa0*/  PRMT R13, RZ, 0x7610, R13 ;  /* 0x00007610ff0d7816 */ /* 0x000fe4000000000d */
[----:B------:R-:W-:Y:S02]  /*38fb0*/  PRMT R14, RZ, 0x7610, R14 ;  /* 0x00007610ff0e7816 */ /* 0x000fe4000000000e */
[----:B------:R-:W-:Y:S01]  /*38fc0*/  PRMT R7, RZ, 0x7610, R7 ;  /* 0x00007610ff077816 */ /* 0x000fe20000000007 */
[----:B------:R-:W0:Y:S01]  /*38fd0*/  LDL R4, [R1+0x1100] ;  /* 0x0011000001047983 */ /* 0x000e220000100800 */
[----:B------:R-:W-:Y:S02]  /*38fe0*/  PRMT R11, RZ, 0x7610, R11 ;  /* 0x00007610ff0b7816 */ /* 0x000fe4000000000b */
[----:B------:R-:W-:Y:S01]  /*38ff0*/  PRMT R12, RZ, 0x7610, R12 ;  /* 0x00007610ff0c7816 */ /* 0x000fe2000000000c */
[----:B------:R-:W0:Y:S01]  /*39000*/  LDL R5, [R1+0x1104] ;  /* 0x0011040001057983 */ /* 0x000e220000100800 */
[----:B------:R-:W-:-:S02]  /*39010*/  PRMT R6, RZ, 0x7610, R6 ;  /* 0x00007610ff067816 */ /* 0x000fc40000000006 */
[----:B------:R-:W-:Y:S02]  /*39020*/  PRMT R168, RZ, 0x7610, R168 ;  /* 0x00007610ffa87816 */ /* 0x000fe400000000a8 */
[----:B------:R-:W-:Y:S02]  /*39030*/  PRMT R165, RZ, 0x7610, R165 ;  /* 0x00007610ffa57816 */ /* 0x000fe400000000a5 */
[----:B------:R-:W-:Y:S02]  /*39040*/  PRMT R166, RZ, 0x7610, R166 ;  /* 0x00007610ffa67816 */ /* 0x000fe400000000a6 */
[----:B------:R-:W-:Y:S02]  /*39050*/  PRMT R167, RZ, 0x7610, R167 ;  /* 0x00007610ffa77816 */ /* 0x000fe400000000a7 */
[----:B------:R-:W-:Y:S02]  /*39060*/  PRMT R163, RZ, 0x7610, R163 ;  /* 0x00007610ffa37816 */ /* 0x000fe400000000a3 */
        /* <DEDUP_REMOVED lines=73> */
[----:B-1----:R-:W-:Y:S02]  /*39500*/  LOP3.LUT R3, R3, 0x7f, RZ, 0xc0, !PT ;  /* 0x0000007f03037812 */ /* 0x002fe400078ec0ff */
[----:B------:R-:W-:Y:S02]  /*39510*/  ISETP.GT.AND P5, PT, R2, 0x6, PT ;  /* 0x000000060200780c */ /* 0x000fe40003fa4270 */
[----:B------:R-:W-:Y:S02]  /*39520*/  ISETP.GE.AND P0, PT, R3, R2, PT ;  /* 0x000000020300720c */ /* 0x000fe40003f06270 */
[----:B0-----:R-:W-:-:S04]  /*39530*/  @P1 LOP3.LUT R5, R5, R4, RZ, 0x3c, !PT ;  /* 0x0000000405051212 */ /* 0x001fc800078e3cff */
[----:B------:R-:W-:-:S04]  /*39540*/  @P1 LOP3.LUT R4, R5, R4, RZ, 0x3c, !PT ;  /* 0x0000000405041212 */ /* 0x000fc800078e3cff */
[----:B------:R-:W-:-:S05]  /*39550*/  @P1 LOP3.LUT R5, R5, R4, RZ, 0x3c, !PT ;  /* 0x0000000405051212 */ /* 0x000fca00078e3cff */
[----:B------:R0:W2:Y:S04]  /*39560*/  @P1 LDG.E.U8 R20, desc[UR6][R4.64] ;  /* 0x0000000604141981 */ /* 0x0000a8000c1e1100 */
[----:B------:R-:W0:Y:S04]  /*39570*/  LDL R4, [R1+0x10f8] ;  /* 0x0010f80001047983 */ /* 0x000e280000100800 */
[----:B------:R-:W0:Y:S02]  /*39580*/  LDL R5, [R1+0x10fc] ;  /* 0x0010fc0001057983 */ /* 0x000e240000100800 */
        /* <DEDUP_REMOVED lines=10> */
[----:B------:R-:W3:Y:S01]  /*39630*/  LDL R5, [R1+0x10e8] ;  /* 0x0010e80001057983 */ /* 0x000ee20000100800 */
[----:B----4-:R-:W-:-:S03]  /*39640*/  @P4 IMAD.MOV.U32 R4, RZ, RZ, R9 ;  /* 0x000000ffff044224 */ /* 0x010fc600078e0009 */
[----:B------:R-:W-:Y:S04]  /*39650*/  STL [R1+0x21d8], R9 ;  /* 0x0021d80901007387 */ /* 0x000fe80000100800 */
[----:B------:R-:W-:Y:S04]  /*39660*/  STL [R1+0x2530], R9 ;  /* 0x0025300901007387 */ /* 0x000fe80000100800 */
[----:B---3--:R0:W3:Y:S04]  /*39670*/  @P4 LDG.E.U8 R18, desc[UR6][R4.64] ;  /* 0x0000000604124981 */ /* 0x0080e8000c1e1100 */
[----:B------:R-:W4:Y:S01]  /*39680*/  LDL R5, [R1+0x10e0] ;  /* 0x0010e00001057983 */ /* 0x000f220000100800 */
[----:B0-----:R-:W-:-:S03]  /*39690*/  @P5 IMAD.MOV.U32 R4, RZ, RZ, R26 ;  /* 0x000000ffff045224 */ /* 0x001fc600078e001a */
[----:B------:R-:W-:Y:S01]  /*396a0*/  STL [R1+0x2534], R26 ;  /* 0x0025341a01007387 */ /* 0x000fe20000100800 */
[----:B------:R-:W-:-:S03]  /*396b0*/  ISETP.GT.AND P1, PT, R2, 0x7, PT ;  /* 0x000000070200780c */ /* 0x000fc60003f24270 */
[----:B----4-:R0:W4:Y:S04]  /*396c0*/  @P5 LDG.E.U8 R19, desc[UR6][R4.64] ;  /* 0x0000000604135981 */ /* 0x010128000c1e1100 */
[----:B------:R-:W0:Y:S04]  /*396d0*/  LDL R4, [R1+0x10d8] ;  /* 0x0010d80001047983 */ /* 0x000e280000100800 */
[----:B------:R-:W0:Y:S02]  /*396e0*/  LDL R5, [R1+0x10dc] ;  /* 0x0010dc0001057983 */ /* 0x000e240000100800 */
[----:B0-----:R-:W-:-:S04]  /*396f0*/  @P1 LOP3.LUT R5, R5, R4, RZ, 0x3c, !PT ;  /* 0x0000000405051212 */ /* 0x001fc800078e3cff */
[----:B------:R-:W-:-:S04]  /*39700*/  @P1 LOP3.LUT R4, R5, R4, RZ, 0x3c, !PT ;  /* 0x0000000405041212 */ /* 0x000fc800078e3cff */
[----:B------:R-:W-:-:S05]  /*39710*/  @P1 LOP3.LUT R5, R5, R4, RZ, 0x3c, !PT ;  /* 0x0000000405051212 */ /* 0x000fca00078e3cff */
[----:B------:R0:W3:Y:S04]  /*39720*/  @P1 LDG.E.U8 R15, desc[UR6][R4.64] ;  /* 0x00000006040f1981 */ /* 0x0000e8000c1e1100 */
[----:B------:R-:W0:Y:S04]  /*39730*/  LDL R4, [R1+0x10d0] ;  /* 0x0010d00001047983 */ /* 0x000e280000100800 */
[----:B------:R-:W0:Y:S01]  /*39740*/  LDL R5, [R1+0x10d4] ;  /* 0x0010d40001057983 */ /* 0x000e220000100800 */
[----:B------:R-:W-:-:S13]  /*39750*/  ISETP.GT.AND P2, PT, R2, 0x8, PT ;  /* 0x000000080200780c */ /* 0x000fda0003f44270 */
        /* <DEDUP_REMOVED lines=395> */
[----:B------:R-:W2:Y:S01]  /*3b010*/  @P2 LDG.E.U8 R220, desc[UR6][R4.64] ;  /* 0x0000000604dc2981 */ /* 0x000ea2000c1e1100 */
[----:B------:R-:W-:-:S03]  /*3b020*/  ISETP.GT.AND P5, PT, R2, 0x41, PT ;  /* 0x000000410200780c */ /* 0x000fc60003fa4270 */
[----:B--2---:R0:W-:Y:S04]  /*3b030*/  STL [R1+0x670], R220 ;  /* 0x000670dc01007387 */ /* 0x0041e80000100800 */
[----:B0-----:R-:W2:Y:S04]  /*3b040*/  LDL.LU R220, [R1+0x258c] ;  /* 0x00258c0001dc7983 */ /* 0x001ea80000300800 */
[----:B------:R-:W4:Y:S04]  /*3b050*/  LDL R4, [R1+0xf08] ;  /* 0x000f080001047983 */ /* 0x000f280000100800 */
[----:B------:R-:W4:Y:S02]  /*3b060*/  LDL R5, [R1+0xf0c] ;  /* 0x000f0c0001057983 */ /* 0x000f240000100800 */
[----:B----4-:R-:W-:-:S04]  /*3b070*/  @P5 LOP3.LUT R5, R5, R4, RZ, 0x3c, !PT ;  /* 0x0000000405055212 */ /* 0x010fc800078e3cff */
[----:B------:R-:W-:-:S04]  /*3b080*/  @P5 LOP3.LUT R4, R5, R4, RZ, 0x3c, !PT ;  /* 0x0000000405045212 */ /* 0x000fc800078e3cff */
[----:B------:R-:W-:-:S05]  /*3b090*/  @P5 LOP3.LUT R5, R5, R4, RZ, 0x3c, !PT ;  /* 0x0000000405055212 */ /* 0x000fca00078e3cff */
[----:B------:R-:W4:Y:S01]  /*3b0a0*/  @P5 LDG.E.U8 R219, desc[UR6][R4.64] ;  /* 0x0000000604db5981 */ /* 0x000f22000c1e1100 */
[----:B------:R-:W-:-:S03]  /*3b0b0*/  ISETP.GT.AND P4, PT, R2, 0x42, PT ;  /* 0x000000420200780c */ /* 0x000fc60003f84270 */
[----:B----4-:R0:W-:Y:S04]  /*3b0c0*/  STL [R1+0x668], R219 ;  /* 0x000668db01007387 */ /* 0x0101e80000100800 */
[----:B0-----:R-:W4:Y:S04]  /*3b0d0*/  LDL.LU R219, [R1+0x2588] ;  /* 0x0025880001db7983 */ /* 0x001f280000300800 */
[----:B------:R-:W3:Y:S04]  /*3b0e0*/  LDL R4, [R1+0xf00] ;  /* 0x000f000001047983 */ /* 0x000ee80000100800 */
[----:B------:R-:W3:Y:S02]  /*3b0f0*/  LDL R5, [R1+0xf04] ;  /* 0x000f040001057983 */ /* 0x000ee40000100800 */
[----:B---3--:R-:W-:-:S04]  /*3b100*/  @P4 LOP3.LUT R5, R5, R4, RZ, 0x3c, !PT ;  /* 0x0000000405054212 */ /* 0x008fc800078e3cff */
        /* <DEDUP_REMOVED lines=25> */
[----:B------:R0:W4:Y:S04]  /*3b2a0*/  @P2 LDG.E.U8 R149, desc[UR6][R4.64] ;  /* 0x0000000604952981 */ /* 0x000128000c1e1100 */
[----:B------:R-:W0:Y:S04]  /*3b2b0*/  LDL R4, [R1+0xee0] ;  /* 0x000ee00001047983 */ /* 0x000e280000100800 */
[----:B------:R-:W0:Y:S01]  /*3b2c0*/  LDL R5, [R1+0xee4] ;  /* 0x000ee40001057983 */ /* 0x000e220000100800 */
[----:B------:R-:W-:-:S13]  /*3b2d0*/  ISETP.GT.AND P5, PT, R2, 0x46, PT ;  /* 0x000000460200780c */ /* 0x000fda0003fa4270 */
[----:B0-----:R-:W-:-:S04]  /*3b2e0*/  @P5 LOP3.LUT R5, R5, R4, RZ, 0x3c, !PT ;  /* 0x0000000405055212 */ /* 0x001fc800078e3cff */
[----:B------:R-:W-:-:S04]  /*3b2f0*/  @P5 LOP3.LUT R4, R5, R4, RZ, 0x3c, !PT ;  /* 0x0000000405045212 */ /* 0x000fc800078e3cff */
[----:B------:R-:W-:-:S05]  /*3b300*/  @P5 LOP3.LUT R5, R5, R4, RZ, 0x3c, !PT ;  /* 0x0000000405055212 */ /* 0x000fca00078e3cff */
[----:B------:R-:W3:Y:S04]  /*3b310*/  @P5 LDG.E.U8 R217, desc[UR6][R4.64] ;  /* 0x0000000604d95981 */ /* 0x000ee8000c1e1100 */
[----:B----4-:R0:W-:Y:S04]  /*3b320*/  STL [R1+0x664], R149 ;  /* 0x0006649501007387 */ /* 0x0101e80000100800 */
[----:B0-----:R-:W4:Y:S04]  /*3b330*/  LDL R149, [R1+0xec4] ;  /* 0x000ec40001957983 */ /* 0x001f280000100800 */
[----:B---3--:R0:W-:Y:S04]  /*3b340*/  STL [R1+0x654], R217 ;  /* 0x000654d901007387 */ /* 0x0081e80000100800 */
[----:B0-----:R-:W3:Y:S04]  /*3b350*/  LDL.LU R217, [R1+0x2580] ;  /* 0x0025800001d97983 */ /* 0x001ee80000300800 */
[----:B------:R-:W2:Y:S04]  /*3b360*/  LDL R4, [R1+0xed8] ;  /* 0x000ed80001047983 */ /* 0x000ea80000100800 */
[----:B------:R-:W2:Y:S01]  /*3b370*/  LDL R5, [R1+0xedc] ;  /* 0x000edc0001057983 */ /* 0x000ea20000100800 */
[----:B------:R-:W-:-:S13]  /*3b380*/  ISETP.GT.AND P4, PT, R2, 0x47, PT ;  /* 0x000000470200780c */ /* 0x000fda0003f84270 */
[----:B--2---:R-:W-:-:S04]  /*3b390*/  @P4 LOP3.LUT R5, R5, R4, RZ, 0x3c, !PT ;  /* 0x0000000405054212 */ /* 0x004fc800078e3cff */
        /* <DEDUP_REMOVED lines=16> */
[----:B------:R-:W3:Y:S01]  /*3b4a0*/  LDL R5, [R1+0xecc] ;  /* 0x000ecc0001057983 */ /* 0x000ee20000100800 */
[----:B------:R-:W-:-:S02]  /*3b4b0*/  ISETP.GT.AND P2, PT, R2, 0x4a, PT ;  /* 0x0000004a0200780c */ /* 0x000fc40003f44270 */
[----:B---3--:R-:W-:-:S04]  /*3b4c0*/  @P3 LOP3.LUT R5, R5, R4, RZ, 0x3c, !PT ;  /* 0x0000000405053212 */ /* 0x008fc800078e3cff */
[----:B------:R-:W-:-:S04]  /*3b4d0*/  @P3 LOP3.LUT R4, R5, R4, RZ, 0x3c, !PT ;  /* 0x0000000405043212 */ /* 0x000fc800078e3cff */
[----:B------:R-:W-:-:S05]  /*3b4e0*/  @P3 LOP3.LUT R5, R5, R4, RZ, 0x3c, !PT ;  /* 0x0000000405053212 */ /* 0x000fca00078e3cff */
[----:B------:R0:W3:Y:S04]  /*3b4f0*/  @P3 LDG.E.U8 R189, desc[UR6][R4.64] ;  /* 0x0000000604bd3981 */ /* 0x0000e8000c1e1100 */
[----:B------:R-:W2:Y:S01]  /*3b500*/  LDL R5, [R1+0xec0] ;  /* 0x000ec00001057983 */ /* 0x000ea20000100800 */
[----:B0-----:R-:W-:Y:S01]  /*3b510*/  @P2 IMAD.MOV.U32 R4, RZ, RZ, R149 ;  /* 0x000000ffff042224 */ /* 0x001fe200078e0095 */
[C---:B------:R-:W-:Y:S02]  /*3b520*/  ISETP.GT.AND P5, PT, R2.reuse, 0x4b, PT ;  /* 0x0000004b0200780c */ /* 0x040fe40003fa4270 */
[----:B------:R-:W-:Y:S01]  /*3b530*/  ISETP.GT.AND P4, PT, R2, 0x4c, PT ;  /* 0x0000004c0200780c */ /* 0x000fe20003f84270 */
[----:B------:R-:W4:Y:S04]  /*3b540*/  LDL R149, [R1+0xe9c] ;  /* 0x000e9c0001957983 */ /* 0x000f280000100800 */
[----:B--2---:R0:W2:Y:S04]  /*3b550*/  @P2 LDG.E.U8 R151, desc[UR6][R4.64] ;  /* 0x0000000604972981 */ /* 0x0040a8000c1e1100 */
        /* <DEDUP_REMOVED lines=13> */
[----:B------:R-:W0:Y:S01]  /*3b630*/  LDL R5, [R1+0xeac] ;  /* 0x000eac0001057983 */ /* 0x000e220000100800 */
[----:B------:R-:W-:-:S13]  /*3b640*/  ISETP.GT.AND P1, PT, R2, 0x4d, PT ;  /* 0x0000004d0200780c */ /* 0x000fda0003f24270 */
[----:B0-----:R-:W-:-:S04]  /*3b650*/  @P1 LOP3.LUT R5, R5, R4, RZ, 0x3c, !PT ;  /* 0x0000000405051212 */ /* 0x001fc800078e3cff */
[----:B------:R-:W-:-:S04]  /*3b660*/  @P1 LOP3.LUT R4, R5, R4, RZ, 0x3c, !PT ;  /* 0x0000000405041212 */ /* 0x000fc800078e3cff */
[----:B------:R-:W-:-:S05]  /*3b670*/  @P1 LOP3.LUT R5, R5, R4, RZ, 0x3c, !PT ;  /* 0x0000000405051212 */ /* 0x000fca00078e3cff */
[----:B------:R0:W2:Y:S04]  /*3b680*/  @P1 LDG.E.U8 R202, desc[UR6][R4.64] ;  /* 0x0000000604ca1981 */ /* 0x0000a8000c1e1100 */
[----:B------:R-:W0:Y:S04]  /*3b690*/  LDL R4, [R1+0xea0] ;  /* 0x000ea00001047983 */ /* 0x000e280000100800 */
[----:B------:R-:W0:Y:S01]  /*3b6a0*/  LDL R5, [R1+0xea4] ;  /* 0x000ea40001057983 */ /* 0x000e220000100800 */
[C---:B------:R-:W-:Y:S02]  /*3b6b0*/  ISETP.GT.AND P3, PT, R2.reuse, 0x4e, PT ;  /* 0x0000004e0200780c */ /* 0x040fe40003f64270 */
[----:B------:R-:W-:-:S11]  /*3b6c0*/  ISETP.GT.AND P2, PT, R2, 0x4f, PT ;  /* 0x0000004f0200780c */ /* 0x000fd60003f44270 */
[----:B0-----:R-:W-:-:S04]  /*3b6d0*/  @P3 LOP3.LUT R5, R5, R4, RZ, 0x3c, !PT ;  /* 0x0000000405053212 */ /* 0x001fc800078e3cff */
[----:B------:R-:W-:-:S04]  /*3b6e0*/  @P3 LOP3.LUT R4, R5, R4, RZ, 0x3c, !PT ;  /* 0x0000000405043212 */ /* 0x000fc800078e3cff */
[----:B------:R-:W-:-:S05]  /*3b6f0*/  @P3 LOP3.LUT R5, R5, R4, RZ, 0x3c, !PT ;  /* 0x0000000405053212 */ /* 0x000fca00078e3cff */
[----:B------:R4:W2:Y:S04]  /*3b700*/  @P3 LDG.E.U8 R203, desc[UR6][R4.64] ;  /* 0x0000000604cb3981 */ /* 0x0008a8000c1e1100 */
[----:B------:R-:W3:Y:S01]  /*3b710*/  LDL R5, [R1+0xe98] ;  /* 0x000e980001057983 */ /* 0x000ee20000100800 */
[----:B----4-:R-:W-:Y:S01]  /*3b720*/  @P2 IMAD.MOV.U32 R4, RZ, RZ, R149 ;  /* 0x000000ffff042224 */ /* 0x010fe200078e0095 */
[----:B------:R-:W-:Y:S02]  /*3b730*/  ISETP.GT.AND P5, PT, R2, 0x50, PT ;  /* 0x000000500200780c */ /* 0x000fe40003fa4270 */
[----:B------:R-:W4:Y:S04]  /*3b740*/  LDL R149, [R1+0xe74] ;  /* 0x000e740001957983 */ /* 0x000f280000100800 */
[----:B---3--:R0:W3:Y:S04]  /*3b750*/  @P2 LDG.E.U8 R204, desc[UR6][R4.64] ;  /* 0x0000000604cc2981 */ /* 0x0080e8000c1e1100 */
[----:B------:R-:W0:Y:S04]  /*3b760*/  LDL R4, [R1+0xe90] ;  /* 0x000e900001047983 */ /* 0x000e280000100800 */
[----:B------:R-:W0:Y:S02]  /*3b770*/  LDL R5, [R1+0xe94] ;  /* 0x000e940001057983 */ /* 0x000e240000100800 */
        /* <DEDUP_REMOVED lines=21> */
[----:B------:R-:W3:Y:S01]  /*3b8d0*/  @P1 LDG.E.U8 R212, desc[UR6][R4.64] ;  /* 0x0000000604d41981 */ /* 0x000ee2000c1e1100 */
[----:B------:R-:W-:-:S03]  /*3b8e0*/  ISETP.GT.AND P3, PT, R2, 0x53, PT ;  /* 0x000000530200780c */ /* 0x000fc60003f64270 */
[----:B---3--:R0:W-:Y:S04]  /*3b8f0*/  STL [R1+0x854], R212 ;  /* 0x000854d401007387 */ /* 0x0081e80000100800 */
[----:B0-----:R-:W3:Y:S04]  /*3b900*/  LDL.LU R212, [R1+0x256c] ;  /* 0x00256c0001d47983 */ /* 0x001ee80000300800 */
[----:B------:R-:W2:Y:S04]  /*3b910*/  LDL R4, [R1+0xe78] ;  /* 0x000e780001047983 */ /* 0x000ea80000100800 */
[----:B------:R-:W2:Y:S02]  /*3b920*/  LDL R5, [R1+0xe7c] ;  /* 0x000e7c0001057983 */ /* 0x000ea40000100800 */
[----:B--2---:R-:W-:-:S04]  /*3b930*/  @P3 LOP3.LUT R5, R5, R4, RZ, 0x3c, !PT ;  /* 0x0000000405053212 */ /* 0x004fc800078e3cff */
[----:B------:R-:W-:-:S04]  /*3b940*/  @P3 LOP3.LUT R4, R5, R4, RZ, 0x3c, !PT ;  /* 0x0000000405043212 */ /* 0x000fc800078e3cff */
[----:B------:R-:W-:-:S05]  /*3b950*/  @P3 LOP3.LUT R5, R5, R4, RZ, 0x3c, !PT ;  /* 0x0000000405053212 */ /* 0x000fca00078e3cff */
[----:B------:R-:W2:Y:S01]  /*3b960*/  @P3 LDG.E.U8 R211, desc[UR6][R4.64] ;  /* 0x0000000604d33981 */ /* 0x000ea2000c1e1100 */
[----:B------:R-:W-:-:S03]  /*3b970*/  ISETP.GT.AND P2, PT, R2, 0x54, PT ;  /* 0x000000540200780c */ /* 0x000fc60003f44270 */
[----:B--2---:R0:W-:Y:S04]  /*3b980*/  STL [R1+0x858], R211 ;  /* 0x000858d301007387 */ /* 0x0041e80000100800 */
[----:B0-----:R-:W2:Y:S04]  /*3b990*/  LDL.LU R211, [R1+0x2568] ;  /* 0x0025680001d37983 */ /* 0x001ea80000300800 */
[----:B------:R-:W4:Y:S02]  /*3b9a0*/  LDL R5, [R1+0xe70] ;  /* 0x000e700001057983 */ /* 0x000f240000100800 */
[----:B------:R-:W-:Y:S01]  /*3b9b0*/  @P2 IMAD.MOV.U32 R4, RZ, RZ, R149 ;  /* 0x000000ffff042224 */ /* 0x000fe200078e0095 */
[----:B------:R-:W-:Y:S01]  /*3b9c0*/  ISETP.GT.AND P5, PT, R2, 0x55, PT ;  /* 0x000000550200780c */ /* 0x000fe20003fa4270 */
[----:B------:R-:W3:Y:S04]  /*3b9d0*/  LDL R149, [R1+0xe48] ;  /* 0x000e480001957983 */ /* 0x000ee80000100800 */
[----:B----4-:R0:W4:Y:S04]  /*3b9e0*/  @P2 LDG.E.U8 R30, desc[UR6][R4.64] ;  /* 0x00000006041e2981 */ /* 0x010128000c1e1100 */
[----:B------:R-:W0:Y:S04]  /*3b9f0*/  LDL R4, [R1+0xe68] ;  /* 0x000e680001047983 */ /* 0x000e280000100800 */
[----:B------:R-:W0:Y:S02]  /*3ba00*/  LDL R5, [R1+0xe6c] ;  /* 0x000e6c0001057983 */ /* 0x000e240000100800 */
[----:B0-----:R-:W-:-:S04]  /*3ba10*/  @P5 LOP3.LUT R5, R5, R4, RZ, 0x3c, !PT ;  /* 0x0000000405055212 */ /* 0x001fc800078e3cff */
[----:B------:R-:W-:-:S04]  /*3ba20*/  @P5 LOP3.LUT R4, R5, R4, RZ, 0x3c, !PT ;  /* 0x0000000405045212 */ /* 0x000fc800078e3cff */
[----:B------:R-:W-:-:S05]  /*3ba30*/  @P5 LOP3.LUT R5, R5, R4, RZ, 0x3c, !PT ;  /* 0x0000000405055212 */ /* 0x000fca00078e3cff */
[----:B------:R-:W2:Y:S04]  /*3ba40*/  @P5 LDG.E.U8 R210, desc[UR6][R4.64] ;  /* 0x0000000604d25981 */ /* 0x000ea8000c1e1100 */
[----:B----4-:R0:W-:Y:S04]  /*3ba50*/  STL [R1+0x85c], R30 ;  /* 0x00085c1e01007387 */ /* 0x0101e80000100800 */
[----:B0-----:R-:W4:Y:S04]  /*3ba60*/  LDL R30, [R1+0xe4c] ;  /* 0x000e4c00011e7983 */ /* 0x001f280000100800 */
[----:B--2---:R0:W-:Y:S04]  /*3ba70*/  STL [R1+0x84c], R210 ;  /* 0x00084cd201007387 */ /* 0x0041e80000100800 */
[----:B0-----:R-:W2:Y:S04]  /*3ba80*/  LDL.LU R210, [R1+0x2564] ;  /* 0x0025640001d27983 */ /* 0x001ea80000300800 */
[----:B------:R-:W3:Y:S04]  /*3ba90*/  LDL R4, [R1+0xe60] ;  /* 0x000e600001047983 */ /* 0x000ee80000100800 */
[----:B------:R-:W3:Y:S01]  /*3baa0*/  LDL R5, [R1+0xe64] ;  /* 0x000e640001057983 */ /* 0x000ee20000100800 */
[----:B------:R-:W-:-:S13]  /*3bab0*/  ISETP.GT.AND P4, PT, R2, 0x56, PT ;  /* 0x000000560200780c */ /* 0x000fda0003f84270 */
[----:B---3--:R-:W-:-:S04]  /*3bac0*/  @P4 LOP3.LUT R5, R5, R4, RZ, 0x3c, !PT ;  /* 0x0000000405054212 */ /* 0x008fc800078e3cff */
[----:B------:R-:W-:-:S04]  /*3bad0*/  @P4 LOP3.LUT R4, R5, R4, RZ, 0x3c, !PT ;  /* 0x0000000405044212 */ /* 0x000fc800078e3cff */
[----:B------:R-:W-:-:S05]  /*3bae0*/  @P4 LOP3.LUT R5, R5, R4, RZ, 0x3c, !PT ;  /* 0x0000000405054212 */ /* 0x000fca00078e3cff */
[----:B------:R-:W3:Y:S01]  /*3baf0*/  @P4 LDG.E.U8 R209, desc[UR6][R4.64] ;  /* 0x0000000604d14981 */ /* 0x000ee2000c1e1100 */
[----:B------:R-:W-:-:S03]  /*3bb00*/  ISETP.GT.AND P1, PT, R2, 0x57, PT ;  /* 0x000000570200780c */ /* 0x000fc60003f24270 */
[----:B---3--:R0:W-:Y:S04]  /*3bb10*/  STL [R1+0x850], R209 ;  /* 0x000850d101007387 */ /* 0x0081e80000100800 */
[----:B0-----:R-:W3:Y:S04]  /*3bb20*/  LDL.LU R209, [R1+0x2560] ;  /* 0x0025600001d17983 */ /* 0x001ee80000300800 */
        /* <DEDUP_REMOVED lines=9> */
[----:B------:R-:W2:Y:S04]  /*3bbc0*/  LDL R4, [R1+0xe50] ;  /* 0x000e500001047983 */ /* 0x000ea80000100800 */
[----:B------:R-:W2:Y:S01]  /*3bbd0*/  LDL R5, [R1+0xe54] ;  /* 0x000e540001057983 */ /* 0x000ea20000100800 */
[----:B------:R-:W-:-:S02]  /*3bbe0*/  ISETP.GT.AND P2, PT, R2, 0x59, PT ;  /* 0x000000590200780c */ /* 0x000fc40003f44270 */
[----:B--2---:R-:W-:-:S04]  /*3bbf0*/  @P3 LOP3.LUT R5, R5, R4, RZ, 0x3c, !PT ;  /* 0x0000000405053212 */ /* 0x004fc800078e3cff */
[----:B------:R-:W-:-:S04]  /*3bc00*/  @P3 LOP3.LUT R4, R5, R4, RZ, 0x3c, !PT ;  /* 0x0000000405043212 */ /* 0x000fc800078e3cff */
[----:B------:R-:W-:-:S05]  /*3bc10*/  @P3 LOP3.LUT R5, R5, R4, RZ, 0x3c, !PT ;  /* 0x0000000405053212 */ /* 0x000fca00078e3cff */
[----:B------:R0:W2:Y:S02]  /*3bc20*/  @P3 LDG.E.U8 R207, desc[UR6][R4.64] ;  /* 0x0000000604cf3981 */ /* 0x0000a4000c1e1100 */
[----:B0-----:R-:W-:Y:S02]  /*3bc30*/  @P2 IMAD.MOV.U32 R4, RZ, RZ, R30 ;  /* 0x000000ffff042224 */ /* 0x001fe400078e001e */
[----:B------:R-:W-:-:S05]  /*3bc40*/  @P2 IMAD.MOV.U32 R5, RZ, RZ, R149 ;  /* 0x000000ffff052224 */ /* 0x000fca00078e0095 */
[----:B------:R0:W3:Y:S04]  /*3bc50*/  @P2 LDG.E.U8 R10, desc[UR6][R4.64] ;  /* 0x00000006040a2981 */ /* 0x0000e8000c1e1100 */
[----:B--2---:R1:W-:Y:S04]  /*3bc60*/  STL [R1+0x844], R207 ;  /* 0x000844cf01007387 */ /* 0x0043e80000100800 */
[----:B-1----:R-:W2:Y:S04]  /*3bc70*/  LDL.LU R207, [R1+0x2558] ;  /* 0x0025580001cf7983 */ /* 0x002ea80000300800 */
[----:B------:R-:W0:Y:S04]  /*3bc80*/  LDL R4, [R1+0xe40] ;  /* 0x000e400001047983 */ /* 0x000e280000100800 */
[----:B------:R-:W0:Y:S01]  /*3bc90*/  LDL R5, [R1+0xe44] ;  /* 0x000e440001057983 */ /* 0x000e220000100800 */
[----:B------:R-:W-:-:S03]  /*3bca0*/  ISETP.GT.AND P5, PT, R2, 0x5a, PT ;  /* 0x0000005a0200780c */ /* 0x000fc60003fa4270 */
[----:B------:R-:W4:Y:S04]  /*3bcb0*/  LDL R149, [R1+0xe2c] ;  /* 0x000e2c0001957983 */ /* 0x000f280000100800 */
[----:B------:R-:W2:Y:S06]  /*3bcc0*/  LDL R30, [R1+0xe20] ;  /* 0x000e2000011e7983 */ /* 0x000eac0000100800 */
[----:B0-----:R-:W-:-:S04]  /*3bcd0*/  @P5 LOP3.LUT R5, R5, R4, RZ, 0x3c, !PT ;  /* 0x0000000405055212 */ /* 0x001fc800078e3cff */
[----:B------:R-:W-:-:S04]  /*3bce0*/  @P5 LOP3.LUT R4, R5, R4, RZ, 0x3c, !PT ;  /* 0x0000000405045212 */ /* 0x000fc800078e3cff */
[----:B------:R-:W-:-:S05]  /*3bcf0*/  @P5 LOP3.LUT R5, R5, R4, RZ, 0x3c, !PT ;  /* 0x0000000405055212 */ /* 0x000fca00078e3cff */
[----:B------:R-:W4:Y:S04]  /*3bd00*/  @P5 LDG.E.U8 R206, desc[UR6][R4.64] ;  /* 0x0000000604ce5981 */ /* 0x000f28000c1e1100 */
[----:B---3--:R0:W-:Y:S04]  /*3bd10*/  STL [R1+0x848], R10 ;  /* 0x0008480a01007387 */ /* 0x0081e80000100800 */
[----:B0-----:R-:W3:Y:S04]  /*3bd20*/  LDL R10, [R1+0xe24] ;  /* 0x000e2400010a7983 */ /* 0x001ee80000100800 */
[----:B----4-:R0:W-:Y:S04]  /*3bd30*/  STL [R1+0x838], R206 ;  /* 0x000838ce01007387 */ /* 0x0101e80000100800 */
[----:B0-----:R-:W4:Y:S04]  /*3bd40*/  LDL.LU R206, [R1+0x2554] ;  /* 0x0025540001ce7983 */ /* 0x001f280000300800 */
[----:B------:R-:W2:Y:S04]  /*3bd50*/  LDL R4, [R1+0xe38] ;  /* 0x000e380001047983 */ /* 0x000ea80000100800 */
[----:B------:R-:W2:Y:S01]  /*3bd60*/  LDL R5, [R1+0xe3c] ;  /* 0x000e3c0001057983 */ /* 0x000ea20000100800 */
[----:B------:R-:W-:-:S13]  /*3bd70*/  ISETP.GT.AND P4, PT, R2, 0x5b, PT ;  /* 0x0000005b0200780c */ /* 0x000fda0003f84270 */
[----:B--2---:R-:W-:-:S04]  /*3bd80*/  @P4 LOP3.LUT R5, R5, R4, RZ, 0x3c, !PT ;  /* 0x0000000405054212 */ /* 0x004fc800078e3cff */
        /* <DEDUP_REMOVED lines=9> */
[----:B------:R-:W3:Y:S04]  /*3be20*/  @P1 LDG.E.U8 R205, desc[UR6][R4.64] ;  /* 0x0000000604cd1981 */ /* 0x000ee8000c1e1100 */
[----:B--2---:R0:W-:Y:S04]  /*3be30*/  STL [R1+0x83c], R27 ;  /* 0x00083c1b01007387 */ /* 0x0041e80000100800 */
[----:B0-----:R-:W2:Y:S01]  /*3be40*/  LDL R27, [R1+0xe1c] ;  /* 0x000e1c00011b7983 */ /* 0x001ea20000100800 */
[----:B------:R-:W-:-:S03]  /*3be50*/  ISETP.GT.AND P3, PT, R2, 0x5d, PT ;  /* 0x0000005d0200780c */ /* 0x000fc60003f64270 */
[----:B---3--:R0:W-:Y:S04]  /*3be60*/  STL [R1+0x824], R205 ;  /* 0x000824cd01007387 */ /* 0x0081e80000100800 */
[----:B0-----:R-:W3:Y:S04]  /*3be70*/  LDL.LU R205, [R1+0x2550] ;  /* 0x0025500001cd7983 */ /* 0x001ee80000300800 */
[----:B------:R-:W4:Y:S01]  /*3be80*/  LDL R5, [R1+0xe28] ;  /* 0x000e280001057983 */ /* 0x000f220000100800 */
[C---:B------:R-:W-:Y:S01]  /*3be90*/  ISETP.GT.AND P2, PT, R2.reuse, 0x5e, PT ;  /* 0x0000005e0200780c */ /* 0x040fe20003f44270 */
[----:B------:R-:W-:Y:S01]  /*3bea0*/  @P3 IMAD.MOV.U32 R4, RZ, RZ, R149 ;  /* 0x000000ffff043224 */ /* 0x000fe200078e0095 */
[----:B------:R-:W-:Y:S01]  /*3beb0*/  PRMT R3, RZ, 0x7610, R3 ;  /* 0x00007610ff037816 */ /* 0x000fe20000000003 */
[----:B------:R-:W3:Y:S01]  /*3bec0*/  LDL R149, [R1+0xe14] ;  /* 0x000e140001957983 */ /* 0x000ee20000100800 */
[----:B------:R-:W-:-:S03]  /*3bed0*/  ISETP.GT.AND P5, PT, R2, 0x5f, PT ;  /* 0x0000005f0200780c */ /* 0x000fc60003fa4270 */
[----:B----4-:R0:W4:Y:S06]  /*3bee0*/  @P3 LDG.E.U8 R133, desc[UR6][R4.64] ;  /* 0x0000000604853981 */ /* 0x01012c000c1e1100 */
[----:B0-----:R-:W-:Y:S02]  /*3bef0*/  @P2 IMAD.MOV.U32 R4, RZ, RZ, R10 ;  /* 0x000000ffff042224 */ /* 0x001fe400078e000a */
[----:B------:R-:W-:-:S05]  /*3bf00*/  @P2 IMAD.MOV.U32 R5, RZ, RZ, R30 ;  /* 0x000000ffff052224 */ /* 0x000fca00078e001e */
[----:B------:R2:W3:Y:S04]  /*3bf10*/  @P2 LDG.E.U8 R3, desc[UR6][R4.64] ;  /* 0x0000000604032981 */ /* 0x0004e8000c1e1100 */
[----:B------:R-:W3:Y:S01]  /*3bf20*/  LDL R5, [R1+0xe18] ;  /* 0x000e180001057983 */ /* 0x000ee20000100800 */
[----:B------:R-:W-:Y:S01]  /*3bf30*/  PRMT R8, RZ, 0x7610, R8 ;  /* 0x00007610ff087816 */ /* 0x000fe20000000008 */
[----:B--2---:R-:W-:Y:S02]  /*3bf40*/  @P5 IMAD.MOV.U32 R4, RZ, RZ, R27 ;  /* 0x000000ffff045224 */ /* 0x004fe400078e001b */
[----:B----4-:R0:W-:Y:S04]  /*3bf50*/  STL [R1+0x82c], R133 ;  /* 0x00082c8501007387 */ /* 0x0101e80000100800 */
[----:B------:R-:W2:Y:S04]  /*3bf60*/  LDL R30, [R1+0xe0c] ;  /* 0x000e0c00011e7983 */ /* 0x000ea80000100800 */
[----:B------:R-:W4:Y:S04]  /*3bf70*/  LDL R10, [R1+0xe00] ;  /* 0x000e0000010a7983 */ /* 0x000f280000100800 */
[----:B0-----:R-:W4:Y:S04]  /*3bf80*/  LDL R133, [R1+0xe08] ;  /* 0x000e080001857983 */ /* 0x001f280000100800 */
[----:B---3--:R0:W-:Y:S01]  /*3bf90*/  STL [R1+0x834], R3 ;  /* 0x0008340301007387 */ /* 0x0081e20000100800 */
[----:B------:R-:W-:-:S02]  /*3bfa0*/  ISETP.GT.AND P4, PT, R2, 0x60, PT ;  /* 0x000000600200780c */ /* 0x000fc40003f84270 */
[C---:B------:R-:W-:Y:S01]  /*3bfb0*/  ISETP.GT.AND P1, PT, R2.reuse, 0x61, PT ;  /* 0x000000610200780c */ /* 0x040fe20003f24270 */
[----:B------:R-:W3:Y:S04]  /*3bfc0*/  LDL R27, [R1+0xdf8] ;  /* 0x000df800011b7983 */ /* 0x000ee80000100800 */
[----:B------:R1:W2:Y:S04]  /*3bfd0*/  @P5 LDG.E.U8 R8, desc[UR6][R4.64] ;  /* 0x0000000604085981 */ /* 0x0002a8000c1e1100 */
[----:B0-----:R-:W3:Y:S04]  /*3bfe0*/  LDL R3, [R1+0xe04] ;  /* 0x000e040001037983 */ /* 0x001ee80000100800 */
[----:B------:R-:W4:Y:S01]  /*3bff0*/  LDL R5, [R1+0xe10] ;  /* 0x000e100001057983 */ /* 0x000f220000100800 */
[----:B------:R-:W-:Y:S01]  /*3c000*/  PRMT R138, RZ, 0x7610, R138 ;  /* 0x00007610ff8a7816 */ /* 0x000fe2000000008a */
[----:B-1----:R-:W-:Y:S01]  /*3c010*/  @P4 IMAD.MOV.U32 R4, RZ, RZ, R149 ;  /* 0x000000ffff044224 */ /* 0x002fe200078e0095 */
[----:B------:R-:W-:-:S02]  /*3c020*/  ISETP.GT.AND P3, PT, R2, 0x62, PT ;  /* 0x000000620200780c */ /* 0x000fc40003f64270 */
[----:B------:R-:W-:Y:S02]  /*3c030*/  PRMT R28, RZ, 0x7610, R28 ;  /* 0x00007610ff1c7816 */ /* 0x000fe4000000001c */
[----:B------:R-:W-:Y:S01]  /*3c040*/  PRMT R39, RZ, 0x7610, R39 ;  /* 0x00007610ff277816 */ /* 0x000fe20000000027 */
[----:B--2---:R0:W-:Y:S04]  /*3c050*/  STL [R1+0x818], R8 ;  /* 0x0008180801007387 */ /* 0x0041e80000100800 */
[----:B----4-:R1:W2:Y:S04]  /*3c060*/  @P4 LDG.E.U8 R138, desc[UR6][R4.64] ;  /* 0x00000006048a4981 */ /* 0x0102a8000c1e1100 */
[----:B0-----:R-:W4:Y:S01]  /*3c070*/  LDL R8, [R1+0xdfc] ;  /* 0x000dfc0001087983 */ /* 0x001f220000100800 */
[----:B-1----:R-:W-:-:S02]  /*3c080*/  @P1 IMAD.MOV.U32 R4, RZ, RZ, R30 ;  /* 0x000000ffff041224 */ /* 0x002fc400078e001e */
[----:B------:R-:W-:-:S05]  /*3c090*/  @P1 IMAD.MOV.U32 R5, RZ, RZ, R133 ;  /* 0x000000ffff051224 */ /* 0x000fca00078e0085 */
[----:B------:R3:W4:Y:S02]  /*3c0a0*/  @P1 LDG.E.U8 R28, desc[UR6][R4.64] ;  /* 0x00000006041c1981 */ /* 0x000724000c1e1100 */
[----:B---3--:R-:W-:Y:S02]  /*3c0b0*/  @P3 IMAD.MOV.U32 R4, RZ, RZ, R3 ;  /* 0x000000ffff043224 */ /* 0x008fe400078e0003 */
[----:B------:R-:W-:-:S05]  /*3c0c0*/  @P3 IMAD.MOV.U32 R5, RZ, RZ, R10 ;  /* 0x000000ffff053224 */ /* 0x000fca00078e000a */
[----:B------:R0:W3:Y:S01]  /*3c0d0*/  @P3 LDG.E.U8 R39, desc[UR6][R4.64] ;  /* 0x0000000604273981 */ /* 0x0000e2000c1e1100 */
[----:B------:R-:W-:Y:S02]  /*3c0e0*/  ISETP.GT.AND P2, PT, R2, 0x63, PT ;  /* 0x000000630200780c */ /* 0x000fe40003f44270 */
[----:B------:R-:W-:-:S11]  /*3c0f0*/  PRMT R36, RZ, 0x7610, R36 ;  /* 0x00007610ff247816 */ /* 0x000fd60000000024 */
[----:B0-----:R-:W-:Y:S01]  /*3c100*/  @P2 IMAD.MOV.U32 R5, RZ, RZ, R27 ;  /* 0x000000ffff052224 */ /* 0x001fe200078e001b */
[----:B--2---:R0:W-:Y:S04]  /*3c110*/  STL [R1+0x830], R138 ;  /* 0x0008308a01007387 */ /* 0x0041e80000100800 */
[----:B------:R-:W2:Y:S01]  /*3c120*/  LDL R133, [R1+0xdf4] ;  /* 0x000df40001857983 */ /* 0x000ea20000100800 */
[----:B----4-:R-:W-:-:S03]  /*3c130*/  @P2 IMAD.MOV.U32 R4, RZ, RZ, R8 ;  /* 0x000000ffff042224 */ /* 0x010fc600078e0008 */
[----:B------:R-:W4:Y:S04]  /*3c140*/  LDL R10, [R1+0xde8] ;  /* 0x000de800010a7983 */ /* 0x000f280000100800 */
[----:B0-----:R-:W4:Y:S04]  /*3c150*/  LDL R138, [R1+0xdf0] ;  /* 0x000df000018a7983 */ /* 0x001f280000100800 */
[----:B------:R-:W4:Y:S04]  /*3c160*/  LDL R3, [R1+0xdec] ;  /* 0x000dec0001037983 */ /* 0x000f280000100800 */
[----:B------:R2:W4:Y:S04]  /*3c170*/  @P2 LDG.E.U8 R36, desc[UR6][R4.64] ;  /* 0x0000000604242981 */ /* 0x000528000c1e1100 */
[----:B---3--:R-:W-:Y:S04]  /*3c180*/  STL [R1+0x2538], R39 ;  /* 0x0025382701007387 */ /* 0x008fe80000100800 */
[----:B------:R-:W3:Y:S04]  /*3c190*/  LDL R30, [R1+0xde0] ;  /* 0x000de000011e7983 */ /* 0x000ee80000100800 */
[----:B------:R0:W-:Y:S04]  /*3c1a0*/  STL [R1+0x81c], R28 ;  /* 0x00081c1c01007387 */ /* 0x0001e80000100800 */
[----:B------:R-:W3:Y:S04]  /*3c1b0*/  LDL R27, [R1+0xdd8] ;  /* 0x000dd800011b7983 */ /* 0x000ee80000100800 */
[----:B------:R-:W3:Y:S04]  /*3c1c0*/  LDL R8, [R1+0xddc] ;  /* 0x000ddc0001087983 */ /* 0x000ee80000100800 */
[----:B0-----:R-:W3:Y:S01]  /*3c1d0*/  LDL R28, [R1+0xde4] ;  /* 0x000de400011c7983 */ /* 0x001ee20000100800 */
[----:B------:R-:W-:-:S02]  /*3c1e0*/  ISETP.GT.AND P5, PT, R2, 0x64, PT ;  /* 0x000000640200780c */ /* 0x000fc40003fa4270 */
[C---:B------:R-:W-:Y:S02]  /*3c1f0*/  ISETP.GT.AND P4, PT, R2.reuse, 0x65, PT ;  /* 0x000000650200780c */ /* 0x040fe40003f84270 */
[----:B------:R-:W-:Y:S02]  /*3c200*/  PRMT R31, RZ, 0x7610, R31 ;  /* 0x00007610ff1f7816 */ /* 0x000fe4000000001f */
[C---:B------:R-:W-:Y:S02]  /*3c210*/  ISETP.GT.AND P1, PT, R2.reuse, 0x66, PT ;  /* 0x000000660200780c */ /* 0x040fe40003f24270 */
[----:B------:R-:W-:Y:S02]  /*3c220*/  PRMT R26, RZ, 0x7610, R26 ;  /* 0x00007610ff1a7816 */ /* 0x000fe4000000001a */
[----:B------:R-:W-:Y:S02]  /*3c230*/  PRMT R41, RZ, 0x7610, R41 ;  /* 0x00007610ff297816 */ /* 0x000fe40000000029 */
[----:B------:R-:W-:-:S02]  /*3c240*/  ISETP.GT.AND P3, PT, R2, 0x67, PT ;  /* 0x000000670200780c */ /* 0x000fc40003f64270 */
[----:B------:R-:W-:Y:S01]  /*3c250*/  PRMT R38, RZ, 0x7610, R38 ;  /* 0x00007610ff267816 */ /* 0x000fe20000000026 */
[----:B--2---:R-:W-:Y:S02]  /*3c260*/  @P5 IMAD.MOV.U32 R4, RZ, RZ, R133 ;  /* 0x000000ffff045224 */ /* 0x004fe400078e0085 */
[----:B----4-:R-:W-:-:S05]  /*3c270*/  @P5 IMAD.MOV.U32 R5, RZ, RZ, R138 ;  /* 0x000000ffff055224 */ /* 0x010fca00078e008a */
[----:B------:R0:W2:Y:S02]  /*3c280*/  @P5 LDG.E.U8 R31, desc[UR6][R4.64] ;  /* 0x00000006041f5981 */ /* 0x0000a4000c1e1100 */
[----:B0-----:R-:W-:Y:S02]  /*3c290*/  @P4 IMAD.MOV.U32 R4, RZ, RZ, R3 ;  /* 0x000000ffff044224 */ /* 0x001fe400078e0003 */
[----:B------:R-:W-:Y:S01]  /*3c2a0*/  @P4 IMAD.MOV.U32 R5, RZ, RZ, R10 ;  /* 0x000000ffff054224 */ /* 0x000fe200078e000a */
[----:B------:R-:W-:Y:S04]  /*3c2b0*/  STL [R1+0x253c], R36 ;  /* 0x00253c2401007387 */ /* 0x000fe80000100800 */
[----:B------:R3:W4:Y:S04]  /*3c2c0*/  @P4 LDG.E.U8 R26, desc[UR6][R4.64] ;  /* 0x00000006041a4981 */ /* 0x000728000c1e1100 */
[----:B------:R-:W2:Y:S04]  /*3c2d0*/  LDL R10, [R1+0xdd0] ;  /* 0x000dd000010a7983 */ /* 0x000ea80000100800 */
[----:B------:R-:W2:Y:S01]  /*3c2e0*/  LDL R3, [R1+0xdd4] ;  /* 0x000dd40001037983 */ /* 0x000ea20000100800 */
[----:B---3--:R-:W-:-:S02]  /*3c2f0*/  @P1 IMAD.MOV.U32 R5, RZ, RZ, R30 ;  /* 0x000000ffff051224 */ /* 0x008fc400078e001e */
[----:B------:R-:W-:-:S05]  /*3c300*/  @P1 IMAD.MOV.U32 R4, RZ, RZ, R28 ;  /* 0x000000ffff041224 */ /* 0x000fca00078e001c */
[----:B------:R0:W3:Y:S02]  /*3c310*/  @P1 LDG.E.U8 R41, desc[UR6][R4.64] ;  /* 0x0000000604291981 */ /* 0x0000e4000c1e1100 */
[----:B0-----:R-:W-:Y:S02]  /*3c320*/  @P3 IMAD.MOV.U32 R4, RZ, RZ, R8 ;  /* 0x000000ffff043224 */ /* 0x001fe400078e0008 */
[----:B------:R-:W-:-:S05]  /*3c330*/  @P3 IMAD.MOV.U32 R5, RZ, RZ, R27 ;  /* 0x000000ffff053224 */ /* 0x000fca00078e001b */
[----:B------:R2:W3:Y:S01]  /*3c340*/  @P3 LDG.E.U8 R38, desc[UR6][R4.64] ;  /* 0x0000000604263981 */ /* 0x0004e2000c1e1100 */
[----:B------:R-:W-:Y:S02]  /*3c350*/  ISETP.GT.AND P2, PT, R2, 0x68, PT ;  /* 0x000000680200780c */ /* 0x000fe40003f44270 */
[----:B------:R-:W-:Y:S01]  /*3c360*/  PRMT R9, RZ, 0x7610, R9 ;  /* 0x00007610ff097816 */ /* 0x000fe20000000009 */
[----:B----4-:R-:W-:Y:S10]  /*3c370*/  STL [R1+0x2540], R26 ;  /* 0x0025401a01007387 */ /* 0x010ff40000100800 */
[----:B--2---:R-:W-:-:S02]  /*3c380*/  @P2 IMAD.MOV.U32 R5, RZ, RZ, R10 ;  /* 0x000000ffff052224 */ /* 0x004fc400078e000a */
[----:B------:R-:W-:-:S05]  /*3c390*/  @P2 IMAD.MOV.U32 R4, RZ, RZ, R3 ;  /* 0x000000ffff042224 */ /* 0x000fca00078e0003 */
[----:B------:R-:W2:Y:S04]  /*3c3a0*/  @P2 LDG.E.U8 R9, desc[UR6][R4.64] ;  /* 0x0000000604092981 */ /* 0x000ea8000c1e1100 */
[----:B---3--:R-:W-:Y:S04]  /*3c3b0*/  STL [R1+0x2544], R41 ;  /* 0x0025442901007387 */ /* 0x008fe80000100800 */
[----:B------:R0:W-:Y:S04]  /*3c3c0*/  STL [R1+0x810], R31 ;  /* 0x0008101f01007387 */ /* 0x0001e80000100800 */
[----:B------:R-:W3:Y:S04]  /*3c3d0*/  LDL R8, [R1+0xdcc] ;  /* 0x000dcc0001087983 */ /* 0x000ee80000100800 */
[----:B------:R-:W4:Y:S04]  /*3c3e0*/  LDL R30, [R1+0xdc0] ;  /* 0x000dc000011e7983 */ /* 0x000f280000100800 */
[----:B0-----:R-:W4:Y:S04]  /*3c3f0*/  LDL R31, [R1+0xdc8] ;  /* 0x000dc800011f7983 */ /* 0x001f280000100800 */
[----:B------:R-:W4:Y:S04]  /*3c400*/  LDL R28, [R1+0xdc4] ;  /* 0x000dc400011c7983 */ /* 0x000f280000100800 */
[----:B------:R-:W-:Y:S04]  /*3c410*/  STL [R1+0x2548], R38 ;  /* 0x0025482601007387 */ /* 0x000fe80000100800 */
[----:B------:R-:W4:Y:S04]  /*3c420*/  LDL R27, [R1+0xdb8] ;  /* 0x000db800011b7983 */ /* 0x000f280000100800 */
[----:B------:R-:W4:Y:S04]  /*3c430*/  LDL R26, [R1+0xdbc] ;  /* 0x000dbc00011a7983 */ /* 0x000f280000100800 */
[----:B------:R-:W4:Y:S04]  /*3c440*/  LDL R3, [R1+0xdb4] ;  /* 0x000db40001037983 */ /* 0x000f280000100800 */
[----:B------:R-:W4:Y:S01]  /*3c450*/  LDL R10, [R1+0xdb0] ;  /* 0x000db000010a7983 */ /* 0x000f220000100800 */
[----:B------:R-:W-:-:S02]  /*3c460*/  ISETP.GT.AND P5, PT, R2, 0x69, PT ;  /* 0x000000690200780c */ /* 0x000fc40003fa4270 */
[C---:B------:R-:W-:Y:S02]  /*3c470*/  ISETP.GT.AND P4, PT, R2.reuse, 0x6a, PT ;  /* 0x0000006a0200780c */ /* 0x040fe40003f84270 */
[----:B------:R-:W-:Y:S02]  /*3c480*/  PRMT R33, RZ, 0x7610, R33 ;  /* 0x00007610ff217816 */ /* 0x000fe40000000021 */
[C---:B------:R-:W-:Y:S02]  /*3c490*/  ISETP.GT.AND P1, PT, R2.reuse, 0x6b, PT ;  /* 0x0000006b0200780c */ /* 0x040fe40003f24270 */
[----:B------:R-:W-:Y:S02]  /*3c4a0*/  PRMT R29, RZ, 0x7610, R29 ;  /* 0x00007610ff1d7816 */ /* 0x000fe4000000001d */
[C---:B------:R-:W-:Y:S02]  /*3c4b0*/  ISETP.GT.AND P3, PT, R2.reuse, 0x6c, PT ;  /* 0x0000006c0200780c */ /* 0x040fe40003f64270 */
[----:B------:R-:W-:Y:S01]  /*3c4c0*/  PRMT R40, RZ, 0x7610, R40 ;  /* 0x00007610ff287816 */ /* 0x000fe20000000028 */
[----:B--2---:R0:W-:Y:S01]  /*3c4d0*/  STL [R1+0x254c], R9 ;  /* 0x00254c0901007387 */ /* 0x0041e20000100800 */
[----:B------:R-:W-:-:S02]  /*3c4e0*/  ISETP.GT.AND P2, PT, R2, 0x6d, PT ;  /* 0x0000006d0200780c */ /* 0x000fc40003f44270 */
[----:B------:R-:W-:Y:S01]  /*3c4f0*/  PRMT R32, RZ, 0x7610, R32 ;  /* 0x00007610ff207816 */ /* 0x000fe20000000020 */
[----:B------:R-:W2:Y:S04]  /*3c500*/  LDL R36, [R1+0xd68] ;  /* 0x000d680001247983 */ /* 0x000ea80000100800 */
[----:B0-----:R-:W2:Y:S01]  /*3c510*/  LDL R9, [R1+0xda8] ;  /* 0x000da80001097983 */ /* 0x001ea20000100800 */
[----:B---3--:R-:W-:-:S03]  /*3c520*/  @P5 IMAD.MOV.U32 R4, RZ, RZ, R8 ;  /* 0x000000ffff045224 */ /* 0x008fc600078e0008 */
[----:B------:R-:W3:Y:S01]  /*3c530*/  LDL R8, [R1+0xdac] ;  /* 0x000dac0001087983 */ /* 0x000ee20000100800 */
[----:B----4-:R-:W-:Y:S01]  /*3c540*/  @P5 IMAD.MOV.U32 R5, RZ, RZ, R31 ;  /* 0x000000ffff055224 */ /* 0x010fe200078e001f */
[----:B------:R-:W-:Y:S02]  /*3c550*/  PRMT R35, RZ, 0x7610, R35 ;  /* 0x00007610ff237816 */ /* 0x000fe40000000023 */
[----:B------:R-:W4:Y:S04]  /*3c560*/  LDL R31, [R1+0xd6c] ;  /* 0x000d6c00011f7983 */ /* 0x000f280000100800 */
[----:B------:R0:W4:Y:S02]  /*3c570*/  @P5 LDG.E.U8 R33, desc[UR6][R4.64] ;  /* 0x0000000604215981 */ /* 0x000124000c1e1100 */
[----:B0-----:R-:W-:-:S02]  /*3c580*/  @P4 IMAD.MOV.U32 R4, RZ, RZ, R28 ;  /* 0x000000ffff044224 */ /* 0x001fc400078e001c */
[----:B------:R-:W-:Y:S01]  /*3c590*/  @P4 IMAD.MOV.U32 R5, RZ, RZ, R30 ;  /* 0x000000ffff054224 */ /* 0x000fe200078e001e */
[----:B------:R-:W4:Y:S04]  /*3c5a0*/  LDL R28, [R1+0xd94] ;  /* 0x000d9400011c7983 */ /* 0x000f280000100800 */
[----:B------:R0:W4:Y:S04]  /*3c5b0*/  @P4 LDG.E.U8 R29, desc[UR6][R4.64] ;  /* 0x00000006041d4981 */ /* 0x000128000c1e1100 */
[----:B------:R-:W4:Y:S01]  /*3c5c0*/  LDL R30, [R1+0xd90] ;  /* 0x000d9000011e7983 */ /* 0x000f220000100800 */
[----:B0-----:R-:W-:-:S02]  /*3c5d0*/  @P1 IMAD.MOV.U32 R4, RZ, RZ, R26 ;  /* 0x000000ffff041224 */ /* 0x001fc400078e001a */
[----:B------:R-:W-:Y:S01]  /*3c5e0*/  @P1 IMAD.MOV.U32 R5, RZ, RZ, R27 ;  /* 0x000000ffff051224 */ /* 0x000fe200078e001b */
[----:B------:R-:W4:Y:S04]  /*3c5f0*/  LDL R26, [R1+0xda4] ;  /* 0x000da400011a7983 */ /* 0x000f280000100800 */
[----:B------:R-:W4:Y:S04]  /*3c600*/  LDL R27, [R1+0xda0] ;  /* 0x000da000011b7983 */ /* 0x000f280000100800 */
[----:B------:R0:W4:Y:S02]  /*3c610*/  @P1 LDG.E.U8 R40, desc[UR6][R4.64] ;  /* 0x0000000604281981 */ /* 0x000124000c1e1100 */
[----:B0-----:R-:W-:-:S02]  /*3c620*/  @P3 IMAD.MOV.U32 R4, RZ, RZ, R3 ;  /* 0x000000ffff043224 */ /* 0x001fc400078e0003 */
[----:B------:R-:W-:Y:S01]  /*3c630*/  @P3 IMAD.MOV.U32 R5, RZ, RZ, R10 ;  /* 0x000000ffff053224 */ /* 0x000fe200078e000a */
[----:B------:R-:W4:Y:S04]  /*3c640*/  LDL R3, [R1+0xd9c] ;  /* 0x000d9c0001037983 */ /* 0x000f280000100800 */
[----:B------:R-:W4:Y:S01]  /*3c650*/  LDL R10, [R1+0xd98] ;  /* 0x000d9800010a7983 */ /* 0x000f220000100800 */
[----:B------:R-:W-:-:S03]  /*3c660*/  ISETP.GT.AND P5, PT, R2, 0x6e, PT ;  /* 0x0000006e0200780c */ /* 0x000fc60003fa4270 */
[----:B------:R2:W4:Y:S01]  /*3c670*/  @P3 LDG.E.U8 R32, desc[UR6][R4.64] ;  /* 0x0000000604203981 */ /* 0x000522000c1e1100 */
[----:B------:R-:W-:Y:S02]  /*3c680*/  ISETP.GT.AND P4, PT, R2, 0x6f, PT ;  /* 0x0000006f0200780c */ /* 0x000fe40003f84270 */
[----:B------:R-:W-:Y:S01]  /*3c690*/  PRMT R34, RZ, 0x7610, R34 ;  /* 0x00007610ff227816 */ /* 0x000fe20000000022 */
[----:B--2---:R-:W-:Y:S02]  /*3c6a0*/  @P2 IMAD.MOV.U32 R5, RZ, RZ, R9 ;  /* 0x000000ffff052224 */ /* 0x004fe400078e0009 */
[----:B------:R-:W2:Y:S01]  /*3c6b0*/  LDL R9, [R1+0xd88] ;  /* 0x000d880001097983 */ /* 0x000ea20000100800 */
[----:B---3--:R-:W-:-:S03]  /*3c6c0*/  @P2 IMAD.MOV.U32 R4, RZ, RZ, R8 ;  /* 0x000000ffff042224 */ /* 0x008fc600078e0008 */
[----:B------:R-:W3:Y:S04]  /*3c6d0*/  LDL R8, [R1+0xd8c] ;  /* 0x000d8c0001087983 */ /* 0x000ee80000100800 */
[----:B------:R4:W3:Y:S02]  /*3c6e0*/  @P2 LDG.E.U8 R35, desc[UR6][R4.64] ;  /* 0x0000000604232981 */ /* 0x0008e4000c1e1100 */
[----:B----4-:R-:W-:Y:S02]  /*3c6f0*/  @P5 IMAD.MOV.U32 R4, RZ, RZ, R26 ;  /* 0x000000ffff045224 */ /* 0x010fe400078e001a */
[----:B------:R-:W4:Y:S01]  /*3c700*/  LDL R26, [R1+0xd84] ;  /* 0x000d8400011a7983 */ /* 0x000f220000100800 */
[----:B------:R-:W-:-:S03]  /*3c710*/  @P5 IMAD.MOV.U32 R5, RZ, RZ, R27 ;  /* 0x000000ffff055224 */ /* 0x000fc600078e001b */
[----:B------:R-:W4:Y:S04]  /*3c720*/  LDL R27, [R1+0xd80] ;  /* 0x000d8000011b7983 */ /* 0x000f280000100800 */
[----:B------:R0:W4:Y:S02]  /*3c730*/  @P5 LDG.E.U8 R34, desc[UR6][R4.64] ;  /* 0x0000000604225981 */ /* 0x000124000c1e1100 */
[----:B0-----:R-:W-:Y:S02]  /*3c740*/  @P4 IMAD.MOV.U32 R4, RZ, RZ, R3 ;  /* 0x000000ffff044224 */ /* 0x001fe400078e0003 */
[----:B------:R-:W4:Y:S01]  /*3c750*/  LDL R3, [R1+0xd7c] ;  /* 0x000d7c0001037983 */ /* 0x000f220000100800 */
[----:B------:R-:W-:-:S03]  /*3c760*/  @P4 IMAD.MOV.U32 R5, RZ, RZ, R10 ;  /* 0x000000ffff054224 */ /* 0x000fc600078e000a */
[----:B------:R-:W4:Y:S01]  /*3c770*/  LDL R10, [R1+0xd78] ;  /* 0x000d7800010a7983 */ /* 0x000f220000100800 */
[C---:B------:R-:W-:Y:S02]  /*3c780*/  ISETP.GT.AND P1, PT, R2.reuse, 0x70, PT ;  /* 0x000000700200780c */ /* 0x040fe40003f24270 */
[----:B------:R-:W-:Y:S02]  /*3c790*/  PRMT R37, RZ, 0x7610, R37 ;  /* 0x00007610ff257816 */ /* 0x000fe40000000025 */
[C---:B------:R-:W-:Y:S02]  /*3c7a0*/  ISETP.GT.AND P3, PT, R2.reuse, 0x71, PT ;  /* 0x000000710200780c */ /* 0x040fe40003f64270 */
[----:B------:R-:W-:Y:S02]  /*3c7b0*/  PRMT R43, RZ, 0x7610, R43 ;  /* 0x00007610ff2b7816 */ /* 0x000fe4000000002b */
[----:B------:R0:W4:Y:S01]  /*3c7c0*/  @P4 LDG.E.U8 R37, desc[UR6][R4.64] ;  /* 0x0000000604254981 */ /* 0x000122000c1e1100 */
[----:B------:R-:W-:-:S04]  /*3c7d0*/  ISETP.GT.AND P2, PT, R2, 0x72, PT ;  /* 0x000000720200780c */ /* 0x000fc80003f44270 */
[----:B0-----:R-:W-:Y:S02]  /*3c7e0*/  @P1 IMAD.MOV.U32 R4, RZ, RZ, R28 ;  /* 0x000000ffff041224 */ /* 0x001fe400078e001c */
[----:B------:R-:W-:Y:S01]  /*3c7f0*/  @P1 IMAD.MOV.U32 R5, RZ, RZ, R30 ;  /* 0x000000ffff051224 */ /* 0x000fe200078e001e */
[----:B------:R-:W-:Y:S01]  /*3c800*/  PRMT R42, RZ, 0x7610, R42 ;  /* 0x00007610ff2a7816 */ /* 0x000fe2000000002a */
[----:B------:R-:W4:Y:S04]  /*3c810*/  LDL R30, [R1+0xd60] ;  /* 0x000d6000011e7983 */ /* 0x000f280000100800 */
[----:B------:R2:W4:Y:S01]  /*3c820*/  @P1 LDG.E.U8 R43, desc[UR6][R4.64] ;  /* 0x00000006042b1981 */ /* 0x000522000c1e1100 */
[----:B------:R-:W-:Y:S02]  /*3c830*/  ISETP.GT.AND P5, PT, R2, 0x73, PT ;  /* 0x000000730200780c */ /* 0x000fe40003fa4270 */
[----:B------:R-:W-:Y:S01]  /*3c840*/  PRMT R53, RZ, 0x7610, R53 ;  /* 0x00007610ff357816 */ /* 0x000fe20000000035 */
[----:B------:R-:W4:Y:S01]  /*3c850*/  LDL R28, [R1+0xd64] ;  /* 0x000d6400011c7983 */ /* 0x000f220000100800 */
[----:B--2---:R-:W-:-:S03]  /*3c860*/  @P3 IMAD.MOV.U32 R5, RZ, RZ, R9 ;  /* 0x000000ffff053224 */ /* 0x004fc600078e0009 */
[----:B------:R-:W2:Y:S01]  /*3c870*/  LDL R9, [R1+0xd70] ;  /* 0x000d700001097983 */ /* 0x000ea20000100800 */
[----:B---3--:R-:W-:-:S03]  /*3c880*/  @P3 IMAD.MOV.U32 R4, RZ, RZ, R8 ;  /* 0x000000ffff043224 */ /* 0x008fc600078e0008 */
[----:B------:R-:W3:Y:S04]  /*3c890*/  LDL R8, [R1+0xd74] ;  /* 0x000d740001087983 */ /* 0x000ee80000100800 */
[----:B------:R4:W3:Y:S02]  /*3c8a0*/  @P3 LDG.E.U8 R42, desc[UR6][R4.64] ;  /* 0x00000006042a3981 */ /* 0x0008e4000c1e1100 */
[----:B----4-:R-:W-:Y:S02]  /*3c8b0*/  @P2 IMAD.MOV.U32 R4, RZ, RZ, R26 ;  /* 0x000000ffff042224 */ /* 0x010fe400078e001a */
[----:B------:R-:W-:Y:S01]  /*3c8c0*/  @P2 IMAD.MOV.U32 R5, RZ, RZ, R27 ;  /* 0x000000ffff052224 */ /* 0x000fe200078e001b */
[----:B------:R-:W-:Y:S01]  /*3c8d0*/  ISETP.GT.AND P4, PT, R2, 0x74, PT ;  /* 0x000000740200780c */ /* 0x000fe20003f84270 */
[----:B------:R-:W4:Y:S04]  /*3c8e0*/  LDL R27, [R1+0xd50] ;  /* 0x000d5000011b7983 */ /* 0x000f280000100800 */
[----:B------:R0:W4:Y:S01]  /*3c8f0*/  @P2 LDG.E.U8 R53, desc[UR6][R4.64] ;  /* 0x0000000604352981 */ /* 0x000122000c1e1100 */
[----:B------:R-:W-:-:S02]  /*3c900*/  PRMT R52, RZ, 0x7610, R52 ;  /* 0x00007610ff347816 */ /* 0x000fc40000000034 */
[----:B------:R-:W-:Y:S01]  /*3c910*/  ISETP.GT.AND P1, PT, R2, 0x75, PT ;  /* 0x000000750200780c */ /* 0x000fe20003f24270 */
[----:B------:R-:W4:Y:S01]  /*3c920*/  LDL R26, [R1+0xd54] ;  /* 0x000d5400011a7983 */ /* 0x000f220000100800 */
[----:B0-----:R-:W-:-:S03]  /*3c930*/  @P5 IMAD.MOV.U32 R4, RZ, RZ, R3 ;  /* 0x000000ffff045224 */ /* 0x001fc600078e0003 */
[----:B------:R-:W4:Y:S01]  /*3c940*/  LDL R3, [R1+0xd5c] ;  /* 0x000d5c0001037983 */ /* 0x000f220000100800 */
[----:B------:R-:W-:-:S03]  /*3c950*/  @P5 IMAD.MOV.U32 R5, RZ, RZ, R10 ;  /* 0x000000ffff055224 */ /* 0x000fc600078e000a */
[----:B------:R-:W4:Y:S01]  /*3c960*/  LDL R10, [R1+0xd58] ;  /* 0x000d5800010a7983 */ /* 0x000f220000100800 */
[----:B------:R-:W-:Y:S02]  /*3c970*/  PRMT R45, RZ, 0x7610, R45 ;  /* 0x00007610ff2d7816 */ /* 0x000fe4000000002d */
[C---:B------:R-:W-:Y:S01]  /*3c980*/  ISETP.GT.AND P3, PT, R2.reuse, 0x76, PT ;  /* 0x000000760200780c */ /* 0x040fe20003f64270 */
[----:B------:R2:W4:Y:S01]  /*3c990*/  @P5 LDG.E.U8 R52, desc[UR6][R4.64] ;  /* 0x0000000604345981 */ /* 0x000522000c1e1100 */
[----:B------:R-:W-:Y:S02]  /*3c9a0*/  ISETP.GT.AND P2, PT, R2, 0x77, PT ;  /* 0x000000770200780c */ /* 0x000fe40003f44270 */
[----:B------:R-:W-:Y:S02]  /*3c9b0*/  PRMT R44, RZ, 0x7610, R44 ;  /* 0x00007610ff2c7816 */ /* 0x000fe4000000002c */
[----:B------:R-:W-:Y:S01]  /*3c9c0*/  PRMT R55, RZ, 0x7610, R55 ;  /* 0x00007610ff377816 */ /* 0x000fe20000000037 */
[----:B--2---:R-:W-:-:S02]  /*3c9d0*/  @P4 IMAD.MOV.U32 R5, RZ, RZ, R9 ;  /* 0x000000ffff054224 */ /* 0x004fc400078e0009 */
[----:B------:R-:W2:Y:S01]  /*3c9e0*/  LDL R9, [R1+0xd48] ;  /* 0x000d480001097983 */ /* 0x000ea20000100800 */
[----:B---3--:R-:W-:-:S03]  /*3c9f0*/  @P4 IMAD.MOV.U32 R4, RZ, RZ, R8 ;  /* 0x000000ffff044224 */ /* 0x008fc600078e0008 */
[----:B------:R-:W3:Y:S04]  /*3ca00*/  LDL R8, [R1+0xd4c] ;  /* 0x000d4c0001087983 */ /* 0x000ee80000100800 */
[----:B------:R0:W3:Y:S02]  /*3ca10*/  @P4 LDG.E.U8 R45, desc[UR6][R4.64] ;  /* 0x00000006042d4981 */ /* 0x0000e4000c1e1100 */
[----:B0-----:R-:W-:Y:S02]  /*3ca20*/  @P1 IMAD.MOV.U32 R4, RZ, RZ, R31 ;  /* 0x000000ffff041224 */ /* 0x001fe400078e001f */
[----:B------:R-:W-:Y:S01]  /*3ca30*/  @P1 IMAD.MOV.U32 R5, RZ, RZ, R36 ;  /* 0x000000ffff051224 */ /* 0x000fe200078e0024 */
[----:B------:R-:W-:Y:S01]  /*3ca40*/  ISETP.GT.AND P5, PT, R2, 0x78, PT ;  /* 0x000000780200780c */ /* 0x000fe20003fa4270 */
[----:B------:R-:W3:Y:S04]  /*3ca50*/  LDL R31, [R1+0xd38] ;  /* 0x000d3800011f7983 */ /* 0x000ee80000100800 */
[----:B------:R0:W3:Y:S02]  /*3ca60*/  @P1 LDG.E.U8 R44, desc[UR6][R4.64] ;  /* 0x00000006042c1981 */ /* 0x0000e4000c1e1100 */
[----:B0-----:R-:W-:-:S02]  /*3ca70*/  @P3 IMAD.MOV.U32 R4, RZ, RZ, R28 ;  /* 0x000000ffff043224 */ /* 0x001fc400078e001c */
[----:B------:R-:W-:Y:S01]  /*3ca80*/  @P3 IMAD.MOV.U32 R5, RZ, RZ, R30 ;  /* 0x000000ffff053224 */ /* 0x000fe200078e001e */
[----:B------:R-:W-:Y:S01]  /*3ca90*/  PRMT R54, RZ, 0x7610, R54 ;  /* 0x00007610ff367816 */ /* 0x000fe20000000036 */
[----:B------:R-:W3:Y:S04]  /*3caa0*/  LDL R30, [R1+0xd3c] ;  /* 0x000d3c00011e7983 */ /* 0x000ee80000100800 */
[----:B------:R4:W3:Y:S01]  /*3cab0*/  @P3 LDG.E.U8 R55, desc[UR6][R4.64] ;  /* 0x0000000604373981 */ /* 0x0008e2000c1e1100 */
[----:B------:R-:W-:Y:S02]  /*3cac0*/  ISETP.GT.AND P4, PT, R2, 0x79, PT ;  /* 0x000000790200780c */ /* 0x000fe40003f84270 */
[----:B------:R-:W-:Y:S01]  /*3cad0*/  PRMT R47, RZ, 0x7610, R47 ;  /* 0x00007610ff2f7816 */ /* 0x000fe2000000002f */
[----:B------:R-:W3:Y:S01]  /*3cae0*/  LDL R28, [R1+0xd30] ;  /* 0x000d3000011c7983 */ /* 0x000ee20000100800 */
[----:B----4-:R-:W-:-:S03]  /*3caf0*/  @P2 IMAD.MOV.U32 R4, RZ, RZ, R3 ;  /* 0x000000ffff042224 */ /* 0x010fc600078e0003 */
[----:B------:R-:W4:Y:S01]  /*3cb00*/  LDL R3, [R1+0xd44] ;  /* 0x000d440001037983 */ /* 0x000f220000100800 */
[----:B------:R-:W-:-:S03]  /*3cb10*/  @P2 IMAD.MOV.U32 R5, RZ, RZ, R10 ;  /* 0x000000ffff052224 */ /* 0x000fc600078e000a */
[----:B------:R-:W4:Y:S04]  /*3cb20*/  LDL R10, [R1+0xd40] ;  /* 0x000d4000010a7983 */ /* 0x000f280000100800 */
[----:B------:R0:W4:Y:S01]  /*3cb30*/  @P2 LDG.E.U8 R54, desc[UR6][R4.64] ;  /* 0x0000000604362981 */ /* 0x000122000c1e1100 */
[C---:B------:R-:W-:Y:S01]  /*3cb40*/  ISETP.GT.AND P1, PT, R2.reuse, 0x7a, PT ;  /* 0x0000007a0200780c */ /* 0x040fe20003f24270 */
[----:B0-----:R-:W-:Y:S02]  /*3cb50*/  @P5 IMAD.MOV.U32 R4, RZ, RZ, R26 ;  /* 0x000000ffff045224 */ /* 0x001fe400078e001a */
[----:B------:R-:W-:Y:S01]  /*3cb60*/  @P5 IMAD.MOV.U32 R5, RZ, RZ, R27 ;  /* 0x000000ffff055224 */ /* 0x000fe200078e001b */
[----:B------:R-:W-:Y:S01]  /*3cb70*/  PRMT R46, RZ, 0x7610, R46 ;  /* 0x00007610ff2e7816 */ /* 0x000fe2000000002e */
[----:B------:R-:W4:Y:S04]  /*3cb80*/  LDL R27, [R1+0xd34] ;  /* 0x000d3400011b7983 */ /* 0x000f280000100800 */
[----:B------:R2:W4:Y:S01]  /*3cb90*/  @P5 LDG.E.U8 R47, desc[UR6][R4.64] ;  /* 0x00000006042f5981 */ /* 0x000522000c1e1100 */
[----:B------:R-:W-:-:S02]  /*3cba0*/  ISETP.GT.AND P2, PT, R2, 0x7b, PT ;  /* 0x0000007b0200780c */ /* 0x000fc40003f44270 */
[C---:B------:R-:W-:Y:S01]  /*3cbb0*/  ISETP.GT.AND P3, PT, R2.reuse, 0x7c, PT ;  /* 0x0000007c0200780c */ /* 0x040fe20003f64270 */
[----:B------:R-:W4:Y:S01]  /*3cbc0*/  LDL R26, [R1+0xd20] ;  /* 0x000d2000011a7983 */ /* 0x000f220000100800 */
[C---:B------:R-:W-:Y:S02]  /*3cbd0*/  ISETP.GT.AND P5, PT, R2.reuse, 0x7e, PT ;  /* 0x0000007e0200780c */ /* 0x040fe40003fa4270 */
[----:B------:R-:W-:Y:S01]  /*3cbe0*/  ISETP.GT.AND P6, PT, R2, 0x7f, PT ;  /* 0x0000007f0200780c */ /* 0x000fe20003fc4270 */
[----:B--2---:R-:W-:Y:S02]  /*3cbf0*/  @P4 IMAD.MOV.U32 R5, RZ, RZ, R9 ;  /* 0x000000ffff054224 */ /* 0x004fe400078e0009 */
[----:B------:R-:W2:Y:S01]  /*3cc00*/  LDL R9, [R1+0xd28] ;  /* 0x000d280001097983 */ /* 0x000ea20000100800 */
[----:B---3--:R-:W-:-:S03]  /*3cc10*/  @P4 IMAD.MOV.U32 R4, RZ, RZ, R8 ;  /* 0x000000ffff044224 */ /* 0x008fc600078e0008 */
[----:B------:R-:W3:Y:S04]  /*3cc20*/  LDL R8, [R1+0xd2c] ;  /* 0x000d2c0001087983 */ /* 0x000ee80000100800 */
[----:B------:R-:W3:Y:S01]  /*3cc30*/  @P4 LDG.E.U8 R46, desc[UR6][R4.64] ;  /* 0x00000006042e4981 */ /* 0x000ee2000c1e1100 */
[----:B------:R-:W-:-:S03]  /*3cc40*/  ISETP.GT.AND P4, PT, R2, 0x7d, PT ;  /* 0x0000007d0200780c */ /* 0x000fc60003f84270 */
[----:B------:R-:W3:Y:S04]  /*3cc50*/  LDL R5, [R1+0xd18] ;  /* 0x000d180001057983 */ /* 0x000ee80000100800 */
[----:B------:R-:W3:Y:S01]  /*3cc60*/  LDL R4, [R1+0xd1c] ;  /* 0x000d1c0001047983 */ /* 0x000ee20000100800 */
[----:B----4-:R-:W-:Y:S02]  /*3cc70*/  @P1 IMAD.MOV.U32 R2, RZ, RZ, R3 ;  /* 0x000000ffff021224 */ /* 0x010fe400078e0003 */
[----:B------:R-:W-:Y:S02]  /*3cc80*/  @P1 IMAD.MOV.U32 R3, RZ, RZ, R10 ;  /* 0x000000ffff031224 */ /* 0x000fe400078e000a */
[----:B------:R-:W4:Y:S01]  /*3cc90*/  LDL R10, [R1+0xd24] ;  /* 0x000d2400010a7983 */ /* 0x000f220000100800 */
[----:B------:R-:W-:-:S02]  /*3cca0*/  PRMT R24, RZ, 0x7610, R24 ;  /* 0x00007610ff187816 */ /* 0x000fc40000000018 */
[----:B------:R-:W-:-:S04]  /*3ccb0*/  PRMT R124, RZ, 0x7610, R124 ;  /* 0x00007610ff7c7816 */ /* 0x000fc8000000007c */
[----:B------:R0:W4:Y:S01]  /*3ccc0*/  @P1 LDG.E.U8 R24, desc[UR6][R2.64] ;  /* 0x0000000602181981 */ /* 0x000122000c1e1100 */
[----:B------:R-:W-:Y:S01]  /*3ccd0*/  PRMT R49, RZ, 0x7610, R49 ;  /* 0x00007610ff317816 */ /* 0x000fe20000000031 */
[----:B0-----:R-:W-:Y:S02]  /*3cce0*/  @P2 IMAD.MOV.U32 R2, RZ, RZ, R30 ;  /* 0x000000ffff022224 */ /* 0x001fe400078e001e */
[----:B------:R-:W-:Y:S01]  /*3ccf0*/  @P2 IMAD.MOV.U32 R3, RZ, RZ, R31 ;  /* 0x000000ffff032224 */ /* 0x000fe200078e001f */
[----:B------:R-:W4:Y:S04]  /*3cd00*/  LDL R30, [R1+0x1d28] ;  /* 0x001d2800011e7983 */ /* 0x000f280000100800 */
[----:B------:R0:W4:Y:S04]  /*3cd10*/  @P2 LDG.E.U8 R124, desc[UR6][R2.64] ;  /* 0x00000006027c2981 */ /* 0x000128000c1e1100 */
[----:B------:R-:W4:Y:S01]  /*3cd20*/  LDL R31, [R1+0x1128] ;  /* 0x00112800011f7983 */ /* 0x000f220000100800 */
[----:B0-----:R-:W-:-:S02]  /*3cd30*/  @P3 IMAD.MOV.U32 R2, RZ, RZ, R27 ;  /* 0x000000ffff023224 */ /* 0x001fc400078e001b */
[----:B------:R-:W-:Y:S01]  /*3cd40*/  @P3 IMAD.MOV.U32 R3, RZ, RZ, R28 ;  /* 0x000000ffff033224 */ /* 0x000fe200078e001c */
[----:B------:R-:W-:Y:S01]  /*3cd50*/  PRMT R48, RZ, 0x7610, R48 ;  /* 0x00007610ff307816 */ /* 0x000fe20000000030 */
[----:B------:R-:W4:Y:S04]  /*3cd60*/  LDL R28, [R1+0x1c84] ;  /* 0x001c8400011c7983 */ /* 0x000f280000100800 */
[----:B------:R2:W4:Y:S01]  /*3cd70*/  @P3 LDG.E.U8 R49, desc[UR6][R2.64] ;  /* 0x0000000602313981 */ /* 0x000522000c1e1100 */
[----:B------:R-:W-:Y:S02]  /*3cd80*/  PRMT R51, RZ, 0x7610, R51 ;  /* 0x00007610ff337816 */ /* 0x000fe40000000033 */
[----:B------:R-:W-:Y:S01]  /*3cd90*/  PRMT R50, RZ, 0x7610, R50 ;  /* 0x00007610ff327816 */ /* 0x000fe20000000032 */
[----:B------:R-:W4:Y:S01]  /*3cda0*/  LDL R27, [R1+0x1c88] ;  /* 0x001c8800011b7983 */ /* 0x000f220000100800 */
[----:B--2---:R-:W-:-:S03]  /*3cdb0*/  @P4 IMAD.MOV.U32 R3, RZ, RZ, R9 ;  /* 0x000000ffff034224 */ /* 0x004fc600078e0009 */
[----:B------:R-:W2:Y:S01]  /*3cdc0*/  LDL R9, [R1+0x1d04] ;  /* 0x001d040001097983 */ /* 0x000ea20000100800 */
[----:B---3--:R-:W-:-:S03]  /*3cdd0*/  @P4 IMAD.MOV.U32 R2, RZ, RZ, R8 ;  /* 0x000000ffff024224 */ /* 0x008fc600078e0008 */
[----:B------:R-:W3:Y:S04]  /*3cde0*/  LDL R8, [R1+0x1d08] ;  /* 0x001d080001087983 */ /* 0x000ee80000100800 */
[----:B------:R0:W3:Y:S02]  /*3cdf0*/  @P4 LDG.E.U8 R48, desc[UR6][R2.64] ;  /* 0x0000000602304981 */ /* 0x0000e4000c1e1100 */
[----:B0-----:R-:W-:Y:S01]  /*3ce00*/  @P5 IMAD.MOV.U32 R3, RZ, RZ, R26 ;  /* 0x000000ffff035224 */ /* 0x001fe200078e001a */
[----:B------:R-:W-:Y:S01]  /*3ce10*/  PRMT R57, RZ, 0x7610, R57 ;  /* 0x00007610ff397816 */ /* 0x000fe20000000039 */
[----:B------:R-:W3:Y:S01]  /*3ce20*/  LDL R26, [R1+0x1c44] ;  /* 0x001c4400011a7983 */ /* 0x000ee20000100800 */
[----:B----4-:R-:W-:-:S03]  /*3ce30*/  @P5 IMAD.MOV.U32 R2, RZ, RZ, R10 ;  /* 0x000000ffff025224 */ /* 0x010fc600078e000a */
[----:B------:R-:W4:Y:S04]  /*3ce40*/  LDL R10, [R1+0x1c48] ;  /* 0x001c4800010a7983 */ /* 0x000f280000100800 */
[----:B------:R0:W4:Y:S02]  /*3ce50*/  @P5 LDG.E.U8 R51, desc[UR6][R2.64] ;  /* 0x0000000602335981 */ /* 0x000124000c1e1100 */
[----:B0-----:R-:W-:Y:S02]  /*3ce60*/  @P6 IMAD.MOV.U32 R2, RZ, RZ, R4 ;  /* 0x000000ffff026224 */ /* 0x001fe400078e0004 */
[----:B------:R-:W-:Y:S01]  /*3ce70*/  @P6 IMAD.MOV.U32 R3, RZ, RZ, R5 ;  /* 0x000000ffff036224 */ /* 0x000fe200078e0005 */
[----:B------:R-:W4:Y:S04]  /*3ce80*/  LDL R4, [R1+0x1cc8] ;  /* 0x001cc80001047983 */ /* 0x000f280000100800 */
[----:B------:R-:W4:Y:S04]  /*3ce90*/  LDL R5, [R1+0x1cc4] ;  /* 0x001cc40001057983 */ /* 0x000f280000100800 */
[----:B------:R0:W4:Y:S02]  /*3cea0*/  @P6 LDG.E.U8 R50, desc[UR6][R2.64] ;  /* 0x0000000602326981 */ /* 0x000124000c1e1100 */
[----:B0-----:R-:W-:-:S02]  /*3ceb0*/  @!P0 IMAD.MOV.U32 R2, RZ, RZ, R30 ;  /* 0x000000ffff028224 */ /* 0x001fc400078e001e */
[----:B------:R-:W-:Y:S01]  /*3cec0*/  @!P0 IMAD.MOV.U32 R3, RZ, RZ, R31 ;  /* 0x000000ffff038224 */ /* 0x000fe200078e001f */
[----:B------:R-:W-:Y:S01]  /*3ced0*/  BAR.SYNC.DEFER_BLOCKING 0x0 ;  /* 0x0000000000007b1d */ /* 0x000fe20000010000 */
[----:B------:R-:W-:Y:S02]  /*3cee0*/  PRMT R56, RZ, 0x7610, R56 ;  /* 0x00007610ff387816 */ /* 0x000fe40000000038 */
[----:B------:R-:W-:Y:S02]  /*3cef0*/  PRMT R59, RZ, 0x7610, R59 ;  /* 0x00007610ff3b7816 */ /* 0x000fe4000000003b */
[----:B------:R-:W-:Y:S01]  /*3cf00*/  PRMT R58, RZ, 0x7610, R58 ;  /* 0x00007610ff3a7816 */ /* 0x000fe2000000003a */
[----:B------:R-:W4:Y:S04]  /*3cf10*/  LDL R31, [R1+0x1b84] ;  /* 0x001b8400011f7983 */ /* 0x000f280000100800 */
[----:B------:R-:W4:Y:S04]  /*3cf20*/  LDL R30, [R1+0x1b88] ;  /* 0x001b8800011e7983 */ /* 0x000f280000100800 */
[----:B------:R2:W4:Y:S02]  /*3cf30*/  @!P0 LDG.E.U8 R57, desc[UR6][R2.64] ;  /* 0x0000000602398981 */ /* 0x000524000c1e1100 */
[----:B--2---:R-:W-:-:S02]  /*3cf40*/  @!P0 IMAD.MOV.U32 R3, RZ, RZ, R9 ;  /* 0x000000ffff038224 */ /* 0x004fc400078e0009 */
[----:B------:R-:W2:Y:S01]  /*3cf50*/  LDL R9, [R1+0x1c04] ;  /* 0x001c040001097983 */ /* 0x000ea20000100800 */
[----:B---3--:R-:W-:-:S03]  /*3cf60*/  @!P0 IMAD.MOV.U32 R2, RZ, RZ, R8 ;  /* 0x000000ffff028224 */ /* 0x008fc600078e0008 */
[----:B------:R-:W3:Y:S04]  /*3cf70*/  LDL R8, [R1+0x1c08] ;  /* 0x001c080001087983 */ /* 0x000ee80000100800 */
[----:B------:R4:W3:Y:S02]  /*3cf80*/  @!P0 LDG.E.U8 R56, desc[UR6][R2.64] ;  /* 0x0000000602388981 */ /* 0x0008e4000c1e1100 */
[----:B----4-:R-:W-:Y:S02]  /*3cf90*/  @!P0 IMAD.MOV.U32 R2, RZ, RZ, R4 ;  /* 0x000000ffff028224 */ /* 0x010fe400078e0004 */
[----:B------:R-:W4:Y:S01]  /*3cfa0*/  LDL R4, [R1+0x1bc8] ;  /* 0x001bc80001047983 */ /* 0x000f220000100800 */
[----:B------:R-:W-:-:S03]  /*3cfb0*/  @!P0 IMAD.MOV.U32 R3, RZ, RZ, R5 ;  /* 0x000000ffff038224 */ /* 0x000fc600078e0005 */
[----:B------:R-:W4:Y:S04]  /*3cfc0*/  LDL R5, [R1+0x1bc4] ;  /* 0x001bc40001057983 */ /* 0x000f280000100800 */
[----:B------:R0:W4:Y:S01]  /*3cfd0*/  @!P0 LDG.E.U8 R59, desc[UR6][R2.64] ;  /* 0x00000006023b8981 */ /* 0x000122000c1e1100 */
[----:B------:R-:W-:Y:S01]  /*3cfe0*/  PRMT R61, RZ, 0x7610, R61 ;  /* 0x00007610ff3d7816 */ /* 0x000fe2000000003d */
[----:B0-----:R-:W-:Y:S02]  /*3cff0*/  @!P0 IMAD.MOV.U32 R2, RZ, RZ, R27 ;  /* 0x000000ffff028224 */ /* 0x001fe400078e001b */
[----:B------:R-:W-:Y:S01]  /*3d000*/  @!P0 IMAD.MOV.U32 R3, RZ, RZ, R28 ;  /* 0x000000ffff038224 */ /* 0x000fe200078e001c */
[----:B------:R-:W-:Y:S01]  /*3d010*/  PRMT R60, RZ, 0x7610, R60 ;  /* 0x00007610ff3c7816 */ /* 0x000fe2000000003c */
[----:B------:R-:W4:Y:S04]  /*3d020*/  LDL R28, [R1+0x1ac4] ;  /* 0x001ac400011c7983 */ /* 0x000f280000100800 */
[----:B------:R0:W4:Y:S04]  /*3d030*/  @!P0 LDG.E.U8 R58, desc[UR6][R2.64] ;  /* 0x00000006023a8981 */ /* 0x000128000c1e1100 */
[----:B------:R-:W4:Y:S01]  /*3d040*/  LDL R27, [R1+0x1ac8] ;  /* 0x001ac800011b7983 */ /* 0x000f220000100800 */
[----:B0-----:R-:W-:-:S02]  /*3d050*/  @!P0 IMAD.MOV.U32 R2, RZ, RZ, R10 ;  /* 0x000000ffff028224 */ /* 0x001fc400078e000a */
[----:B------:R-:W-:Y:S01]  /*3d060*/  @!P0 IMAD.MOV.U32 R3, RZ, RZ, R26 ;  /* 0x000000ffff038224 */ /* 0x000fe200078e001a */
        /* <DEDUP_REMOVED lines=11> */
[----:B------:R-:W4:Y:S01]  /*3d120*/  LDL R5, [R1+0x1a84] ;  /* 0x001a840001057983 */ /* 0x000f220000100800 */
[----:B------:R-:W-:Y:S02]  /*3d130*/  PRMT R63, RZ, 0x7610, R63 ;  /* 0x00007610ff3f7816 */ /* 0x000fe4000000003f */
[----:B------:R-:W-:-:S04]  /*3d140*/  PRMT R62, RZ, 0x7610, R62 ;  /* 0x00007610ff3e7816 */ /* 0x000fc8000000003e */
[----:B------:R0:W4:Y:S01]  /*3d150*/  @!P0 LDG.E.U8 R63, desc[UR6][R2.64] ;  /* 0x00000006023f8981 */ /* 0x000122000c1e1100 */
[----:B------:R-:W-:Y:S01]  /*3d160*/  PRMT R65, RZ, 0x7610, R65 ;  /* 0x00007610ff417816 */ /* 0x000fe20000000041 */
[----:B0-----:R-:W-:Y:S02]  /*3d170*/  @!P0 IMAD.MOV.U32 R2, RZ, RZ, R30 ;  /* 0x000000ffff028224 */ /* 0x001fe400078e001e */
[----:B------:R-:W-:Y:S01]  /*3d180*/  @!P0 IMAD.MOV.U32 R3, RZ, RZ, R31 ;  /* 0x000000ffff038224 */ /* 0x000fe200078e001f */
[----:B------:R-:W-:Y:S01]  /*3d190*/  PRMT R64, RZ, 0x7610, R64 ;  /* 0x00007610ff407816 */ /* 0x000fe20000000040 */
[----:B------:R-:W4:Y:S04]  /*3d1a0*/  LDL R31, [R1+0x19c4] ;  /* 0x0019c400011f7983 */ /* 0x000f280000100800 */
[----:B------:R0:W4:Y:S01]  /*3d1b0*/  @!P0 LDG.E.U8 R62, desc[UR6][R2.64] ;  /* 0x00000006023e8981 */ /* 0x000122000c1e1100 */
[----:B------:R-:W-:-:S03]  /*3d1c0*/  PRMT R67, RZ, 0x7610, R67 ;  /* 0x00007610ff437816 */ /* 0x000fc60000000043 */
[----:B------:R-:W4:Y:S01]  /*3d1d0*/  LDL R30, [R1+0x19c8] ;  /* 0x0019c800011e7983 */ /* 0x000f220000100800 */
[----:B0-----:R-:W-:Y:S02]  /*3d1e0*/  @!P0 IMAD.MOV.U32 R2, RZ, RZ, R10 ;  /* 0x000000ffff028224 */ /* 0x001fe400078e000a */
        /* <DEDUP_REMOVED lines=9> */
[----:B0-----:R-:W-:Y:S02]  /*3d280*/  @!P0 IMAD.MOV.U32 R2, RZ, RZ, R27 ;  /* 0x000000ffff028224 */ /* 0x001fe400078e001b */
[----:B------:R-:W-:Y:S01]  /*3d290*/  @!P0 IMAD.MOV.U32 R3, RZ, RZ, R28 ;  /* 0x000000ffff038224 */ /* 0x000fe200078e001c */
[----:B------:R-:W-:Y:S01]  /*3d2a0*/  PRMT R66, RZ, 0x7610, R66 ;  /* 0x00007610ff427816 */ /* 0x000fe20000000042 */
[----:B------:R-:W3:Y:S04]  /*3d2b0*/  LDL R28, [R1+0x1944] ;  /* 0x00194400011c7983 */ /* 0x000ee80000100800 */
[----:B------:R4:W3:Y:S04]  /*3d2c0*/  @!P0 LDG.E.U8 R67, desc[UR6][R2.64] ;  /* 0x0000000602438981 */ /* 0x0008e8000c1e1100 */
[----:B------:R-:W3:Y:S01]  /*3d2d0*/  LDL R27, [R1+0x1948] ;  /* 0x00194800011b7983 */ /* 0x000ee20000100800 */
[----:B----4-:R-:W-:-:S03]  /*3d2e0*/  @!P0 IMAD.MOV.U32 R2, RZ, RZ, R4 ;  /* 0x000000ffff028224 */ /* 0x010fc600078e0004 */
[----:B------:R-:W4:Y:S01]  /*3d2f0*/  LDL R4, [R1+0x1988] ;  /* 0x0019880001047983 */ /* 0x000f220000100800 */
[----:B------:R-:W-:-:S03]  /*3d300*/  @!P0 IMAD.MOV.U32 R3, RZ, RZ, R5 ;  /* 0x000000ffff038224 */ /* 0x000fc600078e0005 */
[----:B------:R-:W4:Y:S01]  /*3d310*/  LDL R5, [R1+0x1984] ;  /* 0x0019840001057983 */ /* 0x000f220000100800 */
[----:B------:R-:W-:-:S03]  /*3d320*/  PRMT R69, RZ, 0x7610, R69 ;  /* 0x00007610ff457816 */ /* 0x000fc60000000045 */
[----:B------:R0:W4:Y:S01]  /*3d330*/  @!P0 LDG.E.U8 R66, desc[UR6][R2.64] ;  /* 0x0000000602428981 */ /* 0x000122000c1e1100 */
[----:B------:R-:W-:Y:S02]  /*3d340*/  PRMT R68, RZ, 0x7610, R68 ;  /* 0x00007610ff447816 */ /* 0x000fe40000000044 */
[----:B------:R-:W-:Y:S01]  /*3d350*/  PRMT R71, RZ, 0x7610, R71 ;  /* 0x00007610ff477816 */ /* 0x000fe20000000047 */
[----:B0-----:R-:W-:Y:S02]  /*3d360*/  @!P0 IMAD.MOV.U32 R2, RZ, RZ, R10 ;  /* 0x000000ffff028224 */ /* 0x001fe400078e000a */
[----:B------:R-:W4:Y:S01]  /*3d370*/  LDL R10, [R1+0x1908] ;  /* 0x00190800010a7983 */ /* 0x000f220000100800 */
[----:B------:R-:W-:-:S03]  /*3d380*/  @!P0 IMAD.MOV.U32 R3, RZ, RZ, R26 ;  /* 0x000000ffff038224 */ /* 0x000fc600078e001a */
[----:B------:R-:W4:Y:S04]  /*3d390*/  LDL R26, [R1+0x1904] ;  /* 0x00190400011a7983 */ /* 0x000f280000100800 */
[----:B------:R2:W4:Y:S02]  /*3d3a0*/  @!P0 LDG.E.U8 R69, desc[UR6][R2.64] ;  /* 0x0000000602458981 */ /* 0x000524000c1e1100 */
[----:B--2---:R-:W-:Y:S02]  /*3d3b0*/  @!P0 IMAD.MOV.U32 R3, RZ, RZ, R9 ;  /* 0x000000ffff038224 */ /* 0x004fe400078e0009 */
[----:B------:R-:W2:Y:S01]  /*3d3c0*/  LDL R9, [R1+0x18c4] ;  /* 0x0018c40001097983 */ /* 0x000ea20000100800 */
[----:B---3--:R-:W-:-:S03]  /*3d3d0*/  @!P0 IMAD.MOV.U32 R2, RZ, RZ, R8 ;  /* 0x000000ffff028224 */ /* 0x008fc600078e0008 */
[----:B------:R-:W3:Y:S04]  /*3d3e0*/  LDL R8, [R1+0x18c8] ;  /* 0x0018c80001087983 */ /* 0x000ee80000100800 */
[----:B------:R0:W3:Y:S02]  /*3d3f0*/  @!P0 LDG.E.U8 R68, desc[UR6][R2.64] ;  /* 0x0000000602448981 */ /* 0x0000e4000c1e1100 */
[----:B0-----:R-:W-:Y:S02]  /*3d400*/  @!P0 IMAD.MOV.U32 R2, RZ, RZ, R30 ;  /* 0x000000ffff028224 */ /* 0x001fe400078e001e */
[----:B------:R-:W-:-:S05]  /*3d410*/  @!P0 IMAD.MOV.U32 R3, RZ, RZ, R31 ;  /* 0x000000ffff038224 */ /* 0x000fca00078e001f */
[----:B------:R4:W3:Y:S02]  /*3d420*/  @!P0 LDG.E.U8 R71, desc[UR6][R2.64] ;  /* 0x0000000602478981 */ /* 0x0008e4000c1e1100 */
[----:B----4-:R-:W-:Y:S02]  /*3d430*/  @!P0 IMAD.MOV.U32 R2, RZ, RZ, R4 ;  /* 0x000000ffff028224 */ /* 0x010fe400078e0004 */
[----:B------:R-:W4:Y:S01]  /*3d440*/  LDL R4, [R1+0x1888] ;  /* 0x0018880001047983 */ /* 0x000f220000100800 */
[----:B------:R-:W-:-:S03]  /*3d450*/  @!P0 IMAD.MOV.U32 R3, RZ, RZ, R5 ;  /* 0x000000ffff038224 */ /* 0x000fc600078e0005 */
[----:B------:R-:W4:Y:S04]  /*3d460*/  LDL R5, [R1+0x1884] ;  /* 0x0018840001057983 */ /* 0x000f280000100800 */
[----:B------:R-:W4:Y:S04]  /*3d470*/  LDL.LU R30, [R1+0x17c8] ;  /* 0x0017c800011e7983 */ /* 0x000f280000300800 */
[----:B------:R-:W4:Y:S01]  /*3d480*/  LDL R36, [R1+0x1848] ;  /* 0x0018480001247983 */ /* 0x000f220000100800 */
[----:B------:R-:W-:Y:S02]  /*3d490*/  PRMT R70, RZ, 0x7610, R70 ;  /* 0x00007610ff467816 */ /* 0x000fe40000000046 */
[----:B------:R-:W-:Y:S01]  /*3d4a0*/  PRMT R73, RZ, 0x7610, R73 ;  /* 0x00007610ff497816 */ /* 0x000fe20000000049 */
[----:B------:R-:W4:Y:S04]  /*3d4b0*/  LDL R31, [R1+0x17c4] ;  /* 0x0017c400011f7983 */ /* 0x000f280000100800 */
[----:B------:R0:W4:Y:S01]  /*3d4c0*/  @!P0 LDG.E.U8 R70, desc[UR6][R2.64] ;  /* 0x0000000602468981 */ /* 0x000122000c1e1100 */
[----:B------:R-:W-:-:S02]  /*3d4d0*/  PRMT R72, RZ, 0x7610, R72 ;  /* 0x00007610ff487816 */ /* 0x000fc40000000048 */
[----:B------:R-:W-:Y:S01]  /*3d4e0*/  PRMT R75, RZ, 0x7610, R75 ;  /* 0x00007610ff4b7816 */ /* 0x000fe2000000004b */
[----:B------:R-:W4:Y:S01]  /*3d4f0*/  LDL R38, [R1+0x1684] ;  /* 0x0016840001267983 */ /* 0x000f220000100800 */
[----:B0-----:R-:W-:Y:S02]  /*3d500*/  @!P0 IMAD.MOV.U32 R2, RZ, RZ, R27 ;  /* 0x000000ffff028224 */ /* 0x001fe400078e001b */
[----:B------:R-:W-:Y:S01]  /*3d510*/  @!P0 IMAD.MOV.U32 R3, RZ, RZ, R28 ;  /* 0x000000ffff038224 */ /* 0x000fe200078e001c */
[----:B------:R-:W4:Y:S04]  /*3d520*/  LDL R27, [R1+0x1788] ;  /* 0x00178800011b7983 */ /* 0x000f280000100800 */
[----:B------:R0:W4:Y:S04]  /*3d530*/  @!P0 LDG.E.U8 R73, desc[UR6][R2.64] ;  /* 0x0000000602498981 */ /* 0x000128000c1e1100 */
[----:B------:R-:W4:Y:S01]  /*3d540*/  LDL R28, [R1+0x1784] ;  /* 0x00178400011c7983 */ /* 0x000f220000100800 */
[----:B0-----:R-:W-:-:S02]  /*3d550*/  @!P0 IMAD.MOV.U32 R2, RZ, RZ, R10 ;  /* 0x000000ffff028224 */ /* 0x001fc400078e000a */
[----:B------:R-:W-:Y:S01]  /*3d560*/  @!P0 IMAD.MOV.U32 R3, RZ, RZ, R26 ;  /* 0x000000ffff038224 */ /* 0x000fe200078e001a */
[----:B------:R-:W4:Y:S04]  /*3d570*/  LDL R10, [R1+0x1704] ;  /* 0x00170400010a7983 */ /* 0x000f280000100800 */
[----:B------:R2:W4:Y:S04]  /*3d580*/  @!P0 LDG.E.U8 R72, desc[UR6][R2.64] ;  /* 0x0000000602488981 */ /* 0x000528000c1e1100 */
[----:B------:R-:W4:Y:S01]  /*3d590*/  LDL R26, [R1+0x1744] ;  /* 0x00174400011a7983 */ /* 0x000f220000100800 */
[----:B--2---:R-:W-:-:S03]  /*3d5a0*/  @!P0 IMAD.MOV.U32 R3, RZ, RZ, R9 ;  /* 0x000000ffff038224 */ /* 0x004fc600078e0009 */
        /* <DEDUP_REMOVED lines=16> */
[----:B------:R0:W4:Y:S02]  /*3d6b0*/  @!P0 LDG.E.U8 R77, desc[UR6][R2.64] ;  /* 0x00000006024d8981 */ /* 0x000124000c1e1100 */
[----:B0-----:R-:W-:-:S02]  /*3d6c0*/  @!P0 IMAD.MOV.U32 R2, RZ, RZ, R136 ;  /* 0x000000ffff028224 */ /* 0x001fc400078e0088 */
[----:B------:R-:W-:-:S05]  /*3d6d0*/  @!P0 IMAD.MOV.U32 R3, RZ, RZ, R147 ;  /* 0x000000ffff038224 */ /* 0x000fca00078e0093 */
        /* <DEDUP_REMOVED lines=8> */
[----:B------:R-:W-:Y:S01]  /*3d760*/  @!P0 IMAD.MOV.U32 R3, RZ, RZ, R28 ;  /* 0x000000ffff038224 */ /* 0x000fe200078e001c */
[----:B------:R-:W4:Y:S04]  /*3d770*/  LDL R27, [R1+0x1644] ;  /* 0x00164400011b7983 */ /* 0x000f280000100800 */
[----:B------:R-:W4:Y:S04]  /*3d780*/  LDL R28, [R1+0x1688] ;  /* 0x00168800011c7983 */ /* 0x000f280000100800 */
[----:B------:R0:W4:Y:S01]  /*3d790*/  @!P0 LDG.E.U8 R78, desc[UR6][R2.64] ;  /* 0x00000006024e8981 */ /* 0x000122000c1e1100 */
[----:B------:R-:W-:Y:S01]  /*3d7a0*/  PRMT R80, RZ, 0x7610, R80 ;  /* 0x00007610ff507816 */ /* 0x000fe20000000050 */
[----:B0-----:R-:W-:-:S02]  /*3d7b0*/  @!P0 IMAD.MOV.U32 R3, RZ, RZ, R26 ;  /* 0x000000ffff038224 */ /* 0x001fc400078e001a */
[----:B------:R-:W4:Y:S01]  /*3d7c0*/  LDL R26, [R1+0x15c4] ;  /* 0x0015c400011a7983 */ /* 0x000f220000100800 */
[----:B--2---:R-:W-:-:S03]  /*3d7d0*/  @!P0 IMAD.MOV.U32 R2, RZ, RZ, R9 ;  /* 0x000000ffff028224 */ /* 0x004fc600078e0009 */
[----:B------:R-:W2:Y:S04]  /*3d7e0*/  LDL R9, [R1+0x1648] ;  /* 0x0016480001097983 */ /* 0x000ea80000100800 */
[----:B------:R3:W2:Y:S02]  /*3d7f0*/  @!P0 LDG.E.U8 R81, desc[UR6][R2.64] ;  /* 0x0000000602518981 */ /* 0x0006a4000c1e1100 */
[----:B---3--:R-:W-:Y:S02]  /*3d800*/  @!P0 IMAD.MOV.U32 R2, RZ, RZ, R8 ;  /* 0x000000ffff028224 */ /* 0x008fe400078e0008 */
[----:B------:R-:W-:Y:S02]  /*3d810*/  @!P0 IMAD.MOV.U32 R3, RZ, RZ, R10 ;  /* 0x000000ffff038224 */ /* 0x000fe400078e000a */
[----:B------:R-:W3:Y:S04]  /*3d820*/  LDL R10, [R1+0x15c8] ;  /* 0x0015c800010a7983 */ /* 0x000ee80000100800 */
[----:B------:R4:W3:Y:S02]  /*3d830*/  @!P0 LDG.E.U8 R80, desc[UR6][R2.64] ;  /* 0x0000000602508981 */ /* 0x0008e4000c1e1100 */
[----:B----4-:R-:W-:-:S02]  /*3d840*/  @!P0 IMAD.MOV.U32 R2, RZ, RZ, R4 ;  /* 0x000000ffff028224 */ /* 0x010fc400078e0004 */
[----:B------:R-:W4:Y:S01]  /*3d850*/  LDL R4, [R1+0x1588] ;  /* 0x0015880001047983 */ /* 0x000f220000100800 */
[----:B------:R-:W-:-:S03]  /*3d860*/  @!P0 IMAD.MOV.U32 R3, RZ, RZ, R5 ;  /* 0x000000ffff038224 */ /* 0x000fc600078e0005 */
[----:B------:R-:W4:Y:S01]  /*3d870*/  LDL R5, [R1+0x1584] ;  /* 0x0015840001057983 */ /* 0x000f220000100800 */
[----:B------:R-:W-:Y:S02]  /*3d880*/  PRMT R83, RZ, 0x7610, R83 ;  /* 0x00007610ff537816 */ /* 0x000fe40000000053 */
[----:B------:R-:W-:Y:S01]  /*3d890*/  PRMT R82, RZ, 0x7610, R82 ;  /* 0x00007610ff527816 */ /* 0x000fe20000000052 */
[----:B------:R-:W4:Y:S04]  /*3d8a0*/  LDL.LU R8, [R1+0x1544] ;  /* 0x0015440001087983 */ /* 0x000f280000300800 */
[----:B------:R0:W4:Y:S01]  /*3d8b0*/  @!P0 LDG.E.U8 R83, desc[UR6][R2.64] ;  /* 0x0000000602538981 */ /* 0x000122000c1e1100 */
[----:B------:R-:W-:Y:S02]  /*3d8c0*/  PRMT R85, RZ, 0x7610, R85 ;  /* 0x00007610ff557816 */ /* 0x000fe40000000055 */
[----:B------:R-:W-:Y:S01]  /*3d8d0*/  PRMT R84, RZ, 0x7610, R84 ;  /* 0x00007610ff547816 */ /* 0x000fe20000000054 */
[----:B------:R-:W4:Y:S01]  /*3d8e0*/  LDL R39, [R1+0xaec] ;  /* 0x000aec0001277983 */ /* 0x000f220000100800 */
[----:B0-----:R-:W-:Y:S01]  /*3d8f0*/  @!P0 IMAD.MOV.U32 R3, RZ, RZ, R38 ;  /* 0x000000ffff038224 */ /* 0x001fe200078e0026 */
[----:B------:R-:W-:-:S02]  /*3d900*/  PRMT R87, RZ, 0x7610, R87 ;  /* 0x00007610ff577816 */ /* 0x000fc40000000057 */
[----:B------:R-:W4:Y:S01]  /*3d910*/  LDL R38, [R1+0x1444] ;  /* 0x0014440001267983 */ /* 0x000f220000100800 */
[----:B------:R-:W-:-:S03]  /*3d920*/  @!P0 IMAD.MOV.U32 R2, RZ, RZ, R28 ;  /* 0x000000ffff028224 */ /* 0x000fc600078e001c */
[----:B------:R-:W4:Y:S04]  /*3d930*/  LDL R28, [R1+0x1548] ;  /* 0x00154800011c7983 */ /* 0x000f280000100800 */
[----:B------:R0:W4:Y:S02]  /*3d940*/  @!P0 LDG.E.U8 R82, desc[UR6][R2.64] ;  /* 0x0000000602528981 */ /* 0x000124000c1e1100 */
[----:B0-----:R-:W-:Y:S02]  /*3d950*/  @!P0 IMAD.MOV.U32 R3, RZ, RZ, R27 ;  /* 0x000000ffff038224 */ /* 0x001fe400078e001b */
[----:B------:R-:W4:Y:S01]  /*3d960*/  LDL R27, [R1+0x1504] ;  /* 0x00150400011b7983 */ /* 0x000f220000100800 */
[----:B--2---:R-:W-:-:S03]  /*3d970*/  @!P0 IMAD.MOV.U32 R2, RZ, RZ, R9 ;  /* 0x000000ffff028224 */ /* 0x004fc600078e0009 */
[----:B------:R-:W2:Y:S04]  /*3d980*/  LDL R9, [R1+0x1508] ;  /* 0x0015080001097983 */ /* 0x000ea80000100800 */
[----:B------:R0:W2:Y:S02]  /*3d990*/  @!P0 LDG.E.U8 R85, desc[UR6][R2.64] ;  /* 0x0000000602558981 */ /* 0x0000a4000c1e1100 */
[----:B0-----:R-:W-:Y:S02]  /*3d9a0*/  @!P0 IMAD.MOV.U32 R2, RZ, RZ, R31 ;  /* 0x000000ffff028224 */ /* 0x001fe400078e001f */
[----:B------:R-:W-:Y:S01]  /*3d9b0*/  @!P0 IMAD.MOV.U32 R3, RZ, RZ, R36 ;  /* 0x000000ffff038224 */ /* 0x000fe200078e0024 */
[----:B------:R-:W-:Y:S01]  /*3d9c0*/  PRMT R86, RZ, 0x7610, R86 ;  /* 0x00007610ff567816 */ /* 0x000fe20000000056 */
[----:B------:R-:W2:Y:S04]  /*3d9d0*/  LDL R36, [R1+0x1448] ;  /* 0x0014480001247983 */ /* 0x000ea80000100800 */
[----:B------:R3:W2:Y:S01]  /*3d9e0*/  @!P0 LDG.E.U8 R84, desc[UR6][R2.64] ;  /* 0x0000000602548981 */ /* 0x0006a2000c1e1100 */
[----:B------:R-:W-:-:S03]  /*3d9f0*/  PRMT R89, RZ, 0x7610, R89 ;  /* 0x00007610ff597816 */ /* 0x000fc60000000059 */
[----:B------:R-:W2:Y:S01]  /*3da00*/  LDL R31, [R1+0x1404] ;  /* 0x00140400011f7983 */ /* 0x000ea20000100800 */
[----:B---3--:R-:W-:Y:S02]  /*3da10*/  @!P0 IMAD.MOV.U32 R2, RZ, RZ, R10 ;  /* 0x000000ffff028224 */ /* 0x008fe400078e000a */
[----:B------:R-:W-:Y:S01]  /*3da20*/  @!P0 IMAD.MOV.U32 R3, RZ, RZ, R26 ;  /* 0x000000ffff038224 */ /* 0x000fe200078e001a */
[----:B------:R-:W3:Y:S04]  /*3da30*/  LDL R10, [R1+0x1488] ;  /* 0x00148800010a7983 */ /* 0x000ee80000100800 */
[----:B------:R4:W3:Y:S04]  /*3da40*/  @!P0 LDG.E.U8 R87, desc[UR6][R2.64] ;  /* 0x0000000602578981 */ /* 0x0008e8000c1e1100 */
[----:B------:R-:W3:Y:S01]  /*3da50*/  LDL R26, [R1+0x1484] ;  /* 0x00148400011a7983 */ /* 0x000ee20000100800 */
[----:B----4-:R-:W-:-:S03]  /*3da60*/  @!P0 IMAD.MOV.U32 R2, RZ, RZ, R4 ;  /* 0x000000ffff028224 */ /* 0x010fc600078e0004 */
[----:B------:R-:W4:Y:S01]  /*3da70*/  LDL R4, [R1+0x14c8] ;  /* 0x0014c80001047983 */ /* 0x000f220000100800 */
[----:B------:R-:W-:-:S03]  /*3da80*/  @!P0 IMAD.MOV.U32 R3, RZ, RZ, R5 ;  /* 0x000000ffff038224 */ /* 0x000fc600078e0005 */
[----:B------:R-:W3:Y:S04]  /*3da90*/  LDL R5, [R1+0x14c4] ;  /* 0x0014c40001057983 */ /* 0x000ee80000100800 */
[----:B------:R0:W3:Y:S02]  /*3daa0*/  @!P0 LDG.E.U8 R86, desc[UR6][R2.64] ;  /* 0x0000000602568981 */ /* 0x0000e4000c1e1100 */
[----:B0-----:R-:W-:Y:S01]  /*3dab0*/  @!P0 IMAD.MOV.U32 R3, RZ, RZ, R8 ;  /* 0x000000ffff038224 */ /* 0x001fe200078e0008 */
[----:B------:R-:W-:Y:S02]  /*3dac0*/  PRMT R88, RZ, 0x7610, R88 ;  /* 0x00007610ff587816 */ /* 0x000fe40000000058 */
[----:B------:R-:W-:Y:S01]  /*3dad0*/  PRMT R91, RZ, 0x7610, R91 ;  /* 0x00007610ff5b7816 */ /* 0x000fe2000000005b */
[----:B------:R-:W-:-:S02]  /*3dae0*/  @!P0 IMAD.MOV.U32 R2, RZ, RZ, R28 ;  /* 0x000000ffff028224 */ /* 0x000fc400078e001c */
[----:B------:R-:W3:Y:S04]  /*3daf0*/  LDL R28, [R1+0x1408] ;  /* 0x00140800011c7983 */ /* 0x000ee80000100800 */
[----:B------:R0:W3:Y:S02]  /*3db00*/  @!P0 LDG.E.U8 R89, desc[UR6][R2.64] ;  /* 0x0000000602598981 */ /* 0x0000e4000c1e1100 */
[----:B0-----:R-:W-:Y:S02]  /*3db10*/  @!P0 IMAD.MOV.U32 R3, RZ, RZ, R27 ;  /* 0x000000ffff038224 */ /* 0x001fe400078e001b */
[----:B------:R-:W3:Y:S01]  /*3db20*/  LDL R27, [R1+0x13c4] ;  /* 0x0013c400011b7983 */ /* 0x000ee20000100800 */
[----:B--2---:R-:W-:-:S03]  /*3db30*/  @!P0 IMAD.MOV.U32 R2, RZ, RZ, R9 ;  /* 0x000000ffff028224 */ /* 0x004fc600078e0009 */
[----:B------:R-:W2:Y:S04]  /*3db40*/  LDL R9, [R1+0x13c8] ;  /* 0x0013c80001097983 */ /* 0x000ea80000100800 */
[----:B------:R4:W2:Y:S02]  /*3db50*/  @!P0 LDG.E.U8 R88, desc[UR6][R2.64] ;  /* 0x0000000602588981 */ /* 0x0008a4000c1e1100 */
[----:B----4-:R-:W-:Y:S02]  /*3db60*/  @!P0 IMAD.MOV.U32 R2, RZ, RZ, R4 ;  /* 0x000000ffff028224 */ /* 0x010fe400078e0004 */
[----:B------:R-:W4:Y:S01]  /*3db70*/  LDL R4, [R1+0x1388] ;  /* 0x0013880001047983 */ /* 0x000f220000100800 */
[----:B---3--:R-:W-:-:S03]  /*3db80*/  @!P0 IMAD.MOV.U32 R3, RZ, RZ, R5 ;  /* 0x000000ffff038224 */ /* 0x008fc600078e0005 */
[----:B------:R-:W3:Y:S04]  /*3db90*/  LDL R5, [R1+0x1384] ;  /* 0x0013840001057983 */ /* 0x000ee80000100800 */
[----:B------:R0:W3:Y:S02]  /*3dba0*/  @!P0 LDG.E.U8 R91, desc[UR6][R2.64] ;  /* 0x00000006025b8981 */ /* 0x0000e4000c1e1100 */
[----:B0-----:R-:W-:Y:S02]  /*3dbb0*/  @!P0 IMAD.MOV.U32 R3, RZ, RZ, R26 ;  /* 0x000000ffff038224 */ /* 0x001fe400078e001a */
[----:B------:R-:W3:Y:S01]  /*3dbc0*/  LDL R26, [R1+0x1344] ;  /* 0x00134400011a7983 */ /* 0x000ee20000100800 */
[----:B------:R-:W-:Y:S01]  /*3dbd0*/  PRMT R90, RZ, 0x7610, R90 ;  /* 0x00007610ff5a7816 */ /* 0x000fe2000000005a */
[----:B------:R-:W-:-:S02]  /*3dbe0*/  @!P0 IMAD.MOV.U32 R2, RZ, RZ, R10 ;  /* 0x000000ffff028224 */ /* 0x000fc400078e000a */
[----:B------:R-:W3:Y:S01]  /*3dbf0*/  LDL R10, [R1+0x1348] ;  /* 0x00134800010a7983 */ /* 0x000ee20000100800 */
[----:B------:R-:W-:-:S03]  /*3dc00*/  PRMT R93, RZ, 0x7610, R93 ;  /* 0x00007610ff5d7816 */ /* 0x000fc6000000005d */
[----:B------:R0:W3:Y:S01]  /*3dc10*/  @!P0 LDG.E.U8 R90, desc[UR6][R2.64] ;  /* 0x00000006025a8981 */ /* 0x0000e2000c1e1100 */
[----:B------:R-:W-:Y:S01]  /*3dc20*/  PRMT R92, RZ, 0x7610, R92 ;  /* 0x00007610ff5c7816 */ /* 0x000fe2000000005c */
[----:B0-----:R-:W-:Y:S02]  /*3dc30*/  @!P0 IMAD.MOV.U32 R2, RZ, RZ, R36 ;  /* 0x000000ffff028224 */ /* 0x001fe400078e0024 */
[----:B------:R-:W-:Y:S01]  /*3dc40*/  @!P0 IMAD.MOV.U32 R3, RZ, RZ, R38 ;  /* 0x000000ffff038224 */ /* 0x000fe200078e0026 */
[----:B------:R-:W-:Y:S01]  /*3dc50*/  PRMT R95, RZ, 0x7610, R95 ;  /* 0x00007610ff5f7816 */ /* 0x000fe2000000005f */
[----:B------:R-:W3:Y:S04]  /*3dc60*/  LDL R38, [R1+0x1284] ;  /* 0x0012840001267983 */ /* 0x000ee80000100800 */
[----:B------:R0:W3:Y:S04]  /*3dc70*/  @!P0 LDG.E.U8 R93, desc[UR6][R2.64] ;  /* 0x00000006025d8981 */ /* 0x0000e8000c1e1100 */
[----:B------:R-:W3:Y:S01]  /*3dc80*/  LDL R36, [R1+0x1288] ;  /* 0x0012880001247983 */ /* 0x000ee20000100800 */
[----:B0-----:R-:W-:Y:S01]  /*3dc90*/  @!P0 IMAD.MOV.U32 R3, RZ, RZ, R31 ;  /* 0x000000ffff038224 */ /* 0x001fe200078e001f */
[----:B------:R-:W-:-:S02]  /*3dca0*/  PRMT R94, RZ, 0x7610, R94 ;  /* 0x00007610ff5e7816 */ /* 0x000fc4000000005e */
[----:B------:R-:W3:Y:S01]  /*3dcb0*/  LDL R31, [R1+0x1244] ;  /* 0x00124400011f7983 */ /* 0x000ee20000100800 */
[----:B------:R-:W-:-:S03]  /*3dcc0*/  @!P0 IMAD.MOV.U32 R2, RZ, RZ, R28 ;  /* 0x000000ffff028224 */ /* 0x000fc600078e001c */
        /* <DEDUP_REMOVED lines=14> */
[----:B------:R-:W-:-:S03]  /*3ddb0*/  @!P0 IMAD.MOV.U32 R2, RZ, RZ, R10 ;  /* 0x000000ffff028224 */ /* 0x000fc600078e000a */
[----:B------:R-:W3:Y:S01]  /*3ddc0*/  LDL R10, [R1+0x1208] ;  /* 0x00120800010a7983 */ /* 0x000ee20000100800 */
[----:B------:R-:W-:-:S06]  /*3ddd0*/  PRMT R97, RZ, 0x7610, R97 ;  /* 0x00007610ff617816 */ /* 0x000fcc0000000061 */
[----:B------:R0:W3:Y:S01]  /*3dde0*/  @!P0 LDG.E.U8 R97, desc[UR6][R2.64] ;  /* 0x0000000602618981 */ /* 0x0000e2000c1e1100 */
[----:B------:R-:W-:Y:S02]  /*3ddf0*/  PRMT R96, RZ, 0x7610, R96 ;  /* 0x00007610ff607816 */ /* 0x000fe40000000060 */
[----:B------:R-:W-:Y:S02]  /*3de00*/  PRMT R99, RZ, 0x7610, R99 ;  /* 0x00007610ff637816 */ /* 0x000fe40000000063 */
[----:B------:R-:W-:Y:S02]  /*3de10*/  PRMT R98, RZ, 0x7610, R98 ;  /* 0x00007610ff627816 */ /* 0x000fe40000000062 */
[----:B------:R-:W-:Y:S01]  /*3de20*/  PRMT R101, RZ, 0x7610, R101 ;  /* 0x00007610ff657816 */ /* 0x000fe20000000065 */
        /* <DEDUP_REMOVED lines=16> */
[----:B0-----:R-:W-:-:S02]  /*3df30*/  @!P0 IMAD.MOV.U32 R2, RZ, RZ, R28 ;  /* 0x000000ffff028224 */ /* 0x001fc400078e001c */
[----:B------:R-:W-:Y:S01]  /*3df40*/  @!P0 IMAD.MOV.U32 R3, RZ, RZ, R31 ;  /* 0x000000ffff038224 */ /* 0x000fe200078e001f */
[----:B------:R-:W-:Y:S01]  /*3df50*/  PRMT R103, RZ, 0x7610, R103 ;  /* 0x00007610ff677816 */ /* 0x000fe20000000067 */
[----:B------:R-:W3:Y:S04]  /*3df60*/  LDL R31, [R1+0xc6c] ;  /* 0x000c6c00011f7983 */ /* 0x000ee80000100800 */
[----:B------:R0:W3:Y:S04]  /*3df70*/  @!P0 LDG.E.U8 R101, desc[UR6][R2.64] ;  /* 0x0000000602658981 */ /* 0x0000e8000c1e1100 */
[----:B------:R-:W3:Y:S01]  /*3df80*/  LDL R28, [R1+0xc70] ;  /* 0x000c7000011c7983 */ /* 0x000ee20000100800 */
[----:B0-----:R-:W-:-:S03]  /*3df90*/  @!P0 IMAD.MOV.U32 R3, RZ, RZ, R26 ;  /* 0x000000ffff038224 */ /* 0x001fc600078e001a */
[----:B------:R-:W3:Y:S01]  /*3dfa0*/  LDL R26, [R1+0x1144] ;  /* 0x00114400011a7983 */ /* 0x000ee20000100800 */
[----:B------:R-:W-:-:S03]  /*3dfb0*/  @!P0 IMAD.MOV.U32 R2, RZ, RZ, R10 ;  /* 0x000000ffff028224 */ /* 0x000fc600078e000a */
[----:B------:R-:W3:Y:S04]  /*3dfc0*/  LDL R10, [R1+0x1148] ;  /* 0x00114800010a7983 */ /* 0x000ee80000100800 */
[----:B------:R0:W3:Y:S02]  /*3dfd0*/  @!P0 LDG.E.U8 R100, desc[UR6][R2.64] ;  /* 0x0000000602648981 */ /* 0x0000e4000c1e1100 */
[----:B0-----:R-:W-:Y:S02]  /*3dfe0*/  @!P0 IMAD.MOV.U32 R3, RZ, RZ, R27 ;  /* 0x000000ffff038224 */ /* 0x001fe400078e001b */
[----:B------:R-:W3:Y:S01]  /*3dff0*/  LDL R27, [R1+0xcec] ;  /* 0x000cec00011b7983 */ /* 0x000ee20000100800 */
[----:B------:R-:W-:Y:S01]  /*3e000*/  PRMT R102, RZ, 0x7610, R102 ;  /* 0x00007610ff667816 */ /* 0x000fe20000000066 */
[----:B--2---:R-:W-:-:S02]  /*3e010*/  @!P0 IMAD.MOV.U32 R2, RZ, RZ, R9 ;  /* 0x000000ffff028224 */ /* 0x004fc400078e0009 */
        /* <DEDUP_REMOVED lines=11> */
[----:B------:R-:W-:Y:S02]  /*3e0d0*/  PRMT R105, RZ, 0x7610, R105 ;  /* 0x00007610ff697816 */ /* 0x000fe40000000069 */
[----:B------:R-:W-:-:S04]  /*3e0e0*/  PRMT R104, RZ, 0x7610, R104 ;  /* 0x00007610ff687816 */ /* 0x000fc80000000068 */
[----:B------:R0:W3:Y:S01]  /*3e0f0*/  @!P0 LDG.E.U8 R105, desc[UR6][R2.64] ;  /* 0x0000000602698981 */ /* 0x0000e2000c1e1100 */
[----:B------:R-:W-:Y:S02]  /*3e100*/  PRMT R107, RZ, 0x7610, R107 ;  /* 0x00007610ff6b7816 */ /* 0x000fe4000000006b */
[----:B------:R-:W-:Y:S01]  /*3e110*/  PRMT R106, RZ, 0x7610, R106 ;  /* 0x00007610ff6a7816 */ /* 0x000fe2000000006a */
[----:B0-----:R-:W-:Y:S02]  /*3e120*/  @!P0 IMAD.MOV.U32 R3, RZ, RZ, R27 ;  /* 0x000000ffff038224 */ /* 0x001fe400078e001b */
[----:B------:R-:W3:Y:S01]  /*3e130*/  LDL R27, [R1+0xbac] ;  /* 0x000bac00011b7983 */ /* 0x000ee20000100800 */
[----:B------:R-:W-:Y:S01]  /*3e140*/  PRMT R109, RZ, 0x7610, R109 ;  /* 0x00007610ff6d7816 */ /* 0x000fe2000000006d */
[----:B--2---:R-:W-:Y:S02]  /*3e150*/  @!P0 IMAD.MOV.U32 R2, RZ, RZ, R9 ;  /* 0x000000ffff028224 */ /* 0x004fe400078e0009 */
[----:B------:R-:W2:Y:S04]  /*3e160*/  LDL R9, [R1+0xbb0] ;  /* 0x000bb00001097983 */ /* 0x000ea80000100800 */
[----:B------:R0:W2:Y:S02]  /*3e170*/  @!P0 LDG.E.U8 R104, desc[UR6][R2.64] ;  /* 0x0000000602688981 */ /* 0x0000a4000c1e1100 */
[----:B0-----:R-:W-:-:S02]  /*3e180*/  @!P0 IMAD.MOV.U32 R2, RZ, RZ, R36 ;  /* 0x000000ffff028224 */ /* 0x001fc400078e0024 */
[----:B------:R-:W-:Y:S01]  /*3e190*/  @!P0 IMAD.MOV.U32 R3, RZ, RZ, R38 ;  /* 0x000000ffff038224 */ /* 0x000fe200078e0026 */
[----:B------:R-:W-:Y:S01]  /*3e1a0*/  PRMT R108, RZ, 0x7610, R108 ;  /* 0x00007610ff6c7816 */ /* 0x000fe2000000006c */
[----:B------:R-:W2:Y:S04]  /*3e1b0*/  LDL R38, [R1+0xaf0] ;  /* 0x000af00001267983 */ /* 0x000ea80000100800 */
[----:B------:R0:W2:Y:S04]  /*3e1c0*/  @!P0 LDG.E.U8 R107, desc[UR6][R2.64] ;  /* 0x00000006026b8981 */ /* 0x0000a8000c1e1100 */
[----:B------:R-:W2:Y:S01]  /*3e1d0*/  LDL R36, [R1+0xaac] ;  /* 0x000aac0001247983 */ /* 0x000ea20000100800 */
[----:B0-----:R-:W-:-:S02]  /*3e1e0*/  @!P0 IMAD.MOV.U32 R2, RZ, RZ, R28 ;  /* 0x000000ffff028224 */ /* 0x001fc400078e001c */
[----:B------:R-:W-:Y:S01]  /*3e1f0*/  @!P0 IMAD.MOV.U32 R3, RZ, RZ, R31 ;  /* 0x000000ffff038224 */ /* 0x000fe200078e001f */
[----:B------:R-:W-:Y:S01]  /*3e200*/  PRMT R111, RZ, 0x7610, R111 ;  /* 0x00007610ff6f7816 */ /* 0x000fe2000000006f */
[----:B------:R-:W2:Y:S04]  /*3e210*/  LDL R31, [R1+0xab0] ;  /* 0x000ab000011f7983 */ /* 0x000ea80000100800 */
[----:B------:R4:W2:Y:S04]  /*3e220*/  @!P0 LDG.E.U8 R106, desc[UR6][R2.64] ;  /* 0x00000006026a8981 */ /* 0x0008a8000c1e1100 */
[----:B------:R-:W2:Y:S01]  /*3e230*/  LDL R28, [R1+0xa6c] ;  /* 0x000a6c00011c7983 */ /* 0x000ea20000100800 */
[----:B----4-:R-:W-:-:S03]  /*3e240*/  @!P0 IMAD.MOV.U32 R2, RZ, RZ, R4 ;  /* 0x000000ffff028224 */ /* 0x010fc600078e0004 */
[----:B------:R-:W4:Y:S01]  /*3e250*/  LDL R4, [R1+0xb70] ;  /* 0x000b700001047983 */ /* 0x000f220000100800 */
[----:B---3--:R-:W-:-:S03]  /*3e260*/  @!P0 IMAD.MOV.U32 R3, RZ, RZ, R5 ;  /* 0x000000ffff038224 */ /* 0x008fc600078e0005 */
[----:B------:R-:W3:Y:S04]  /*3e270*/  LDL R5, [R1+0xb6c] ;  /* 0x000b6c0001057983 */ /* 0x000ee80000100800 */
[----:B------:R0:W3:Y:S02]  /*3e280*/  @!P0 LDG.E.U8 R109, desc[UR6][R2.64] ;  /* 0x00000006026d8981 */ /* 0x0000e4000c1e1100 */
[----:B0-----:R-:W-:Y:S02]  /*3e290*/  @!P0 IMAD.MOV.U32 R3, RZ, RZ, R26 ;  /* 0x000000ffff038224 */ /* 0x001fe400078e001a */
[----:B------:R-:W3:Y:S01]  /*3e2a0*/  LDL R26, [R1+0xb2c] ;  /* 0x000b2c00011a7983 */ /* 0x000ee20000100800 */
[----:B------:R-:W-:-:S03]  /*3e2b0*/  @!P0 IMAD.MOV.U32 R2, RZ, RZ, R10 ;  /* 0x000000ffff028224 */ /* 0x000fc600078e000a */
[----:B------:R-:W3:Y:S04]  /*3e2c0*/  LDL R10, [R1+0xb30] ;  /* 0x000b3000010a7983 */ /* 0x000ee80000100800 */
[----:B------:R0:W3:Y:S01]  /*3e2d0*/  @!P0 LDG.E.U8 R108, desc[UR6][R2.64] ;  /* 0x00000006026c8981 */ /* 0x0000e2000c1e1100 */
[----:B------:R-:W-:Y:S01]  /*3e2e0*/  PRMT R110, RZ, 0x7610, R110 ;  /* 0x00007610ff6e7816 */ /* 0x000fe2000000006e */
[----:B0-----:R-:W-:Y:S02]  /*3e2f0*/  @!P0 IMAD.MOV.U32 R3, RZ, RZ, R27 ;  /* 0x000000ffff038224 */ /* 0x001fe400078e001b */
[----:B--2---:R-:W-:Y:S02]  /*3e300*/  @!P0 IMAD.MOV.U32 R2, RZ, RZ, R9 ;  /* 0x000000ffff028224 */ /* 0x004fe400078e0009 */
[----:B------:R-:W2:Y:S04]  /*3e310*/  LDL R9, [R1+0xa70] ;  /* 0x000a700001097983 */ /* 0x000ea80000100800 */
[----:B------:R4:W2:Y:S02]  /*3e320*/  @!P0 LDG.E.U8 R111, desc[UR6][R2.64] ;  /* 0x00000006026f8981 */ /* 0x0008a4000c1e1100 */
[----:B----4-:R-:W-:-:S02]  /*3e330*/  @!P0 IMAD.MOV.U32 R2, RZ, RZ, R4 ;  /* 0x000000ffff028224 */ /* 0x010fc400078e0004 */
[----:B------:R-:W4:Y:S01]  /*3e340*/  LDL R4, [R1+0xa30] ;  /* 0x000a300001047983 */ /* 0x000f220000100800 */
[----:B---3--:R-:W-:-:S03]  /*3e350*/  @!P0 IMAD.MOV.U32 R3, RZ, RZ, R5 ;  /* 0x000000ffff038224 */ /* 0x008fc600078e0005 */
[----:B------:R-:W3:Y:S04]  /*3e360*/  LDL R5, [R1+0xa2c] ;  /* 0x000a2c0001057983 */ /* 0x000ee80000100800 */
[----:B------:R0:W3:Y:S02]  /*3e370*/  @!P0 LDG.E.U8 R110, desc[UR6][R2.64] ;  /* 0x00000006026e8981 */ /* 0x0000e4000c1e1100 */
[----:B0-----:R-:W-:Y:S02]  /*3e380*/  @!P0 IMAD.MOV.U32 R3, RZ, RZ, R26 ;  /* 0x000000ffff038224 */ /* 0x001fe400078e001a */
[----:B------:R-:W3:Y:S01]  /*3e390*/  LDL R26, [R1+0x9ec] ;  /* 0x0009ec00011a7983 */ /* 0x000ee20000100800 */
[----:B------:R-:W-:Y:S01]  /*3e3a0*/  PRMT R113, RZ, 0x7610, R113 ;  /* 0x00007610ff717816 */ /* 0x000fe20000000071 */
[----:B------:R-:W-:Y:S01]  /*3e3b0*/  @!P0 IMAD.MOV.U32 R2, RZ, RZ, R10 ;  /* 0x000000ffff028224 */ /* 0x000fe200078e000a */
[----:B------:R-:W-:Y:S01]  /*3e3c0*/  PRMT R112, RZ, 0x7610, R112 ;  /* 0x00007610ff707816 */ /* 0x000fe20000000070 */
[----:B------:R-:W3:Y:S04]  /*3e3d0*/  LDL R10, [R1+0x9f0] ;  /* 0x0009f000010a7983 */ /* 0x000ee80000100800 */
[----:B------:R0:W3:Y:S01]  /*3e3e0*/  @!P0 LDG.E.U8 R113, desc[UR6][R2.64] ;  /* 0x0000000602718981 */ /* 0x0000e2000c1e1100 */
[----:B------:R-:W-:-:S03]  /*3e3f0*/  PRMT R115, RZ, 0x7610, R115 ;  /* 0x00007610ff737816 */ /* 0x000fc60000000073 */
[----:B------:R-:W3:Y:S01]  /*3e400*/  LDL.LU R27, [R1+0x9ac] ;  /* 0x0009ac00011b7983 */ /* 0x000ee20000300800 */
[----:B------:R-:W-:-:S03]  /*3e410*/  PRMT R114, RZ, 0x7610, R114 ;  /* 0x00007610ff727816 */ /* 0x000fc60000000072 */
[----:B------:R-:W3:Y:S01]  /*3e420*/  LDL R133, [R1+0x1cfc] ;  /* 0x001cfc0001857983 */ /* 0x000ee20000100800 */
[----:B0-----:R-:W-:Y:S02]  /*3e430*/  @!P0 IMAD.MOV.U32 R2, RZ, RZ, R38 ;  /* 0x000000ffff028224 */ /* 0x001fe400078e0026 */
[----:B------:R-:W-:Y:S01]  /*3e440*/  @!P0 IMAD.MOV.U32 R3, RZ, RZ, R39 ;  /* 0x000000ffff038224 */ /* 0x000fe200078e0027 */
[----:B------:R-:W3:Y:S04]  /*3e450*/  LDL R41, [R1+0x1d00] ;  /* 0x001d000001297983 */ /* 0x000ee80000100800 */
[----:B------:R0:W3:Y:S04]  /*3e460*/  @!P0 LDG.E.U8 R112, desc[UR6][R2.64] ;  /* 0x0000000602708981 */ /* 0x0000e8000c1e1100 */
[----:B------:R-:W3:Y:S04]  /*3e470*/  LDL R39, [R1+0x1cbc] ;  /* 0x001cbc0001277983 */ /* 0x000ee80000100800 */
[----:B------:R-:W3:Y:S01]  /*3e480*/  LDL R38, [R1+0x1cc0] ;  /* 0x001cc00001267983 */ /* 0x000ee20000100800 */
[----:B0-----:R-:W-:-:S02]  /*3e490*/  @!P0 IMAD.MOV.U32 R2, RZ, RZ, R31 ;  /* 0x000000ffff028224 */ /* 0x001fc400078e001f */
[----:B------:R-:W-:-:S05]  /*3e4a0*/  @!P0 IMAD.MOV.U32 R3, RZ, RZ, R36 ;  /* 0x000000ffff038224 */ /* 0x000fca00078e0024 */
[----:B------:R0:W3:Y:S02]  /*3e4b0*/  @!P0 LDG.E.U8 R115, desc[UR6][R2.64] ;  /* 0x0000000602738981 */ /* 0x0000e4000c1e1100 */
[----:B0-----:R-:W-:Y:S01]  /*3e4c0*/  @!P0 IMAD.MOV.U32 R3, RZ, RZ, R28 ;  /* 0x000000ffff038224 */ /* 0x001fe200078e001c */
[----:B------:R-:W-:Y:S01]  /*3e4d0*/  PRMT R117, RZ, 0x7610, R117 ;  /* 0x00007610ff757816 */ /* 0x000fe20000000075 */
        /* <DEDUP_REMOVED lines=8> */
[----:B------:R-:W3:Y:S04]  /*3e560*/  LDL.LU R31, [R1+0x970] ;  /* 0x00097000011f7983 */ /* 0x000ee80000300800 */
[----:B------:R-:W3:Y:S04]  /*3e570*/  LDL R36, [R1+0x1c7c] ;  /* 0x001c7c0001247983 */ /* 0x000ee80000100800 */
[----:B------:R0:W3:Y:S02]  /*3e580*/  @!P0 LDG.E.U8 R117, desc[UR6][R2.64] ;  /* 0x0000000602758981 */ /* 0x0000e4000c1e1100 */
[----:B0-----:R-:W-:-:S02]  /*3e590*/  @!P0 IMAD.MOV.U32 R3, RZ, RZ, R26 ;  /* 0x000000ffff038224 */ /* 0x001fc400078e001a */
[----:B------:R-:W3:Y:S01]  /*3e5a0*/  LDL R26, [R1+0x96c] ;  /* 0x00096c00011a7983 */ /* 0x000ee20000100800 */
[----:B------:R-:W-:Y:S01]  /*3e5b0*/  PRMT R116, RZ, 0x7610, R116 ;  /* 0x00007610ff747816 */ /* 0x000fe20000000074 */
[----:B------:R-:W-:Y:S02]  /*3e5c0*/  @!P0 IMAD.MOV.U32 R2, RZ, RZ, R10 ;  /* 0x000000ffff028224 */ /* 0x000fe400078e000a */
[----:B------:R-:W3:Y:S04]  /*3e5d0*/  LDL R10, [R1+0x1c3c] ;  /* 0x001c3c00010a7983 */ /* 0x000ee80000100800 */
[----:B------:R0:W3:Y:S01]  /*3e5e0*/  @!P0 LDG.E.U8 R116, desc[UR6][R2.64] ;  /* 0x0000000602748981 */ /* 0x0000e2000c1e1100 */
[----:B------:R-:W-:Y:S02]  /*3e5f0*/  PRMT R119, RZ, 0x7610, R119 ;  /* 0x00007610ff777816 */ /* 0x000fe40000000077 */
[----:B------:R-:W-:Y:S01]  /*3e600*/  PRMT R121, RZ, 0x7610, R121 ;  /* 0x00007610ff797816 */ /* 0x000fe20000000079 */
[----:B0-----:R-:W-:Y:S01]  /*3e610*/  @!P0 IMAD.MOV.U32 R3, RZ, RZ, R27 ;  /* 0x000000ffff038224 */ /* 0x001fe200078e001b */
[----:B------:R-:W-:-:S02]  /*3e620*/  PRMT R120, RZ, 0x7610, R120 ;  /* 0x00007610ff787816 */ /* 0x000fc40000000078 */
[----:B------:R-:W-:Y:S02]  /*3e630*/  PRMT R123, RZ, 0x7610, R123 ;  /* 0x00007610ff7b7816 */ /* 0x000fe4000000007b */
[----:B------:R-:W-:Y:S01]  /*3e640*/  PRMT R122, RZ, 0x7610, R122 ;  /* 0x00007610ff7a7816 */ /* 0x000fe2000000007a */
        /* <DEDUP_REMOVED lines=9> */
[----:B------:R-:W-:-:S05]  /*3e6e0*/  @!P0 IMAD.MOV.U32 R3, RZ, RZ, R133 ;  /* 0x000000ffff038224 */ /* 0x000fca00078e0085 */
[----:B------:R0:W3:Y:S02]  /*3e6f0*/  @!P0 LDG.E.U8 R120, desc[UR6][R2.64] ;  /* 0x0000000602788981 */ /* 0x0000e4000c1e1100 */
[----:B0-----:R-:W-:Y:S02]  /*3e700*/  @!P0 IMAD.MOV.U32 R2, RZ, RZ, R38 ;  /* 0x000000ffff028224 */ /* 0x001fe400078e0026 */
[----:B------:R-:W-:Y:S01]  /*3e710*/  @!P0 IMAD.MOV.U32 R3, RZ, RZ, R39 ;  /* 0x000000ffff038224 */ /* 0x000fe200078e0027 */
[----:B------:R-:W-:Y:S01]  /*3e720*/  PRMT R118, RZ, 0x7610, R118 ;  /* 0x00007610ff767816 */ /* 0x000fe20000000076 */
[----:B------:R-:W3:Y:S04]  /*3e730*/  LDL R38, [R1+0x1d2c] ;  /* 0x001d2c0001267983 */ /* 0x000ee80000100800 */
[----:B------:R0:W3:Y:S02]  /*3e740*/  @!P0 LDG.E.U8 R123, desc[UR6][R2.64] ;  /* 0x00000006027b8981 */ /* 0x0000e4000c1e1100 */
[----:B0-----:R-:W-:-:S02]  /*3e750*/  @!P0 IMAD.MOV.U32 R2, RZ, RZ, R28 ;  /* 0x000000ffff028224 */ /* 0x001fc400078e001c */
[----:B------:R-:W-:Y:S01]  /*3e760*/  @!P0 IMAD.MOV.U32 R3, RZ, RZ, R36 ;  /* 0x000000ffff038224 */ /* 0x000fe200078e0024 */
[----:B------:R-:W-:Y:S01]  /*3e770*/  PRMT R150, RZ, 0x7610, R150 ;  /* 0x00007610ff967816 */ /* 0x000fe20000000096 */
[----:B------:R-:W3:Y:S04]  /*3e780*/  LDL R36, [R1+0x1b7c] ;  /* 0x001b7c0001247983 */ /* 0x000ee80000100800 */
[----:B------:R0:W3:Y:S01]  /*3e790*/  @!P0 LDG.E.U8 R122, desc[UR6][R2.64] ;  /* 0x00000006027a8981 */ /* 0x0000e2000c1e1100 */
[----:B------:R-:W-:-:S03]  /*3e7a0*/  PRMT R148, RZ, 0x7610, R148 ;  /* 0x00007610ff947816 */ /* 0x000fc60000000094 */
[----:B------:R-:W3:Y:S01]  /*3e7b0*/  LDL R28, [R1+0x1b3c] ;  /* 0x001b3c00011c7983 */ /* 0x000ee20000100800 */
[----:B0-----:R-:W-:-:S03]  /*3e7c0*/  @!P0 IMAD.MOV.U32 R3, RZ, RZ, R26 ;  /* 0x000000ffff038224 */ /* 0x001fc600078e001a */
[----:B------:R-:W3:Y:S01]  /*3e7d0*/  LDL R26, [R1+0x1bbc] ;  /* 0x001bbc00011a7983 */ /* 0x000ee20000100800 */
[----:B------:R-:W-:-:S05]  /*3e7e0*/  @!P0 IMAD.MOV.U32 R2, RZ, RZ, R31 ;  /* 0x000000ffff028224 */ /* 0x000fca00078e001f */
[----:B------:R0:W3:Y:S02]  /*3e7f0*/  @!P0 LDG.E.U8 R118, desc[UR6][R2.64] ;  /* 0x0000000602768981 */ /* 0x0000e4000c1e1100 */
[----:B0-----:R-:W-:Y:S02]  /*3e800*/  @!P0 IMAD.MOV.U32 R3, RZ, RZ, R10 ;  /* 0x000000ffff038224 */ /* 0x001fe400078e000a */
[----:B------:R-:W3:Y:S01]  /*3e810*/  LDL R10, [R1+0x1bc0] ;  /* 0x001bc000010a7983 */ /* 0x000ee20000100800 */
[----:B--2---:R-:W-:-:S03]  /*3e820*/  @!P0 IMAD.MOV.U32 R2, RZ, RZ, R9 ;  /* 0x000000ffff028224 */ /* 0x004fc600078e0009 */
[----:B------:R-:W2:Y:S04]  /*3e830*/  LDL R9, [R1+0x1b80] ;  /* 0x001b800001097983 */ /* 0x000ea80000100800 */
[----:B------:R4:W2:Y:S02]  /*3e840*/  @!P0 LDG.E.U8 R150, desc[UR6][R2.64] ;  /* 0x0000000602968981 */ /* 0x0008a4000c1e1100 */
[----:B----4-:R-:W-:Y:S02]  /*3e850*/  @!P0 IMAD.MOV.U32 R2, RZ, RZ, R4 ;  /* 0x000000ffff028224 */ /* 0x010fe400078e0004 */
[----:B---3--:R-:W-:-:S05]  /*3e860*/  @!P0 IMAD.MOV.U32 R3, RZ, RZ, R5 ;  /* 0x000000ffff038224 */ /* 0x008fca00078e0005 */
[----:B------:R0:W3:Y:S02]  /*3e870*/  @!P0 LDG.E.U8 R148, desc[UR6][R2.64] ;  /* 0x0000000602948981 */ /* 0x0000e4000c1e1100 */
[----:B0-----:R-:W-:Y:S02]  /*3e880*/  LOP3.LUT R3, R20, 0xffff, RZ, 0xc0, !PT ;  /* 0x0000ffff14037812 */ /* 0x001fe400078ec0ff */
[----:B------:R-:W-:-:S04]  /*3e890*/  LOP3.LUT R2, R21, 0xffff, RZ, 0xc0, !PT ;  /* 0x0000ffff15027812 */ /* 0x000fc800078ec0ff */
[----:B------:R-:W-:Y:S02]  /*3e8a0*/  PRMT R20, R3, 0x3340, R2 ;  /* 0x0000334003147816 */ /* 0x000fe40000000002 */
[----:B------:R-:W-:Y:S02]  /*3e8b0*/  LOP3.LUT R3, R19, 0xffff, RZ, 0xc0, !PT ;  /* 0x0000ffff13037812 */ /* 0x000fe400078ec0ff */
[----:B------:R-:W-:-:S04]  /*3e8c0*/  LOP3.LUT R2, R15, 0xffff, RZ, 0xc0, !PT ;  /* 0x0000ffff0f027812 */ /* 0x000fc800078ec0ff */
[----:B------:R-:W-:Y:S02]  /*3e8d0*/  PRMT R15, R3, 0x3340, R2 ;  /* 0x00003340030f7816 */ /* 0x000fe40000000002 */
[----:B------:R-:W-:Y:S02]  /*3e8e0*/  LOP3.LUT R3, R13, 0xffff, RZ, 0xc0, !PT ;  /* 0x0000ffff0d037812 */ /* 0x000fe400078ec0ff */
[----:B------:R-:W-:-:S04]  /*3e8f0*/  LOP3.LUT R2, R14, 0xffff, RZ, 0xc0, !PT ;  /* 0x0000ffff0e027812 */ /* 0x000fc800078ec0ff */
[----:B------:R-:W-:Y:S02]  /*3e900*/  PRMT R13, R3, 0x3340, R2 ;  /* 0x00003340030d7816 */ /* 0x000fe40000000002 */
[----:B------:R-:W-:Y:S02]  /*3e910*/  LOP3.LUT R3, R12, 0xffff, RZ, 0xc0, !PT ;  /* 0x0000ffff0c037812 */ /* 0x000fe400078ec0ff */
[----:B------:R-:W-:Y:S01]  /*3e920*/  LOP3.LUT R2, R6, 0xffff, RZ, 0xc0, !PT ;  /* 0x0000ffff06027812 */ /* 0x000fe200078ec0ff */
[----:B------:R-:W4:Y:S03]  /*3e930*/  LDL R12, [R1+0x1ac0] ;  /* 0x001ac000010c7983 */ /* 0x000f260000100800 */
[----:B------:R-:W-:Y:S01]  /*3e940*/  PRMT R2, R3, 0x3340, R2 ;  /* 0x0000334003027816 */ /* 0x000fe20000000002 */
[----:B------:R-:W-:Y:S02]  /*3e950*/  @!P0 IMAD.MOV.U32 R3, RZ, RZ, R26 ;  /* 0x000000ffff038224 */ /* 0x000fe400078e001a */
[----:B------:R-:W3:Y:S01]  /*3e960*/  LDL R26, [R1+0x1b40] ;  /* 0x001b4000011a7983 */ /* 0x000ee20000100800 */
[----:B------:R-:W-:-:S02]  /*3e970*/  LOP3.LUT R5, R23, 0xffff, RZ, 0xc0, !PT ;  /* 0x0000ffff17057812 */ /* 0x000fc400078ec0ff */
        /* <DEDUP_REMOVED lines=9> */
[----:B------:R-:W-:Y:S02]  /*3ea10*/  LOP3.LUT R4, R11, 0xffff, RZ, 0xc0, !PT ;  /* 0x0000ffff0b047812 */ /* 0x000fe400078ec0ff */
[----:B------:R-:W-:Y:S01]  /*3ea20*/  PRMT R6, R14, 0x5410, R13 ;  /* 0x000054100e067816 */ /* 0x000fe2000000000d */
[----:B------:R-:W4:Y:S01]  /*3ea30*/  LDL R11, [R1+0x1a7c] ;  /* 0x001a7c00010b7983 */ /* 0x000f220000100800 */
[----:B------:R-:W-:Y:S02]  /*3ea40*/  PRMT R7, R5, 0x3340, R4 ;  /* 0x0000334005077816 */ /* 0x000fe40000000004 */
[----:B------:R-:W-:Y:S01]  /*3ea50*/  PRMT R5, R18, 0x5410, R15 ;  /* 0x0000541012057816 */ /* 0x000fe2000000000f */
[----:B------:R-:W4:Y:S04]  /*3ea60*/  LDL R14, [R1+0x1b00] ;  /* 0x001b0000010e7983 */ /* 0x000f280000100800 */
[----:B------:R-:W4:Y:S04]  /*3ea70*/  LDL R15, [R1+0x1afc] ;  /* 0x001afc00010f7983 */ /* 0x000f280000100800 */
[----:B------:R-:W4:Y:S01]  /*3ea80*/  LDL R13, [R1+0x1abc] ;  /* 0x001abc00010d7983 */ /* 0x000f220000100800 */
[----:B------:R-:W-:-:S02]  /*3ea90*/  PRMT R146, RZ, 0x7610, R146 ;  /* 0x00007610ff927816 */ /* 0x000fc40000000092 */
[----:B------:R-:W-:Y:S01]  /*3eaa0*/  PRMT R7, R7, 0x5410, R2 ;  /* 0x0000541007077816 */ /* 0x000fe20000000002 */
[----:B------:R-:W-:Y:S01]  /*3eab0*/  @!P0 IMAD.MOV.U32 R2, RZ, RZ, R10 ;  /* 0x000000ffff028224 */ /* 0x000fe200078e000a */
[----:B------:R-:W-:Y:S01]  /*3eac0*/  PRMT R4, R21, 0x5410, R20 ;  /* 0x0000541015047816 */ /* 0x000fe20000000014 */
[----:B------:R-:W4:Y:S04]  /*3ead0*/  LDL R10, [R1+0x1a80] ;  /* 0x001a8000010a7983 */ /* 0x000f280000100800 */
[----:B------:R-:W4:Y:S04]  /*3eae0*/  LDL.LU R133, [R1+0x183c] ;  /* 0x00183c0001857983 */ /* 0x000f280000300800 */
[----:B------:R0:W4:Y:S04]  /*3eaf0*/  @!P0 LDG.E.U8 R146, desc[UR6][R2.64] ;  /* 0x0000000602928981 */ /* 0x000128000c1e1100 */
[----:B------:R-:W4:Y:S04]  /*3eb00*/  LDL.LU R138, [R1+0x1800] ;  /* 0x00180000018a7983 */ /* 0x000f280000300800 */
[----:B------:R1:W-:Y:S04]  /*3eb10*/  STS.128 [R38+UR4+0x10000], R4 ;  /* 0x0100000426007988 */ /* 0x0003e80008000c04 */
[----:B------:R-:W4:Y:S01]  /*3eb20*/  LDL.LU R149, [R1+0x17fc] ;  /* 0x0017fc0001957983 */ /* 0x000f220000300800 */
[----:B------:R-:W-:Y:S01]  /*3eb30*/  PRMT R145, RZ, 0x7610, R145 ;  /* 0x00007610ff917816 */ /* 0x000fe20000000091 */
[----:B0-----:R-:W-:Y:S01]  /*3eb40*/  @!P0 IMAD.MOV.U32 R3, RZ, RZ, R36 ;  /* 0x000000ffff038224 */ /* 0x001fe200078e0024 */
[----:B------:R-:W-:Y:S01]  /*3eb50*/  PRMT R144, RZ, 0x7610, R144 ;  /* 0x00007610ff907816 */ /* 0x000fe20000000090 */
[----:B------:R-:W4:Y:S01]  /*3eb60*/  LDL R39, [R1+0x17bc] ;  /* 0x0017bc0001277983 */ /* 0x000f220000100800 */
[----:B------:R-:W-:-:S02]  /*3eb70*/  PRMT R143, RZ, 0x7610, R143 ;  /* 0x00007610ff8f7816 */ /* 0x000fc4000000008f */
[----:B------:R-:W-:Y:S01]  /*3eb80*/  PRMT R142, RZ, 0x7610, R142 ;  /* 0x00007610ff8e7816 */ /* 0x000fe2000000008e */
[----:B------:R-:W4:Y:S04]  /*3eb90*/  LDL R36, [R1+0x177c] ;  /* 0x00177c0001247983 */ /* 0x000f280000100800 */
[----:B-1----:R-:W4:Y:S04]  /*3eba0*/  LDL R7, [R1+0x1a40] ;  /* 0x001a400001077983 */ /* 0x002f280000100800 */
[----:B------:R-:W4:Y:S04]  /*3ebb0*/  LDL R6, [R1+0x19fc] ;  /* 0x0019fc0001067983 */ /* 0x000f280000100800 */
[----:B------:R-:W4:Y:S04]  /*3ebc0*/  LDL R5, [R1+0x1a00] ;  /* 0x001a000001057983 */ /* 0x000f280000100800 */
[----:B------:R-:W4:Y:S01]  /*3ebd0*/  LDL R4, [R1+0x19c0] ;  /* 0x0019c00001047983 */ /* 0x000f220000100800 */
[----:B------:R-:W-:-:S02]  /*3ebe0*/  PRMT R141, RZ, 0x7610, R141 ;  /* 0x00007610ff8d7816 */ /* 0x000fc4000000008d */
[----:B------:R-:W-:Y:S01]  /*3ebf0*/  PRMT R139, RZ, 0x7610, R139 ;  /* 0x00007610ff8b7816 */ /* 0x000fe2000000008b */
[----:B------:R-:W4:Y:S01]  /*3ec00*/  LDL R38, [R1+0x1d4c] ;  /* 0x001d4c0001267983 */ /* 0x000f220000100800 */
[----:B--2---:R-:W-:-:S03]  /*3ec10*/  @!P0 IMAD.MOV.U32 R2, RZ, RZ, R9 ;  /* 0x000000ffff028224 */ /* 0x004fc600078e0009 */
[----:B------:R-:W2:Y:S04]  /*3ec20*/  LDL R9, [R1+0x1a3c] ;  /* 0x001a3c0001097983 */ /* 0x000ea80000100800 */
[----:B------:R3:W2:Y:S02]  /*3ec30*/  @!P0 LDG.E.U8 R145, desc[UR6][R2.64] ;  /* 0x0000000602918981 */ /* 0x0006a4000c1e1100 */
[----:B---3--:R-:W-:Y:S02]  /*3ec40*/  @!P0 IMAD.MOV.U32 R2, RZ, RZ, R26 ;  /* 0x000000ffff028224 */ /* 0x008fe400078e001a */
[----:B------:R-:W3:Y:S01]  /*3ec50*/  LDL R26, [R1+0x19bc] ;  /* 0x0019bc00011a7983 */ /* 0x000ee20000100800 */
[----:B------:R-:W-:Y:S01]  /*3ec60*/  @!P0 IMAD.MOV.U32 R3, RZ, RZ, R28 ;  /* 0x000000ffff038224 */ /* 0x000fe200078e001c */
[----:B------:R-:W-:-:S02]  /*3ec70*/  PRMT R137, RZ, 0x7610, R137 ;  /* 0x00007610ff897816 */ /* 0x000fc40000000089 */
[----:B------:R-:W-:Y:S01]  /*3ec80*/  PRMT R134, RZ, 0x7610, R134 ;  /* 0x00007610ff867816 */ /* 0x000fe20000000086 */
[----:B------:R-:W3:Y:S04]  /*3ec90*/  LDL R28, [R1+0x1780] ;  /* 0x00178000011c7983 */ /* 0x000ee80000100800 */
[----:B------:R4:W3:Y:S02]  /*3eca0*/  @!P0 LDG.E.U8 R144, desc[UR6][R2.64] ;  /* 0x0000000602908981 */ /* 0x0008e4000c1e1100 */
[----:B----4-:R-:W-:Y:S02]  /*3ecb0*/  @!P0 IMAD.MOV.U32 R2, RZ, RZ, R14 ;  /* 0x000000ffff028224 */ /* 0x010fe400078e000e */
[----:B------:R-:W4:Y:S01]  /*3ecc0*/  LDL R14, [R1+0x1980] ;  /* 0x00198000010e7983 */ /* 0x000f220000100800 */
[----:B------:R-:W-:-:S03]  /*3ecd0*/  @!P0 IMAD.MOV.U32 R3, RZ, RZ, R15 ;  /* 0x000000ffff038224 */ /* 0x000fc600078e000f */
[----:B------:R-:W4:Y:S04]  /*3ece0*/  LDL R15, [R1+0x197c] ;  /* 0x00197c00010f7983 */ /* 0x000f280000100800 */
[----:B------:R0:W4:Y:S02]  /*3ecf0*/  @!P0 LDG.E.U8 R143, desc[UR6][R2.64] ;  /* 0x00000006028f8981 */ /* 0x000124000c1e1100 */
[----:B0-----:R-:W-:Y:S02]  /*3ed00*/  @!P0 IMAD.MOV.U32 R2, RZ, RZ, R12 ;  /* 0x000000ffff028224 */ /* 0x001fe400078e000c */
[----:B------:R-:W-:Y:S01]  /*3ed10*/  @!P0 IMAD.MOV.U32 R3, RZ, RZ, R13 ;  /* 0x000000ffff038224 */ /* 0x000fe200078e000d */
[----:B------:R-:W4:Y:S04]  /*3ed20*/  LDL R12, [R1+0x1940] ;  /* 0x00194000010c7983 */ /* 0x000f280000100800 */
[----:B------:R-:W4:Y:S04]  /*3ed30*/  LDL R13, [R1+0x193c] ;  /* 0x00193c00010d7983 */ /* 0x000f280000100800 */
[----:B------:R0:W4:Y:S02]  /*3ed40*/  @!P0 LDG.E.U8 R142, desc[UR6][R2.64] ;  /* 0x00000006028e8981 */ /* 0x000124000c1e1100 */
[----:B0-----:R-:W-:-:S02]  /*3ed50*/  @!P0 IMAD.MOV.U32 R2, RZ, RZ, R10 ;  /* 0x000000ffff028224 */ /* 0x001fc400078e000a */
[----:B------:R-:W-:Y:S01]  /*3ed60*/  @!P0 IMAD.MOV.U32 R3, RZ, RZ, R11 ;  /* 0x000000ffff038224 */ /* 0x000fe200078e000b */
[----:B------:R-:W4:Y:S04]  /*3ed70*/  LDL R10, [R1+0x1900] ;  /* 0x00190000010a7983 */ /* 0x000f280000100800 */
[----:B------:R-:W4:Y:S04]  /*3ed80*/  LDL R11, [R1+0x18fc] ;  /* 0x0018fc00010b7983 */ /* 0x000f280000100800 */
[----:B------:R0:W4:Y:S02]  /*3ed90*/  @!P0 LDG.E.U8 R141, desc[UR6][R2.64] ;  /* 0x00000006028d8981 */ /* 0x000124000c1e1100 */
[----:B0-----:R-:W-:-:S02]  /*3eda0*/  @!P0 IMAD.MOV.U32 R2, RZ, RZ, R7 ;  /* 0x000000ffff028224 */ /* 0x001fc400078e0007 */
[----:B------:R-:W4:Y:S01]  /*3edb0*/  LDL R7, [R1+0x18c0] ;  /* 0x0018c00001077983 */ /* 0x000f220000100800 */
[----:B--2---:R-:W-:-:S03]  /*3edc0*/  @!P0 IMAD.MOV.U32 R3, RZ, RZ, R9 ;  /* 0x000000ffff038224 */ /* 0x004fc600078e0009 */
[----:B------:R-:W2:Y:S04]  /*3edd0*/  LDL R9, [R1+0x18bc] ;  /* 0x0018bc0001097983 */ /* 0x000ea80000100800 */
[----:B------:R0:W2:Y:S02]  /*3ede0*/  @!P0 LDG.E.U8 R139, desc[UR6][R2.64] ;  /* 0x00000006028b8981 */ /* 0x0000a4000c1e1100 */
[----:B0-----:R-:W-:Y:S02]  /*3edf0*/  @!P0 IMAD.MOV.U32 R2, RZ, RZ, R5 ;  /* 0x000000ffff028224 */ /* 0x001fe400078e0005 */
[----:B------:R-:W-:Y:S01]  /*3ee00*/  @!P0 IMAD.MOV.U32 R3, RZ, RZ, R6 ;  /* 0x000000ffff038224 */ /* 0x000fe200078e0006 */
[----:B------:R-:W2:Y:S04]  /*3ee10*/  LDL R5, [R1+0x1880] ;  /* 0x0018800001057983 */ /* 0x000ea80000100800 */
[----:B------:R-:W2:Y:S04]  /*3ee20*/  LDL R6, [R1+0x187c] ;  /* 0x00187c0001067983 */ /* 0x000ea80000100800 */
[----:B------:R0:W2:Y:S02]  /*3ee30*/  @!P0 LDG.E.U8 R137, desc[UR6][R2.64] ;  /* 0x0000000602898981 */ /* 0x0000a4000c1e1100 */
[----:B0-----:R-:W-:-:S02]  /*3ee40*/  @!P0 IMAD.MOV.U32 R2, RZ, RZ, R4 ;  /* 0x000000ffff028224 */ /* 0x001fc400078e0004 */
[----:B------:R-:W2:Y:S01]  /*3ee50*/  LDL R4, [R1+0x1840] ;  /* 0x0018400001047983 */ /* 0x000ea20000100800 */
[----:B---3--:R-:W-:-:S03]  /*3ee60*/  @!P0 IMAD.MOV.U32 R3, RZ, RZ, R26 ;  /* 0x000000ffff038224 */ /* 0x008fc600078e001a */
[----:B------:R-:W3:Y:S01]  /*3ee70*/  LDL R26, [R1+0x17c0] ;  /* 0x0017c000011a7983 */ /* 0x000ee20000100800 */
[----:B------:R-:W-:-:S03]  /*3ee80*/  PRMT R132, RZ, 0x7610, R132 ;  /* 0x00007610ff847816 */ /* 0x000fc60000000084 */
[----:B------:R4:W3:Y:S01]  /*3ee90*/  @!P0 LDG.E.U8 R134, desc[UR6][R2.64] ;  /* 0x0000000602868981 */ /* 0x0008e2000c1e1100 */
[----:B------:R-:W-:Y:S02]  /*3eea0*/  PRMT R130, RZ, 0x7610, R130 ;  /* 0x00007610ff827816 */ /* 0x000fe40000000082 */
[----:B------:R-:W-:Y:S02]  /*3eeb0*/  PRMT R129, RZ, 0x7610, R129 ;  /* 0x00007610ff817816 */ /* 0x000fe40000000081 */
[----:B------:R-:W-:Y:S01]  /*3eec0*/  PRMT R128, RZ, 0x7610, R128 ;  /* 0x00007610ff807816 */ /* 0x000fe20000000080 */
[----:B----4-:R-:W-:Y:S02]  /*3eed0*/  @!P0 IMAD.MOV.U32 R2, RZ, RZ, R14 ;  /* 0x000000ffff028224 */ /* 0x010fe400078e000e */
[----:B------:R-:W-:-:S05]  /*3eee0*/  @!P0 IMAD.MOV.U32 R3, RZ, RZ, R15 ;  /* 0x000000ffff038224 */ /* 0x000fca00078e000f */
[----:B------:R0:W4:Y:S02]  /*3eef0*/  @!P0 LDG.E.U8 R132, desc[UR6][R2.64] ;  /* 0x0000000602848981 */ /* 0x000124000c1e1100 */
[----:B0-----:R-:W-:Y:S02]  /*3ef00*/  @!P0 IMAD.MOV.U32 R2, RZ, RZ, R12 ;  /* 0x000000ffff028224 */ /* 0x001fe400078e000c */
[----:B------:R-:W-:-:S05]  /*3ef10*/  @!P0 IMAD.MOV.U32 R3, RZ, RZ, R13 ;  /* 0x000000ffff038224 */ /* 0x000fca00078e000d */
[----:B------:R0:W4:Y:S01]  /*3ef20*/  @!P0 LDG.E.U8 R130, desc[UR6][R2.64] ;  /* 0x0000000602828981 */ /* 0x000122000c1e1100 */
[----:B------:R-:W-:Y:S01]  /*3ef30*/  PRMT R127, RZ, 0x7610, R127 ;  /* 0x00007610ff7f7816 */ /* 0x000fe2000000007f */
[----:B0-----:R-:W-:Y:S01]  /*3ef40*/  @!P0 IMAD.MOV.U32 R2, RZ, RZ, R10 ;  /* 0x000000ffff028224 */ /* 0x001fe200078e000a */
[----:B------:R-:W-:Y:S01]  /*3ef50*/  PRMT R126, RZ, 0x7610, R126 ;  /* 0x00007610ff7e7816 */ /* 0x000fe2000000007e */
[----:B------:R-:W4:Y:S01]  /*3ef60*/  LDL R10, [R1+0x173c] ;  /* 0x00173c00010a7983 */ /* 0x000f220000100800 */
[----:B------:R-:W-:-:S05]  /*3ef70*/  @!P0 IMAD.MOV.U32 R3, RZ, RZ, R11 ;  /* 0x000000ffff038224 */ /* 0x000fca00078e000b */
[----:B------:R0:W4:Y:S02]  /*3ef80*/  @!P0 LDG.E.U8 R129, desc[UR6][R2.64] ;  /* 0x0000000602818981 */ /* 0x000124000c1e1100 */
[----:B0-----:R-:W-:Y:S01]  /*3ef90*/  @!P0 IMAD.MOV.U32 R2, RZ, RZ, R7 ;  /* 0x000000ffff028224 */ /* 0x001fe200078e0007 */
[----:B------:R-:W-:Y:S01]  /*3efa0*/  PRMT R125, RZ, 0x7610, R125 ;  /* 0x00007610ff7d7816 */ /* 0x000fe2000000007d */
[----:B--2---:R-:W-:Y:S02]  /*3efb0*/  @!P0 IMAD.MOV.U32 R3, RZ, RZ, R9 ;  /* 0x000000ffff038224 */ /* 0x004fe400078e0009 */
[----:B------:R-:W2:Y:S04]  /*3efc0*/  LDL R9, [R1+0x1740] ;  /* 0x0017400001097983 */ /* 0x000ea80000100800 */
[----:B------:R0:W2:Y:S02]  /*3efd0*/  @!P0 LDG.E.U8 R128, desc[UR6][R2.64] ;  /* 0x0000000602808981 */ /* 0x0000a4000c1e1100 */
[----:B0-----:R-:W-:-:S02]  /*3efe0*/  @!P0 IMAD.MOV.U32 R2, RZ, RZ, R5 ;  /* 0x000000ffff028224 */ /* 0x001fc400078e0005 */
[----:B------:R-:W-:-:S05]  /*3eff0*/  @!P0 IMAD.MOV.U32 R3, RZ, RZ, R6 ;  /* 0x000000ffff038224 */ /* 0x000fca00078e0006 */
[----:B------:R0:W2:Y:S02]  /*3f000*/  @!P0 LDG.E.U8 R127, desc[UR6][R2.64] ;  /* 0x00000006027f8981 */ /* 0x0000a4000c1e1100 */
[----:B0-----:R-:W-:Y:S02]  /*3f010*/  @!P0 IMAD.MOV.U32 R3, RZ, RZ, R133 ;  /* 0x000000ffff038224 */ /* 0x001fe400078e0085 */
[----:B------:R-:W-:-:S05]  /*3f020*/  @!P0 IMAD.MOV.U32 R2, RZ, RZ, R4 ;  /* 0x000000ffff028224 */ /* 0x000fca00078e0004 */
[----:B------:R0:W2:Y:S01]  /*3f030*/  @!P0 LDG.E.U8 R126, desc[UR6][R2.64] ;  /* 0x00000006027e8981 */ /* 0x0000a2000c1e1100 */
[----:B------:R-:W-:Y:S02]  /*3f040*/  LOP3.LUT R5, R168, 0xffff, RZ, 0xc0, !PT ;  /* 0x0000ffffa8057812 */ /* 0x000fe400078ec0ff */
[----:B------:R-:W-:Y:S01]  /*3f050*/  LOP3.LUT R4, R165, 0xffff, RZ, 0xc0, !PT ;  /* 0x0000ffffa5047812 */ /* 0x000fe200078ec0ff */
[----:B0-----:R-:W-:Y:S02]  /*3f060*/  @!P0 IMAD.MOV.U32 R2, RZ, RZ, R138 ;  /* 0x000000ffff028224 */ /* 0x001fe400078e008a */
[----:B------:R-:W-:-:S05]  /*3f070*/  @!P0 IMAD.MOV.U32 R3, RZ, RZ, R149 ;  /* 0x000000ffff038224 */ /* 0x000fca00078e0095 */
[----:B------:R0:W2:Y:S01]  /*3f080*/  @!P0 LDG.E.U8 R125, desc[UR6][R2.64] ;  /* 0x00000006027d8981 */ /* 0x0000a2000c1e1100 */
[----:B------:R-:W-:Y:S02]  /*3f090*/  PRMT R15, R5, 0x3340, R4 ;  /* 0x00003340050f7816 */ /* 0x000fe40000000004 */
[----:B------:R-:W-:Y:S02]  /*3f0a0*/  LOP3.LUT R5, R163, 0xffff, RZ, 0xc0, !PT ;  /* 0x0000ffffa3057812 */ /* 0x000fe400078ec0ff */
[----:B------:R-:W-:Y:S02]  /*3f0b0*/  LOP3.LUT R4, R164, 0xffff, RZ, 0xc0, !PT ;  /* 0x0000ffffa4047812 */ /* 0x000fe400078ec0ff */
[----:B0-----:R-:W-:Y:S02]  /*3f0c0*/  LOP3.LUT R3, R166, 0xffff, RZ, 0xc0, !PT ;  /* 0x0000ffffa6037812 */ /* 0x001fe400078ec0ff */
[----:B------:R-:W-:-:S04]  /*3f0d0*/  LOP3.LUT R2, R167, 0xffff, RZ, 0xc0, !PT ;  /* 0x0000ffffa7027812 */ /* 0x000fc800078ec0ff */
[----:B------:R-:W-:Y:S02]  /*3f0e0*/  PRMT R14, R3, 0x3340, R2 ;  /* 0x00003340030e7816 */ /* 0x000fe40000000002 */
[----:B------:R-:W-:Y:S02]  /*3f0f0*/  LOP3.LUT R3, R160, 0xffff, RZ, 0xc0, !PT ;  /* 0x0000ffffa0037812 */ /* 0x000fe400078ec0ff */
[----:B------:R-:W-:Y:S02]  /*3f100*/  LOP3.LUT R2, R161, 0xffff, RZ, 0xc0, !PT ;  /* 0x0000ffffa1027812 */ /* 0x000fe400078ec0ff */
[----:B------:R-:W-:Y:S02]  /*3f110*/  PRMT R13, R5, 0x3340, R4 ;  /* 0x00003340050d7816 */ /* 0x000fe40000000004 */
[----:B------:R-:W-:Y:S02]  /*3f120*/  PRMT R12, R3, 0x3340, R2 ;  /* 0x00003340030c7816 */ /* 0x000fe40000000002 */
[----:B------:R-:W-:-:S02]  /*3f130*/  LOP3.LUT R5, R162, 0xffff, RZ, 0xc0, !PT ;  /* 0x0000ffffa2057812 */ /* 0x000fc400078ec0ff */
[----:B------:R-:W-:Y:S02]  /*3f140*/  LOP3.LUT R4, R158, 0xffff, RZ, 0xc0, !PT ;  /* 0x0000ffff9e047812 */ /* 0x000fe400078ec0ff */
        /* <DEDUP_REMOVED lines=10> */
[----:B------:R-:W-:-:S02]  /*3f1f0*/  PRMT R4, R15, 0x5410, R14 ;  /* 0x000054100f047816 */ /* 0x000fc4000000000e */
[----:B------:R-:W-:Y:S01]  /*3f200*/  PRMT R7, R7, 0x5410, R2 ;  /* 0x0000541007077816 */ /* 0x000fe20000000002 */
[----:B------:R-:W2:Y:S01]  /*3f210*/  LDL R15, [R1+0x1700] ;  /* 0x00170000010f7983 */ /* 0x000ea20000100800 */
[----:B------:R-:W-:-:S03]  /*3f220*/  PRMT R5, R13, 0x5410, R12 ;  /* 0x000054100d057816 */ /* 0x000fc6000000000c */
[----:B------:R-:W2:Y:S04]  /*3f230*/  LDL R14, [R1+0x16bc] ;  /* 0x0016bc00010e7983 */ /* 0x000ea80000100800 */
[----:B------:R-:W2:Y:S01]  /*3f240*/  LDL R13, [R1+0x16c0] ;  /* 0x0016c000010d7983 */ /* 0x000ea20000100800 */
[----:B------:R-:W-:-:S03]  /*3f250*/  PRMT R6, R11, 0x5410, R6 ;  /* 0x000054100b067816 */ /* 0x000fc60000000006 */
[----:B------:R-:W2:Y:S04]  /*3f260*/  LDL R12, [R1+0x167c] ;  /* 0x00167c00010c7983 */ /* 0x000ea80000100800 */
[----:B------:R-:W2:Y:S04]  /*3f270*/  LDL R11, [R1+0x1680] ;  /* 0x00168000010b7983 */ /* 0x000ea80000100800 */
[----:B------:R0:W-:Y:S04]  /*3f280*/  STS.128 [R38+UR4+0x10000], R4 ;  /* 0x0100000426007988 */ /* 0x0001e80008000c04 */
[----:B0-----:R-:W2:Y:S04]  /*3f290*/  LDL R5, [R1+0x163c] ;  /* 0x00163c0001057983 */ /* 0x001ea80000100800 */
[----:B------:R-:W2:Y:S01]  /*3f2a0*/  LDL R4, [R1+0x1640] ;  /* 0x0016400001047983 */ /* 0x000ea20000100800 */
[----:B------:R-:W-:Y:S01]  /*3f2b0*/  PRMT R252, RZ, 0x7610, R252 ;  /* 0x00007610fffc7816 */ /* 0x000fe200000000fc */
[----:B------:R-:W-:Y:S01]  /*3f2c0*/  @!P0 IMAD.MOV.U32 R3, RZ, RZ, R39 ;  /* 0x000000ffff038224 */ /* 0x000fe200078e0027 */
[----:B------:R-:W-:Y:S01]  /*3f2d0*/  PRMT R251, RZ, 0x7610, R251 ;  /* 0x00007610fffb7816 */ /* 0x000fe200000000fb */
[----:B------:R-:W2:Y:S01]  /*3f2e0*/  LDL R7, [R1+0x15bc] ;  /* 0x0015bc0001077983 */ /* 0x000ea20000100800 */
[----:B------:R-:W-:-:S02]  /*3f2f0*/  PRMT R250, RZ, 0x7610, R250 ;  /* 0x00007610fffa7816 */ /* 0x000fc400000000fa */
[----:B------:R-:W-:Y:S01]  /*3f300*/  PRMT R249, RZ, 0x7610, R249 ;  /* 0x00007610fff97816 */ /* 0x000fe200000000f9 */
[----:B------:R-:W2:Y:S01]  /*3f310*/  LDL R6, [R1+0x15c0] ;  /* 0x0015c00001067983 */ /* 0x000ea20000100800 */
[----:B------:R-:W-:Y:S02]  /*3f320*/  PRMT R248, RZ, 0x7610, R248 ;  /* 0x00007610fff87816 */ /* 0x000fe400000000f8 */
[----:B------:R-:W-:Y:S01]  /*3f330*/  PRMT R247, RZ, 0x7610, R247 ;  /* 0x00007610fff77816 */ /* 0x000fe200000000f7 */
[----:B------:R-:W2:Y:S01]  /*3f340*/  LDL R38, [R1+0x1d48] ;  /* 0x001d480001267983 */ /* 0x000ea20000100800 */
[----:B---3--:R-:W-:Y:S01]  /*3f350*/  @!P0 IMAD.MOV.U32 R2, RZ, RZ, R26 ;  /* 0x000000ffff028224 */ /* 0x008fe200078e001a */
[----:B------:R-:W-:Y:S02]  /*3f360*/  PRMT R246, RZ, 0x7610, R246 ;  /* 0x00007610fff67816 */ /* 0x000fe400000000f6 */
[----:B------:R-:W3:Y:S04]  /*3f370*/  LDL R26, [R1+0x16fc] ;  /* 0x0016fc00011a7983 */ /* 0x000ee80000100800 */
[----:B------:R0:W3:Y:S01]  /*3f380*/  @!P0 LDG.E.U8 R252, desc[UR6][R2.64] ;  /* 0x0000000602fc8981 */ /* 0x0000e2000c1e1100 */
[----:B------:R-:W-:-:S02]  /*3f390*/  PRMT R245, RZ, 0x7610, R245 ;  /* 0x00007610fff57816 */ /* 0x000fc400000000f5 */
[----:B------:R-:W-:Y:S01]  /*3f3a0*/  PRMT R244, RZ, 0x7610, R244 ;  /* 0x00007610fff47816 */ /* 0x000fe200000000f4 */
[----:B------:R-:W3:Y:S01]  /*3f3b0*/  LDL R39, [R1+0x13bc] ;  /* 0x0013bc0001277983 */ /* 0x000ee20000100800 */
[----:B0-----:R-:W-:Y:S02]  /*3f3c0*/  @!P0 IMAD.MOV.U32 R2, RZ, RZ, R28 ;  /* 0x000000ffff028224 */ /* 0x001fe400078e001c */
[----:B------:R-:W-:Y:S01]  /*3f3d0*/  @!P0 IMAD.MOV.U32 R3, RZ, RZ, R36 ;  /* 0x000000ffff038224 */ /* 0x000fe200078e0024 */
[----:B------:R-:W-:Y:S01]  /*3f3e0*/  PRMT R243, RZ, 0x7610, R243 ;  /* 0x00007610fff37816 */ /* 0x000fe200000000f3 */
[----:B------:R-:W3:Y:S04]  /*3f3f0*/  LDL R36, [R1+0x137c] ;  /* 0x00137c0001247983 */ /* 0x000ee80000100800 */
[----:B------:R4:W3:Y:S01]  /*3f400*/  @!P0 LDG.E.U8 R251, desc[UR6][R2.64] ;  /* 0x0000000602fb8981 */ /* 0x0008e2000c1e1100 */
[----:B------:R-:W-:-:S02]  /*3f410*/  PRMT R242, RZ, 0x7610, R242 ;  /* 0x00007610fff27816 */ /* 0x000fc400000000f2 */
[----:B------:R-:W-:Y:S01]  /*3f420*/  PRMT R241, RZ, 0x7610, R241 ;  /* 0x00007610fff17816 */ /* 0x000fe200000000f1 */
[----:B------:R-:W3:Y:S01]  /*3f430*/  LDL R28, [R1+0x1380] ;  /* 0x00138000011c7983 */ /* 0x000ee20000100800 */
[----:B----4-:R-:W-:-:S03]  /*3f440*/  @!P0 IMAD.MOV.U32 R3, RZ, RZ, R10 ;  /* 0x000000ffff038224 */ /* 0x010fc600078e000a */
[----:B------:R-:W4:Y:S01]  /*3f450*/  LDL R10, [R1+0x15fc] ;  /* 0x0015fc00010a7983 */ /* 0x000f220000100800 */
[----:B--2---:R-:W-:-:S03]  /*3f460*/  @!P0 IMAD.MOV.U32 R2, RZ, RZ, R9 ;  /* 0x000000ffff028224 */ /* 0x004fc600078e0009 */
[----:B------:R-:W2:Y:S04]  /*3f470*/  LDL R9, [R1+0x1600] ;  /* 0x0016000001097983 */ /* 0x000ea80000100800 */
[----:B------:R0:W2:Y:S02]  /*3f480*/  @!P0 LDG.E.U8 R250, desc[UR6][R2.64] ;  /* 0x0000000602fa8981 */ /* 0x0000a4000c1e1100 */
[----:B0-----:R-:W-:Y:S02]  /*3f490*/  @!P0 IMAD.MOV.U32 R2, RZ, RZ, R15 ;  /* 0x000000ffff028224 */ /* 0x001fe400078e000f */
[----:B------:R-:W2:Y:S01]  /*3f4a0*/  LDL R15, [R1+0x1540] ;  /* 0x00154000010f7983 */ /* 0x000ea20000100800 */
[----:B---3--:R-:W-:-:S03]  /*3f4b0*/  @!P0 IMAD.MOV.U32 R3, RZ, RZ, R26 ;  /* 0x000000ffff038224 */ /* 0x008fc600078e001a */
[----:B------:R-:W3:Y:S04]  /*3f4c0*/  LDL R26, [R1+0x153c] ;  /* 0x00153c00011a7983 */ /* 0x000ee80000100800 */
[----:B------:R0:W3:Y:S02]  /*3f4d0*/  @!P0 LDG.E.U8 R249, desc[UR6][R2.64] ;  /* 0x0000000602f98981 */ /* 0x0000e4000c1e1100 */
[----:B0-----:R-:W-:Y:S02]  /*3f4e0*/  @!P0 IMAD.MOV.U32 R2, RZ, RZ, R13 ;  /* 0x000000ffff028224 */ /* 0x001fe400078e000d */
[----:B------:R-:W-:Y:S01]  /*3f4f0*/  @!P0 IMAD.MOV.U32 R3, RZ, RZ, R14 ;  /* 0x000000ffff038224 */ /* 0x000fe200078e000e */
[----:B------:R-:W3:Y:S04]  /*3f500*/  LDL R13, [R1+0x1500] ;  /* 0x00150000010d7983 */ /* 0x000ee80000100800 */
[----:B------:R0:W3:Y:S04]  /*3f510*/  @!P0 LDG.E.U8 R248, desc[UR6][R2.64] ;  /* 0x0000000602f88981 */ /* 0x0000e8000c1e1100 */
[----:B------:R-:W3:Y:S01]  /*3f520*/  LDL R14, [R1+0x14fc] ;  /* 0x0014fc00010e7983 */ /* 0x000ee20000100800 */
[----:B0-----:R-:W-:-:S02]  /*3f530*/  @!P0 IMAD.MOV.U32 R2, RZ, RZ, R11 ;  /* 0x000000ffff028224 */ /* 0x001fc400078e000b */
[----:B------:R-:W-:Y:S01]  /*3f540*/  @!P0 IMAD.MOV.U32 R3, RZ, RZ, R12 ;  /* 0x000000ffff038224 */ /* 0x000fe200078e000c */
[----:B------:R-:W3:Y:S04]  /*3f550*/  LDL R11, [R1+0x14c0] ;  /* 0x0014c000010b7983 */ /* 0x000ee80000100800 */
[----:B------:R0:W3:Y:S04]  /*3f560*/  @!P0 LDG.E.U8 R247, desc[UR6][R2.64] ;  /* 0x0000000602f78981 */ /* 0x0000e8000c1e1100 */
[----:B------:R-:W3:Y:S01]  /*3f570*/  LDL R12, [R1+0x14bc] ;  /* 0x0014bc00010c7983 */ /* 0x000ee20000100800 */
[----:B0-----:R-:W-:-:S02]  /*3f580*/  @!P0 IMAD.MOV.U32 R2, RZ, RZ, R4 ;  /* 0x000000ffff028224 */ /* 0x001fc400078e0004 */
[----:B------:R-:W-:Y:S01]  /*3f590*/  @!P0 IMAD.MOV.U32 R3, RZ, RZ, R5 ;  /* 0x000000ffff038224 */ /* 0x000fe200078e0005 */
[----:B------:R-:W3:Y:S04]  /*3f5a0*/  LDL R4, [R1+0x1580] ;  /* 0x0015800001047983 */ /* 0x000ee80000100800 */
[----:B------:R-:W3:Y:S04]  /*3f5b0*/  LDL R5, [R1+0x157c] ;  /* 0x00157c0001057983 */ /* 0x000ee80000100800 */
[----:B------:R4:W3:Y:S02]  /*3f5c0*/  @!P0 LDG.E.U8 R246, desc[UR6][R2.64] ;  /* 0x0000000602f68981 */ /* 0x0008e4000c1e1100 */
[----:B----4-:R-:W-:-:S02]  /*3f5d0*/  @!P0 IMAD.MOV.U32 R3, RZ, RZ, R10 ;  /* 0x000000ffff038224 */ /* 0x010fc400078e000a */
        /* <DEDUP_REMOVED lines=9> */
[----:B---3--:R-:W-:-:S02]  /*3f670*/  @!P0 IMAD.MOV.U32 R2, RZ, RZ, R4 ;  /* 0x000000ffff028224 */ /* 0x008fc400078e0004 */
[----:B------:R-:W3:Y:S01]  /*3f680*/  LDL R4, [R1+0x1400] ;  /* 0x0014000001047983 */ /* 0x000ee20000100800 */
[----:B------:R-:W-:-:S03]  /*3f690*/  @!P0 IMAD.MOV.U32 R3, RZ, RZ, R5 ;  /* 0x000000ffff038224 */ /* 0x000fc600078e0005 */
[----:B------:R-:W3:Y:S04]  /*3f6a0*/  LDL R5, [R1+0x13fc] ;  /* 0x0013fc0001057983 */ /* 0x000ee80000100800 */
[----:B------:R0:W3:Y:S02]  /*3f6b0*/  @!P0 LDG.E.U8 R243, desc[UR6][R2.64] ;  /* 0x0000000602f38981 */ /* 0x0000e4000c1e1100 */
[----:B0-----:R-:W-:Y:S02]  /*3f6c0*/  @!P0 IMAD.MOV.U32 R3, RZ, RZ, R26 ;  /* 0x000000ffff038224 */ /* 0x001fe400078e001a */
[----:B------:R-:W3:Y:S01]  /*3f6d0*/  LDL R26, [R1+0x13c0] ;  /* 0x0013c000011a7983 */ /* 0x000ee20000100800 */
[----:B------:R-:W-:-:S05]  /*3f6e0*/  @!P0 IMAD.MOV.U32 R2, RZ, RZ, R15 ;  /* 0x000000ffff028224 */ /* 0x000fca00078e000f */
[----:B------:R0:W3:Y:S01]  /*3f6f0*/  @!P0 LDG.E.U8 R242, desc[UR6][R2.64] ;  /* 0x0000000602f28981 */ /* 0x0000e2000c1e1100 */
[----:B------:R-:W-:Y:S01]  /*3f700*/  PRMT R240, RZ, 0x7610, R240 ;  /* 0x00007610fff07816 */ /* 0x000fe200000000f0 */
[----:B0-----:R-:W-:Y:S02]  /*3f710*/  @!P0 IMAD.MOV.U32 R2, RZ, RZ, R13 ;  /* 0x000000ffff028224 */ /* 0x001fe400078e000d */
[----:B------:R-:W-:-:S05]  /*3f720*/  @!P0 IMAD.MOV.U32 R3, RZ, RZ, R14 ;  /* 0x000000ffff038224 */ /* 0x000fca00078e000e */
[----:B------:R0:W3:Y:S01]  /*3f730*/  @!P0 LDG.E.U8 R241, desc[UR6][R2.64] ;  /* 0x0000000602f18981 */ /* 0x0000e2000c1e1100 */
[----:B------:R-:W-:Y:S01]  /*3f740*/  PRMT R239, RZ, 0x7610, R239 ;  /* 0x00007610ffef7816 */ /* 0x000fe200000000ef */
[----:B0-----:R-:W-:Y:S02]  /*3f750*/  @!P0 IMAD.MOV.U32 R2, RZ, RZ, R11 ;  /* 0x000000ffff028224 */ /* 0x001fe400078e000b */
[----:B------:R-:W-:-:S05]  /*3f760*/  @!P0 IMAD.MOV.U32 R3, RZ, RZ, R12 ;  /* 0x000000ffff038224 */ /* 0x000fca00078e000c */
[----:B------:R4:W3:Y:S01]  /*3f770*/  @!P0 LDG.E.U8 R240, desc[UR6][R2.64] ;  /* 0x0000000602f08981 */ /* 0x0008e2000c1e1100 */
[----:B------:R-:W-:Y:S01]  /*3f780*/  PRMT R238, RZ, 0x7610, R238 ;  /* 0x00007610ffee7816 */ /* 0x000fe200000000ee */
[----:B----4-:R-:W-:Y:S01]  /*3f790*/  @!P0 IMAD.MOV.U32 R3, RZ, RZ, R10 ;  /* 0x000000ffff038224 */ /* 0x010fe200078e000a */
[----:B------:R-:W-:Y:S01]  /*3f7a0*/  PRMT R237, RZ, 0x7610, R237 ;  /* 0x00007610ffed7816 */ /* 0x000fe200000000ed */
[----:B------:R-:W4:Y:S01]  /*3f7b0*/  LDL R10, [R1+0x133c] ;  /* 0x00133c00010a7983 */ /* 0x000f220000100800 */
[----:B--2---:R-:W-:-:S03]  /*3f7c0*/  @!P0 IMAD.MOV.U32 R2, RZ, RZ, R9 ;  /* 0x000000ffff028224 */ /* 0x004fc600078e0009 */
[----:B------:R-:W2:Y:S04]  /*3f7d0*/  LDL R9, [R1+0x1340] ;  /* 0x0013400001097983 */ /* 0x000ea80000100800 */
[----:B------:R0:W4:Y:S02]  /*3f7e0*/  @!P0 LDG.E.U8 R239, desc[UR6][R2.64] ;  /* 0x0000000602ef8981 */ /* 0x000124000c1e1100 */
[----:B0-----:R-:W-:Y:S02]  /*3f7f0*/  @!P0 IMAD.MOV.U32 R2, RZ, RZ, R6 ;  /* 0x000000ffff028224 */ /* 0x001fe400078e0006 */
[----:B------:R-:W-:-:S05]  /*3f800*/  @!P0 IMAD.MOV.U32 R3, RZ, RZ, R7 ;  /* 0x000000ffff038224 */ /* 0x000fca00078e0007 */
[----:B------:R3:W4:Y:S02]  /*3f810*/  @!P0 LDG.E.U8 R238, desc[UR6][R2.64] ;  /* 0x0000000602ee8981 */ /* 0x000724000c1e1100 */
[----:B---3--:R-:W-:Y:S02]  /*3f820*/  @!P0 IMAD.MOV.U32 R2, RZ, RZ, R4 ;  /* 0x000000ffff028224 */ /* 0x008fe400078e0004 */
[----:B------:R-:W-:Y:S01]  /*3f830*/  @!P0 IMAD.MOV.U32 R3, RZ, RZ, R5 ;  /* 0x000000ffff038224 */ /* 0x000fe200078e0005 */
[----:B------:R-:W-:Y:S02]  /*3f840*/  LOP3.LUT R5, R182, 0xffff, RZ, 0xc0, !PT ;  /* 0x0000ffffb6057812 */ /* 0x000fe400078ec0ff */
[----:B------:R-:W-:Y:S02]  /*3f850*/  LOP3.LUT R4, R183, 0xffff, RZ, 0xc0, !PT ;  /* 0x0000ffffb7047812 */ /* 0x000fe400078ec0ff */
[----:B------:R0:W3:Y:S02]  /*3f860*/  @!P0 LDG.E.U8 R237, desc[UR6][R2.64] ;  /* 0x0000000602ed8981 */ /* 0x0000e4000c1e1100 */
[----:B------:R-:W-:-:S02]  /*3f870*/  PRMT R15, R5, 0x3340, R4 ;  /* 0x00003340050f7816 */ /* 0x000fc40000000004 */
[----:B------:R-:W-:Y:S02]  /*3f880*/  LOP3.LUT R5, R181, 0xffff, RZ, 0xc0, !PT ;  /* 0x0000ffffb5057812 */ /* 0x000fe400078ec0ff */
[----:B0-----:R-:W-:Y:S02]  /*3f890*/  LOP3.LUT R3, R184, 0xffff, RZ, 0xc0, !PT ;  /* 0x0000ffffb8037812 */ /* 0x001fe400078ec0ff */
[----:B------:R-:W-:Y:S02]  /*3f8a0*/  LOP3.LUT R2, R180, 0xffff, RZ, 0xc0, !PT ;  /* 0x0000ffffb4027812 */ /* 0x000fe400078ec0ff */
[----:B------:R-:W-:Y:S02]  /*3f8b0*/  LOP3.LUT R4, R177, 0xffff, RZ, 0xc0, !PT ;  /* 0x0000ffffb1047812 */ /* 0x000fe400078ec0ff */
[----:B------:R-:W-:Y:S02]  /*3f8c0*/  PRMT R14, R3, 0x3340, R2 ;  /* 0x00003340030e7816 */ /* 0x000fe40000000002 */
[----:B------:R-:W-:-:S02]  /*3f8d0*/  LOP3.LUT R3, R178, 0xffff, RZ, 0xc0, !PT ;  /* 0x0000ffffb2037812 */ /* 0x000fc400078ec0ff */
[----:B------:R-:W-:Y:S02]  /*3f8e0*/  LOP3.LUT R2, R179, 0xffff, RZ, 0xc0, !PT ;  /* 0x0000ffffb3027812 */ /* 0x000fe400078ec0ff */
[----:B------:R-:W-:Y:S02]  /*3f8f0*/  PRMT R13, R5, 0x3340, R4 ;  /* 0x00003340050d7816 */ /* 0x000fe40000000004 */
[----:B------:R-:W-:Y:S02]  /*3f900*/  PRMT R12, R3, 0x3340, R2 ;  /* 0x00003340030c7816 */ /* 0x000fe40000000002 */
[----:B------:R-:W-:Y:S02]  /*3f910*/  LOP3.LUT R5, R175, 0xffff, RZ, 0xc0, !PT ;  /* 0x0000ffffaf057812 */ /* 0x000fe400078ec0ff */
[----:B------:R-:W-:Y:S02]  /*3f920*/  LOP3.LUT R4, R176, 0xffff, RZ, 0xc0, !PT ;  /* 0x0000ffffb0047812 */ /* 0x000fe400078ec0ff */
        /* <DEDUP_REMOVED lines=10> */
[----:B------:R-:W-:Y:S02]  /*3f9d0*/  PRMT R4, R15, 0x5410, R14 ;  /* 0x000054100f047816 */ /* 0x000fe4000000000e */
[----:B------:R-:W-:Y:S01]  /*3f9e0*/  PRMT R7, R7, 0x5410, R2 ;  /* 0x0000541007077816 */ /* 0x000fe20000000002 */
[----:B------:R-:W-:Y:S01]  /*3f9f0*/  @!P0 IMAD.MOV.U32 R2, RZ, RZ, R26 ;  /* 0x000000ffff028224 */ /* 0x000fe200078e001a */
[----:B------:R-:W3:Y:S04]  /*3fa00*/  LDL R15, [R1+0x1300] ;  /* 0x00130000010f7983 */ /* 0x000ee80000100800 */
[----:B------:R-:W3:Y:S01]  /*3fa10*/  LDL R26, [R1+0x12fc] ;  /* 0x0012fc00011a7983 */ /* 0x000ee20000100800 */
[----:B------:R-:W-:-:S03]  /*3fa20*/  PRMT R5, R13, 0x5410, R12 ;  /* 0x000054100d057816 */ /* 0x000fc6000000000c */
[----:B------:R-:W3:Y:S04]  /*3fa30*/  LDL R14, [R1+0x12bc] ;  /* 0x0012bc00010e7983 */ /* 0x000ee80000100800 */
[----:B------:R-:W3:Y:S01]  /*3fa40*/  LDL R13, [R1+0x12c0] ;  /* 0x0012c000010d7983 */ /* 0x000ee20000100800 */
[----:B------:R-:W-:-:S03]  /*3fa50*/  PRMT R6, R11, 0x5410, R6 ;  /* 0x000054100b067816 */ /* 0x000fc60000000006 */
[----:B------:R-:W3:Y:S04]  /*3fa60*/  LDL R12, [R1+0x127c] ;  /* 0x00127c00010c7983 */ /* 0x000ee80000100800 */
[----:B------:R-:W3:Y:S04]  /*3fa70*/  LDL R11, [R1+0x1280] ;  /* 0x00128000010b7983 */ /* 0x000ee80000100800 */
[----:B------:R0:W-:Y:S04]  /*3fa80*/  STS.128 [R38+UR4+0x10000], R4 ;  /* 0x0100000426007988 */ /* 0x0001e80008000c04 */
[----:B0-----:R-:W3:Y:S04]  /*3fa90*/  LDL R5, [R1+0x123c] ;  /* 0x00123c0001057983 */ /* 0x001ee80000100800 */
[----:B------:R-:W3:Y:S01]  /*3faa0*/  LDL R4, [R1+0x1240] ;  /* 0x0012400001047983 */ /* 0x000ee20000100800 */
[----:B------:R-:W-:Y:S01]  /*3fab0*/  PRMT R236, RZ, 0x7610, R236 ;  /* 0x00007610ffec7816 */ /* 0x000fe200000000ec */
[----:B------:R-:W-:Y:S01]  /*3fac0*/  @!P0 IMAD.MOV.U32 R3, RZ, RZ, R39 ;  /* 0x000000ffff038224 */ /* 0x000fe200078e0027 */
[----:B------:R-:W-:Y:S01]  /*3fad0*/  PRMT R235, RZ, 0x7610, R235 ;  /* 0x00007610ffeb7816 */ /* 0x000fe200000000eb */
[----:B------:R-:W3:Y:S04]  /*3fae0*/  LDL R7, [R1+0x11bc] ;  /* 0x0011bc0001077983 */ /* 0x000ee80000100800 */
[----:B------:R0:W3:Y:S01]  /*3faf0*/  @!P0 LDG.E.U8 R236, desc[UR6][R2.64] ;  /* 0x0000000602ec8981 */ /* 0x0000e2000c1e1100 */
[----:B------:R-:W-:-:S02]  /*3fb00*/  PRMT R234, RZ, 0x7610, R234 ;  /* 0x00007610ffea7816 */ /* 0x000fc400000000ea */
[----:B------:R-:W-:Y:S01]  /*3fb10*/  PRMT R233, RZ, 0x7610, R233 ;  /* 0x00007610ffe97816 */ /* 0x000fe200000000e9 */
[----:B------:R-:W3:Y:S01]  /*3fb20*/  LDL R6, [R1+0x11c0] ;  /* 0x0011c00001067983 */ /* 0x000ee20000100800 */
[----:B------:R-:W-:Y:S02]  /*3fb30*/  PRMT R232, RZ, 0x7610, R232 ;  /* 0x00007610ffe87816 */ /* 0x000fe400000000e8 */
        /* <DEDUP_REMOVED lines=13> */
[----:B--2---:R-:W-:Y:S02]  /*3fc10*/  @!P0 IMAD.MOV.U32 R2, RZ, RZ, R9 ;  /* 0x000000ffff028224 */ /* 0x004fe400078e0009 */
[----:B----4-:R-:W-:Y:S01]  /*3fc20*/  @!P0 IMAD.MOV.U32 R3, RZ, RZ, R10 ;  /* 0x000000ffff038224 */ /* 0x010fe200078e000a */
[----:B------:R-:W2:Y:S04]  /*3fc30*/  LDL R9, [R1+0x1200] ;  /* 0x0012000001097983 */ /* 0x000ea80000100800 */
[----:B------:R3:W4:Y:S04]  /*3fc40*/  @!P0 LDG.E.U8 R234, desc[UR6][R2.64] ;  /* 0x0000000602ea8981 */ /* 0x000728000c1e1100 */
[----:B------:R-:W4:Y:S01]  /*3fc50*/  LDL R10, [R1+0x11fc] ;  /* 0x0011fc00010a7983 */ /* 0x000f220000100800 */
[----:B---3--:R-:W-:-:S03]  /*3fc60*/  @!P0 IMAD.MOV.U32 R2, RZ, RZ, R15 ;  /* 0x000000ffff028224 */ /* 0x008fc600078e000f */
[----:B------:R-:W3:Y:S01]  /*3fc70*/  LDL R15, [R1+0x1140] ;  /* 0x00114000010f7983 */ /* 0x000ee20000100800 */
[----:B------:R-:W-:-:S03]  /*3fc80*/  @!P0 IMAD.MOV.U32 R3, RZ, RZ, R26 ;  /* 0x000000ffff038224 */ /* 0x000fc600078e001a */
        /* <DEDUP_REMOVED lines=17> */
[----:B--2---:R-:W-:-:S02]  /*3fda0*/  @!P0 IMAD.MOV.U32 R2, RZ, RZ, R9 ;  /* 0x000000ffff028224 */ /* 0x004fc400078e0009 */
[----:B------:R-:W2:Y:S01]  /*3fdb0*/  LDL R9, [R1+0xc68] ;  /* 0x000c680001097983 */ /* 0x000ea20000100800 */
[----:B----4-:R-:W-:-:S03]  /*3fdc0*/  @!P0 IMAD.MOV.U32 R3, RZ, RZ, R10 ;  /* 0x000000ffff038224 */ /* 0x010fc600078e000a */
[----:B------:R-:W4:Y:S04]  /*3fdd0*/  LDL R10, [R1+0xc64] ;  /* 0x000c6400010a7983 */ /* 0x000f280000100800 */
[----:B------:R0:W4:Y:S02]  /*3fde0*/  @!P0 LDG.E.U8 R229, desc[UR6][R2.64] ;  /* 0x0000000602e58981 */ /* 0x000124000c1e1100 */
[----:B0-----:R-:W-:Y:S02]  /*3fdf0*/  @!P0 IMAD.MOV.U32 R2, RZ, RZ, R6 ;  /* 0x000000ffff028224 */ /* 0x001fe400078e0006 */
[----:B------:R-:W-:Y:S01]  /*3fe00*/  @!P0 IMAD.MOV.U32 R3, RZ, RZ, R7 ;  /* 0x000000ffff038224 */ /* 0x000fe200078e0007 */
[----:B------:R-:W4:Y:S04]  /*3fe10*/  LDL R6, [R1+0xc28] ;  /* 0x000c280001067983 */ /* 0x000f280000100800 */
[----:B------:R-:W4:Y:S04]  /*3fe20*/  LDL R7, [R1+0xc24] ;  /* 0x000c240001077983 */ /* 0x000f280000100800 */
[----:B------:R3:W4:Y:S02]  /*3fe30*/  @!P0 LDG.E.U8 R228, desc[UR6][R2.64] ;  /* 0x0000000602e48981 */ /* 0x000724000c1e1100 */
[----:B---3--:R-:W-:-:S02]  /*3fe40*/  @!P0 IMAD.MOV.U32 R2, RZ, RZ, R4 ;  /* 0x000000ffff028224 */ /* 0x008fc400078e0004 */
[----:B------:R-:W3:Y:S01]  /*3fe50*/  LDL R4, [R1+0xbe8] ;  /* 0x000be80001047983 */ /* 0x000ee20000100800 */
[----:B------:R-:W-:-:S03]  /*3fe60*/  @!P0 IMAD.MOV.U32 R3, RZ, RZ, R5 ;  /* 0x000000ffff038224 */ /* 0x000fc600078e0005 */
[----:B------:R-:W3:Y:S04]  /*3fe70*/  LDL R5, [R1+0xbe4] ;  /* 0x000be40001057983 */ /* 0x000ee80000100800 */
[----:B------:R0:W3:Y:S01]  /*3fe80*/  @!P0 LDG.E.U8 R227, desc[UR6][R2.64] ;  /* 0x0000000602e38981 */ /* 0x0000e2000c1e1100 */
[----:B------:R-:W-:Y:S01]  /*3fe90*/  PRMT R225, RZ, 0x7610, R225 ;  /* 0x00007610ffe17816 */ /* 0x000fe200000000e1 */
[----:B0-----:R-:W-:Y:S02]  /*3fea0*/  @!P0 IMAD.MOV.U32 R2, RZ, RZ, R15 ;  /* 0x000000ffff028224 */ /* 0x001fe400078e000f */
[----:B------:R-:W-:Y:S01]  /*3feb0*/  @!P0 IMAD.MOV.U32 R3, RZ, RZ, R26 ;  /* 0x000000ffff038224 */ /* 0x000fe200078e001a */
[----:B------:R-:W-:Y:S01]  /*3fec0*/  PRMT R224, RZ, 0x7610, R224 ;  /* 0x00007610ffe07816 */ /* 0x000fe200000000e0 */
[----:B------:R-:W3:Y:S04]  /*3fed0*/  LDL R26, [R1+0xb68] ;  /* 0x000b6800011a7983 */ /* 0x000ee80000100800 */
[----:B------:R0:W3:Y:S02]  /*3fee0*/  @!P0 LDG.E.U8 R226, desc[UR6][R2.64] ;  /* 0x0000000602e28981 */ /* 0x0000e4000c1e1100 */
[----:B0-----:R-:W-:-:S02]  /*3fef0*/  @!P0 IMAD.MOV.U32 R2, RZ, RZ, R13 ;  /* 0x000000ffff028224 */ /* 0x001fc400078e000d */
[----:B------:R-:W-:-:S05]  /*3ff00*/  @!P0 IMAD.MOV.U32 R3, RZ, RZ, R14 ;  /* 0x000000ffff038224 */ /* 0x000fca00078e000e */
[----:B------:R0:W3:Y:S01]  /*3ff10*/  @!P0 LDG.E.U8 R225, desc[UR6][R2.64] ;  /* 0x0000000602e18981 */ /* 0x0000e2000c1e1100 */
[----:B------:R-:W-:Y:S01]  /*3ff20*/  PRMT R223, RZ, 0x7610, R223 ;  /* 0x00007610ffdf7816 */ /* 0x000fe200000000df */
[----:B0-----:R-:W-:Y:S02]  /*3ff30*/  @!P0 IMAD.MOV.U32 R2, RZ, RZ, R11 ;  /* 0x000000ffff028224 */ /* 0x001fe400078e000b */
[----:B------:R-:W-:-:S05]  /*3ff40*/  @!P0 IMAD.MOV.U32 R3, RZ, RZ, R12 ;  /* 0x000000ffff038224 */ /* 0x000fca00078e000c */
[----:B------:R2:W3:Y:S01]  /*3ff50*/  @!P0 LDG.E.U8 R224, desc[UR6][R2.64] ;  /* 0x0000000602e08981 */ /* 0x0004e2000c1e1100 */
[----:B------:R-:W-:Y:S01]  /*3ff60*/  PRMT R222, RZ, 0x7610, R222 ;  /* 0x00007610ffde7816 */ /* 0x000fe200000000de */
[----:B--2---:R-:W-:Y:S02]  /*3ff70*/  @!P0 IMAD.MOV.U32 R2, RZ, RZ, R9 ;  /* 0x000000ffff028224 */ /* 0x004fe400078e0009 */
[----:B----4-:R-:W-:Y:S01]  /*3ff80*/  @!P0 IMAD.MOV.U32 R3, RZ, RZ, R10 ;  /* 0x000000ffff038224 */ /* 0x010fe200078e000a */
[----:B------:R-:W-:Y:S01]  /*3ff90*/  PRMT R221, RZ, 0x7610, R221 ;  /* 0x00007610ffdd7816 */ /* 0x000fe200000000dd */
[----:B------:R-:W2:Y:S04]  /*3ffa0*/  LDL R10, [R1+0xb24] ;  /* 0x000b2400010a7983 */ /* 0x000ea80000100800 */
[----:B------:R0:W4:Y:S04]  /*3ffb0*/  @!P0 LDG.E.U8 R223, desc[UR6][R2.64] ;  /* 0x0000000602df8981 */ /* 0x000128000c1e1100 */
[----:B------:R-:W4:Y:S01]  /*3ffc0*/  LDL R9, [R1+0xb28] ;  /* 0x000b280001097983 */ /* 0x000f220000100800 */
[----:B0-----:R-:W-:-:S02]  /*3ffd0*/  @!P0 IMAD.MOV.U32 R2, RZ, RZ, R6 ;  /* 0x000000ffff028224 */ /* 0x001fc400078e0006 */
        /* <DEDUP_REMOVED lines=31> */
[----:B------:R-:W3:Y:S01]  /*401d0*/  LDL R15, [R1+0xae4] ;  /* 0x000ae400010f7983 */ /* 0x000ee20000100800 */
[----:B------:R-:W-:-:S02]  /*401e0*/  PRMT R6, R11, 0x5410, R6 ;  /* 0x000054100b067816 */ /* 0x000fc40000000006 */
[----:B------:R-:W-:Y:S01]  /*401f0*/  PRMT R7, R7, 0x5410, R2 ;  /* 0x0000541007077816 */ /* 0x000fe20000000002 */
[----:B------:R-:W3:Y:S04]  /*40200*/  LDL R14, [R1+0xae8] ;  /* 0x000ae800010e7983 */ /* 0x000ee80000100800 */
[----:B------:R0:W-:Y:S01]  /*40210*/  STS.128 [R36+UR4+0x10000], R4 ;  /* 0x0100000424007988 */ /* 0x0001e20008000c04 */
[----:B------:R-:W-:Y:S01]  /*40220*/  PRMT R220, RZ, 0x7610, R220 ;  /* 0x00007610ffdc7816 */ /* 0x000fe200000000dc */
[----:B------:R-:W-:Y:S01]  /*40230*/  @!P0 IMAD.MOV.U32 R3, RZ, RZ, R39 ;  /* 0x000000ffff038224 */ /* 0x000fe200078e0027 */
[----:B------:R-:W-:Y:S01]  /*40240*/  PRMT R219, RZ, 0x7610, R219 ;  /* 0x00007610ffdb7816 */ /* 0x000fe200000000db */
[----:B------:R-:W3:Y:S04]  /*40250*/  LDL R13, [R1+0xa64] ;  /* 0x000a6400010d7983 */ /* 0x000ee80000100800 */
[----:B------:R-:W3:Y:S04]  /*40260*/  LDL R12, [R1+0xa68] ;  /* 0x000a6800010c7983 */ /* 0x000ee80000100800 */
[----:B------:R-:W3:Y:S04]  /*40270*/  LDL R11, [R1+0xa24] ;  /* 0x000a2400010b7983 */ /* 0x000ee80000100800 */
[----:B0-----:R-:W3:Y:S04]  /*40280*/  LDL R5, [R1+0xaa4] ;  /* 0x000aa40001057983 */ /* 0x001ee80000100800 */
[----:B------:R-:W3:Y:S01]  /*40290*/  LDL R4, [R1+0xaa8] ;  /* 0x000aa80001047983 */ /* 0x000ee20000100800 */
[----:B------:R-:W-:Y:S01]  /*402a0*/  @!P0 IMAD.MOV.U32 R2, RZ, RZ, R38 ;  /* 0x000000ffff028224 */ /* 0x000fe200078e0026 */
[----:B------:R-:W-:-:S02]  /*402b0*/  PRMT R218, RZ, 0x7610, R218 ;  /* 0x00007610ffda7816 */ /* 0x000fc400000000da */
[----:B------:R-:W3:Y:S04]  /*402c0*/  LDL R7, [R1+0x9e8] ;  /* 0x0009e80001077983 */ /* 0x000ee80000100800 */
[----:B------:R0:W3:Y:S02]  /*402d0*/  @!P0 LDG.E.U8 R220, desc[UR6][R2.64] ;  /* 0x0000000602dc8981 */ /* 0x0000e4000c1e1100 */
[----:B0-----:R-:W-:Y:S02]  /*402e0*/  @!P0 IMAD.MOV.U32 R2, RZ, RZ, R26 ;  /* 0x000000ffff028224 */ /* 0x001fe400078e001a */
[----:B------:R-:W-:-:S05]  /*402f0*/  @!P0 IMAD.MOV.U32 R3, RZ, RZ, R28 ;  /* 0x000000ffff038224 */ /* 0x000fca00078e001c */
[----:B------:R2:W3:Y:S02]  /*40300*/  @!P0 LDG.E.U8 R219, desc[UR6][R2.64] ;  /* 0x0000000602db8981 */ /* 0x0004e4000c1e1100 */
[----:B--2---:R-:W-:Y:S02]  /*40310*/  @!P0 IMAD.MOV.U32 R3, RZ, RZ, R10 ;  /* 0x000000ffff038224 */ /* 0x004fe400078e000a */
[----:B------:R-:W2:Y:S01]  /*40320*/  LDL R10, [R1+0xa28] ;  /* 0x000a2800010a7983 */ /* 0x000ea20000100800 */
[----:B----4-:R-:W-:-:S03]  /*40330*/  @!P0 IMAD.MOV.U32 R2, RZ, RZ, R9 ;  /* 0x000000ffff028224 */ /* 0x010fc600078e0009 */
[----:B------:R-:W4:Y:S01]  /*40340*/  LDL R9, [R1+0x9e4] ;  /* 0x0009e40001097983 */ /* 0x000f220000100800 */
[----:B------:R-:W-:-:S03]  /*40350*/  PRMT R217, RZ, 0x7610, R217 ;  /* 0x00007610ffd97816 */ /* 0x000fc600000000d9 */
[----:B------:R3:W4:Y:S04]  /*40360*/  @!P0 LDG.E.U8 R218, desc[UR6][R2.64] ;  /* 0x0000000602da8981 */ /* 0x000728000c1e1100 */
[----:B------:R-:W4:Y:S04]  /*40370*/  LDL.LU R28, [R1+0x9a4] ;  /* 0x0009a400011c7983 */ /* 0x000f280000300800 */
[----:B------:R-:W4:Y:S01]  /*40380*/  LDL R6, [R1+0x9a8] ;  /* 0x0009a80001067983 */ /* 0x000f220000100800 */
[----:B---3--:R-:W-:Y:S02]  /*40390*/  @!P0 IMAD.MOV.U32 R3, RZ, RZ, R15 ;  /* 0x000000ffff038224 */ /* 0x008fe400078e000f */
[----:B------:R-:W-:-:S05]  /*403a0*/  @!P0 IMAD.MOV.U32 R2, RZ, RZ, R14 ;  /* 0x000000ffff028224 */ /* 0x000fca00078e000e */
[----:B------:R0:W3:Y:S02]  /*403b0*/  @!P0 LDG.E.U8 R217, desc[UR6][R2.64] ;  /* 0x0000000602d98981 */ /* 0x0000e4000c1e1100 */
[----:B0-----:R-:W-:Y:S02]  /*403c0*/  @!P0 IMAD.MOV.U32 R3, RZ, RZ, R5 ;  /* 0x000000ffff038224 */ /* 0x001fe400078e0005 */
[----:B------:R-:W3:Y:S01]  /*403d0*/  LDL R5, [R1+0x1120] ;  /* 0x0011200001057983 */ /* 0x000ee20000100800 */
[----:B------:R-:W-:-:S03]  /*403e0*/  @!P0 IMAD.MOV.U32 R2, RZ, RZ, R4 ;  /* 0x000000ffff028224 */ /* 0x000fc600078e0004 */
[----:B------:R-:W3:Y:S01]  /*403f0*/  LDL R4, [R1+0x1d24] ;  /* 0x001d240001047983 */ /* 0x000ee20000100800 */
[----:B------:R-:W-:Y:S02]  /*40400*/  PRMT R216, RZ, 0x7610, R216 ;  /* 0x00007610ffd87816 */ /* 0x000fe400000000d8 */
[----:B------:R-:W-:Y:S01]  /*40410*/  PRMT R215, RZ, 0x7610, R215 ;  /* 0x00007610ffd77816 */ /* 0x000fe200000000d7 */
[----:B------:R-:W3:Y:S04]  /*40420*/  LDL.LU R14, [R1+0x670] ;  /* 0x00067000010e7983 */ /* 0x000ee80000300800 */
[----:B------:R0:W3:Y:S01]  /*40430*/  @!P0 LDG.E.U8 R216, desc[UR6][R2.64] ;  /* 0x0000000602d88981 */ /* 0x0000e2000c1e1100 */
[----:B------:R-:W-:Y:S01]  /*40440*/  PRMT R214, RZ, 0x7610, R214 ;  /* 0x00007610ffd67816 */ /* 0x000fe200000000d6 */
[----:B0-----:R-:W-:-:S02]  /*40450*/  @!P0 IMAD.MOV.U32 R2, RZ, RZ, R12 ;  /* 0x000000ffff028224 */ /* 0x001fc400078e000c */
[----:B------:R-:W-:-:S05]  /*40460*/  @!P0 IMAD.MOV.U32 R3, RZ, RZ, R13 ;  /* 0x000000ffff038224 */ /* 0x000fca00078e000d */
[----:B------:R2:W3:Y:S01]  /*40470*/  @!P0 LDG.E.U8 R215, desc[UR6][R2.64] ;  /* 0x0000000602d78981 */ /* 0x0004e2000c1e1100 */
[----:B------:R-:W-:Y:S01]  /*40480*/  PRMT R213, RZ, 0x7610, R213 ;  /* 0x00007610ffd57816 */ /* 0x000fe200000000d5 */
[----:B--2---:R-:W-:Y:S02]  /*40490*/  @!P0 IMAD.MOV.U32 R2, RZ, RZ, R10 ;  /* 0x000000ffff028224 */ /* 0x004fe400078e000a */
[----:B------:R-:W-:-:S05]  /*404a0*/  @!P0 IMAD.MOV.U32 R3, RZ, RZ, R11 ;  /* 0x000000ffff038224 */ /* 0x000fca00078e000b */
[----:B------:R0:W2:Y:S01]  /*404b0*/  @!P0 LDG.E.U8 R214, desc[UR6][R2.64] ;  /* 0x0000000602d68981 */ /* 0x0000a2000c1e1100 */
[----:B------:R-:W-:Y:S01]  /*404c0*/  PRMT R212, RZ, 0x7610, R212 ;  /* 0x00007610ffd47816 */ /* 0x000fe200000000d4 */
[----:B0-----:R-:W-:Y:S02]  /*404d0*/  @!P0 IMAD.MOV.U32 R2, RZ, RZ, R7 ;  /* 0x000000ffff028224 */ /* 0x001fe400078e0007 */
[----:B----4-:R-:W-:Y:S01]  /*404e0*/  @!P0 IMAD.MOV.U32 R3, RZ, RZ, R9 ;  /* 0x000000ffff038224 */ /* 0x010fe200078e0009 */
[----:B------:R-:W-:Y:S01]  /*404f0*/  PRMT R211, RZ, 0x7610, R211 ;  /* 0x00007610ffd37816 */ /* 0x000fe200000000d3 */
[----:B------:R-:W4:Y:S04]  /*40500*/  LDL.LU R9, [R1+0x668] ;  /* 0x0006680001097983 */ /* 0x000f280000300800 */
[----:B------:R0:W2:Y:S04]  /*40510*/  @!P0 LDG.E.U8 R213, desc[UR6][R2.64] ;  /* 0x0000000602d58981 */ /* 0x0000a8000c1e1100 */
[----:B------:R-:W4:Y:S04]  /*40520*/  LDL.LU R10, [R1+0x968] ;  /* 0x00096800010a7983 */ /* 0x000f280000300800 */
[----:B------:R-:W2:Y:S01]  /*40530*/  LDL R39, [R1+0x1cf8] ;  /* 0x001cf80001277983 */ /* 0x000ea20000100800 */
[----:B0-----:R-:W-:-:S02]  /*40540*/  @!P0 IMAD.MOV.U32 R2, RZ, RZ, R6 ;  /* 0x000000ffff028224 */ /* 0x001fc400078e0006 */
[----:B------:R-:W-:Y:S01]  /*40550*/  @!P0 IMAD.MOV.U32 R3, RZ, RZ, R28 ;  /* 0x000000ffff038224 */ /* 0x000fe200078e001c */
[----:B------:R-:W4:Y:S04]  /*40560*/  LDL R15, [R1+0x1cb8] ;  /* 0x001cb800010f7983 */ /* 0x000f280000100800 */
[----:B------:R3:W4:Y:S04]  /*40570*/  @!P0 LDG.E.U8 R212, desc[UR6][R2.64] ;  /* 0x0000000602d48981 */ /* 0x000728000c1e1100 */
[----:B------:R-:W4:Y:S04]  /*40580*/  LDL R13, [R1+0x1c74] ;  /* 0x001c7400010d7983 */ /* 0x000f280000100800 */
[----:B------:R-:W4:Y:S04]  /*40590*/  LDL R12, [R1+0x1c78] ;  /* 0x001c7800010c7983 */ /* 0x000f280000100800 */
[----:B------:R-:W4:Y:S04]  /*405a0*/  LDL R11, [R1+0x964] ;  /* 0x00096400010b7983 */ /* 0x000f280000100800 */
[----:B------:R-:W4:Y:S04]  /*405b0*/  LDL R7, [R1+0x1c34] ;  /* 0x001c340001077983 */ /* 0x000f280000100800 */
[----:B------:R-:W4:Y:S01]  /*405c0*/  LDL R6, [R1+0x1c38] ;  /* 0x001c380001067983 */ /* 0x000f220000100800 */
[----:B---3--:R-:W-:-:S03]  /*405d0*/  @!P0 IMAD.MOV.U32 R3, RZ, RZ, R5 ;  /* 0x000000ffff038224 */ /* 0x008fc600078e0005 */
[----:B------:R-:W3:Y:S01]  /*405e0*/  LDL R5, [R1+0x1bf4] ;  /* 0x001bf40001057983 */ /* 0x000ee20000100800 */
[----:B------:R-:W-:-:S03]  /*405f0*/  @!P0 IMAD.MOV.U32 R2, RZ, RZ, R4 ;  /* 0x000000ffff028224 */ /* 0x000fc600078e0004 */
[----:B------:R-:W3:Y:S04]  /*40600*/  LDL R4, [R1+0x1bf8] ;  /* 0x001bf80001047983 */ /* 0x000ee80000100800 */
[----:B------:R-:W3:Y:S04]  /*40610*/  LDL.LU R38, [R1+0x660] ;  /* 0x0006600001267983 */ /* 0x000ee80000300800 */
[----:B------:R-:W3:Y:S04]  /*40620*/  LDL.LU R41, [R1+0x664] ;  /* 0x0006640001297983 */ /* 0x000ee80000300800 */
[----:B------:R-:W3:Y:S04]  /*40630*/  LDL.LU R26, [R1+0x654] ;  /* 0x00065400011a7983 */ /* 0x000ee80000300800 */
[----:B------:R-:W3:Y:S04]  /*40640*/  LDL.LU R36, [R1+0x658] ;  /* 0x0006580001247983 */ /* 0x000ee80000300800 */
[----:B------:R2:W3:Y:S04]  /*40650*/  @!P0 LDG.E.U8 R211, desc[UR6][R2.64] ;  /* 0x0000000602d38981 */ /* 0x0004e8000c1e1100 */
[----:B------:R-:W4:Y:S01]  /*40660*/  LDL R3, [R1+0x1cf4] ;  /* 0x001cf40001037983 */ /* 0x000f220000100800 */
[----:B------:R-:W-:Y:S01]  /*40670*/  PRMT R210, RZ, 0x7610, R210 ;  /* 0x00007610ffd27816 */ /* 0x000fe200000000d2 */
[----:B--2---:R-:W-:-:S02]  /*40680*/  @!P0 IMAD.MOV.U32 R2, RZ, RZ, R39 ;  /* 0x000000ffff028224 */ /* 0x004fc400078e0027 */
[----:B------:R-:W2:Y:S04]  /*40690*/  LDL.LU R39, [R1+0x648] ;  /* 0x0006480001277983 */ /* 0x000ea80000300800 */
[----:B----4-:R0:W4:Y:S04]  /*406a0*/  @!P0 LDG.E.U8 R210, desc[UR6][R2.64] ;  /* 0x0000000602d28981 */ /* 0x010128000c1e1100 */
[----:B------:R-:W3:Y:S01]  /*406b0*/  LDL R3, [R1+0x1cb4] ;  /* 0x001cb40001037983 */ /* 0x000ee20000100800 */
[----:B------:R-:W-:Y:S01]  /*406c0*/  PRMT R209, RZ, 0x7610, R209 ;  /* 0x00007610ffd17816 */ /* 0x000fe200000000d1 */
[----:B0-----:R-:W-:Y:S01]  /*406d0*/  @!P0 IMAD.MOV.U32 R2, RZ, RZ, R15 ;  /* 0x000000ffff028224 */ /* 0x001fe200078e000f */
[----:B------:R-:W-:-:S02]  /*406e0*/  PRMT R208, RZ, 0x7610, R208 ;  /* 0x00007610ffd07816 */ /* 0x000fc400000000d0 */
[----:B------:R-:W-:Y:S02]  /*406f0*/  PRMT R207, RZ, 0x7610, R207 ;  /* 0x00007610ffcf7816 */ /* 0x000fe400000000cf */
[----:B------:R-:W-:Y:S02]  /*40700*/  PRMT R206, RZ, 0x7610, R206 ;  /* 0x00007610ffce7816 */ /* 0x000fe400000000ce */
[----:B------:R-:W-:Y:S01]  /*40710*/  PRMT R205, RZ, 0x7610, R205 ;  /* 0x00007610ffcd7816 */ /* 0x000fe200000000cd */
[----:B---3--:R0:W3:Y:S02]  /*40720*/  @!P0 LDG.E.U8 R209, desc[UR6][R2.64] ;  /* 0x0000000602d18981 */ /* 0x0080e4000c1e1100 */
[----:B0-----:R-:W-:Y:S02]  /*40730*/  @!P0 IMAD.MOV.U32 R2, RZ, RZ, R12 ;  /* 0x000000ffff028224 */ /* 0x001fe400078e000c */
[----:B------:R-:W-:-:S05]  /*40740*/  @!P0 IMAD.MOV.U32 R3, RZ, RZ, R13 ;  /* 0x000000ffff038224 */ /* 0x000fca00078e000d */
[----:B------:R0:W3:Y:S02]  /*40750*/  @!P0 LDG.E.U8 R208, desc[UR6][R2.64] ;  /* 0x0000000602d08981 */ /* 0x0000e4000c1e1100 */
[----:B0-----:R-:W-:Y:S02]  /*40760*/  @!P0 IMAD.MOV.U32 R2, RZ, RZ, R10 ;  /* 0x000000ffff028224 */ /* 0x001fe400078e000a */
[----:B------:R-:W-:-:S05]  /*40770*/  @!P0 IMAD.MOV.U32 R3, RZ, RZ, R11 ;  /* 0x000000ffff038224 */ /* 0x000fca00078e000b */
[----:B------:R0:W4:Y:S02]  /*40780*/  @!P0 LDG.E.U8 R207, desc[UR6][R2.64] ;  /* 0x0000000602cf8981 */ /* 0x000124000c1e1100 */
[----:B0-----:R-:W-:Y:S02]  /*40790*/  @!P0 IMAD.MOV.U32 R2, RZ, RZ, R6 ;  /* 0x000000ffff028224 */ /* 0x001fe400078e0006 */
[----:B------:R-:W-:-:S05]  /*407a0*/  @!P0 IMAD.MOV.U32 R3, RZ, RZ, R7 ;  /* 0x000000ffff038224 */ /* 0x000fca00078e0007 */
[----:B------:R0:W3:Y:S02]  /*407b0*/  @!P0 LDG.E.U8 R206, desc[UR6][R2.64] ;  /* 0x0000000602ce8981 */ /* 0x0000e4000c1e1100 */
[----:B0-----:R-:W-:Y:S02]  /*407c0*/  @!P0 IMAD.MOV.U32 R2, RZ, RZ, R4 ;  /* 0x000000ffff028224 */ /* 0x001fe400078e0004 */
[----:B------:R-:W-:Y:S01]  /*407d0*/  @!P0 IMAD.MOV.U32 R3, RZ, RZ, R5 ;  /* 0x000000ffff038224 */ /* 0x000fe200078e0005 */
[----:B------:R-:W-:Y:S02]  /*407e0*/  LOP3.LUT R4, R9, 0xffff, RZ, 0xc0, !PT ;  /* 0x0000ffff09047812 */ /* 0x000fe400078ec0ff */
[----:B------:R-:W4:Y:S04]  /*407f0*/  LDL R9, [R1+0x1bb8] ;  /* 0x001bb80001097983 */ /* 0x000f280000100800 */
[----:B------:R0:W3:Y:S02]  /*40800*/  @!P0 LDG.E.U8 R205, desc[UR6][R2.64] ;  /* 0x0000000602cd8981 */ /* 0x0000e4000c1e1100 */
[----:B0-----:R-:W-:-:S02]  /*40810*/  LOP3.LUT R3, R25, 0xffff, RZ, 0xc0, !PT ;  /* 0x0000ffff19037812 */ /* 0x001fc400078ec0ff */
[----:B------:R-:W3:Y:S01]  /*40820*/  LDL R25, [R1+0x1bb4] ;  /* 0x001bb40001197983 */ /* 0x000ee20000100800 */
[----:B------:R-:W-:-:S03]  /*40830*/  LOP3.LUT R2, R0, 0xffff, RZ, 0xc0, !PT ;  /* 0x0000ffff00027812 */ /* 0x000fc600078ec0ff */
[----:B------:R-:W3:Y:S01]  /*40840*/  LDL R0, [R1+0x1d40] ;  /* 0x001d400001007983 */ /* 0x000ee20000100800 */
[----:B------:R-:W-:Y:S02]  /*40850*/  LOP3.LUT R5, R14, 0xffff, RZ, 0xc0, !PT ;  /* 0x0000ffff0e057812 */ /* 0x000fe400078ec0ff */
[----:B------:R-:W-:Y:S02]  /*40860*/  PRMT R14, R3, 0x3340, R2 ;  /* 0x00003340030e7816 */ /* 0x000fe40000000002 */
[----:B------:R-:W-:Y:S02]  /*40870*/  PRMT R15, R5, 0x3340, R4 ;  /* 0x00003340050f7816 */ /* 0x000fe40000000004 */
[----:B------:R-:W-:Y:S02]  /*40880*/  LOP3.LUT R5, R38, 0xffff, RZ, 0xc0, !PT ;  /* 0x0000ffff26057812 */ /* 0x000fe400078ec0ff */
[----:B------:R-:W-:Y:S01]  /*40890*/  LOP3.LUT R4, R41, 0xffff, RZ, 0xc0, !PT ;  /* 0x0000ffff29047812 */ /* 0x000fe200078ec0ff */
[----:B------:R-:W3:Y:S01]  /*408a0*/  LDL R38, [R1+0x1af8] ;  /* 0x001af80001267983 */ /* 0x000ee20000100800 */
[----:B------:R-:W-:-:S02]  /*408b0*/  LOP3.LUT R3, R26, 0xffff, RZ, 0xc0, !PT ;  /* 0x0000ffff1a037812 */ /* 0x000fc400078ec0ff */
[----:B------:R-:W-:Y:S01]  /*408c0*/  LOP3.LUT R2, R36, 0xffff, RZ, 0xc0, !PT ;  /* 0x0000ffff24027812 */ /* 0x000fe200078ec0ff */
[----:B------:R-:W3:Y:S01]  /*408d0*/  LDL R41, [R1+0x1b38] ;  /* 0x001b380001297983 */ /* 0x000ee20000100800 */
[----:B------:R-:W-:Y:S02]  /*408e0*/  PRMT R13, R5, 0x3340, R4 ;  /* 0x00003340050d7816 */ /* 0x000fe40000000004 */
[----:B------:R-:W-:Y:S01]  /*408f0*/  PRMT R12, R3, 0x3340, R2 ;  /* 0x00003340030c7816 */ /* 0x000fe20000000002 */
[----:B------:R-:W3:Y:S01]  /*40900*/  LDL R36, [R1+0x1ab4] ;  /* 0x001ab40001247983 */ /* 0x000ee20000100800 */
[----:B--2---:R-:W-:Y:S02]  /*40910*/  LOP3.LUT R5, R39, 0xffff, RZ, 0xc0, !PT ;  /* 0x0000ffff27057812 */ /* 0x004fe400078ec0ff */
[----:B------:R-:W-:Y:S01]  /*40920*/  LOP3.LUT R4, R189, 0xffff, RZ, 0xc0, !PT ;  /* 0x0000ffffbd047812 */ /* 0x000fe200078ec0ff */
[----:B------:R-:W2:Y:S01]  /*40930*/  LDL R39, [R1+0x1af4] ;  /* 0x001af40001277983 */ /* 0x000ea20000100800 */
[----:B------:R-:W-:-:S02]  /*40940*/  LOP3.LUT R3, R151, 0xffff, RZ, 0xc0, !PT ;  /* 0x0000ffff97037812 */ /* 0x000fc400078ec0ff */
[----:B------:R-:W-:Y:S01]  /*40950*/  LOP3.LUT R2, R140, 0xffff, RZ, 0xc0, !PT ;  /* 0x0000ffff8c027812 */ /* 0x000fe200078ec0ff */
[----:B------:R-:W2:Y:S01]  /*40960*/  LDL R189, [R1+0x1b34] ;  /* 0x001b340001bd7983 */ /* 0x000ea20000100800 */
[----:B------:R-:W-:Y:S02]  /*40970*/  PRMT R11, R5, 0x3340, R4 ;  /* 0x00003340050b7816 */ /* 0x000fe40000000004 */
[----:B------:R-:W-:Y:S01]  /*40980*/  PRMT R6, R3, 0x3340, R2 ;  /* 0x0000334003067816 */ /* 0x000fe20000000002 */
[----:B------:R-:W2:Y:S01]  /*40990*/  LDL R26, [R1+0x1ab8] ;  /* 0x001ab800011a7983 */ /* 0x000ea20000100800 */
[----:B------:R-:W-:Y:S02]  /*409a0*/  LOP3.LUT R5, R135, 0xffff, RZ, 0xc0, !PT ;  /* 0x0000ffff87057812 */ /* 0x000fe400078ec0ff */
[----:B------:R-:W-:Y:S02]  /*409b0*/  LOP3.LUT R4, R202, 0xffff, RZ, 0xc0, !PT ;  /* 0x0000ffffca047812 */ /* 0x000fe400078ec0ff */
[----:B------:R-:W-:-:S02]  /*409c0*/  LOP3.LUT R3, R203, 0xffff, RZ, 0xc0, !PT ;  /* 0x0000ffffcb037812 */ /* 0x000fc400078ec0ff */
[----:B------:R-:W-:Y:S02]  /*409d0*/  LOP3.LUT R2, R204, 0xffff, RZ, 0xc0, !PT ;  /* 0x0000ffffcc027812 */ /* 0x000fe400078ec0ff */
[----:B------:R-:W-:Y:S02]  /*409e0*/  PRMT R7, R5, 0x3340, R4 ;  /* 0x0000334005077816 */ /* 0x000fe40000000004 */
[----:B------:R-:W-:Y:S02]  /*409f0*/  PRMT R2, R3, 0x3340, R2 ;  /* 0x0000334003027816 */ /* 0x000fe40000000002 */
[----:B------:R-:W-:Y:S02]  /*40a00*/  PRMT R204, RZ, 0x7610, R204 ;  /* 0x00007610ffcc7816 */ /* 0x000fe400000000cc */
[----:B------:R-:W-:Y:S02]  /*40a10*/  PRMT R7, R7, 0x5410, R2 ;  /* 0x0000541007077816 */ /* 0x000fe40000000002 */
[----:B------:R-:W-:-:S02]  /*40a20*/  PRMT R4, R15, 0x5410, R14 ;  /* 0x000054100f047816 */ /* 0x000fc4000000000e */
[----:B------:R-:W-:Y:S02]  /*40a30*/  PRMT R5, R13, 0x5410, R12 ;  /* 0x000054100d057816 */ /* 0x000fe4000000000c */
[----:B------:R-:W-:Y:S01]  /*40a40*/  PRMT R6, R11, 0x5410, R6 ;  /* 0x000054100b067816 */ /* 0x000fe20000000006 */
[----:B----4-:R-:W-:Y:S02]  /*40a50*/  @!P0 IMAD.MOV.U32 R2, RZ, RZ, R9 ;  /* 0x000000ffff028224 */ /* 0x010fe400078e0009 */
[----:B------:R-:W4:Y:S01]  /*40a60*/  LDL R9, [R1+0x1a78] ;  /* 0x001a780001097983 */ /* 0x000f220000100800 */
[----:B---3--:R-:W-:-:S03]  /*40a70*/  @!P0 IMAD.MOV.U32 R3, RZ, RZ, R25 ;  /* 0x000000ffff038224 */ /* 0x008fc600078e0019 */
[----:B------:R-:W3:Y:S04]  /*40a80*/  LDL R25, [R1+0x1a74] ;  /* 0x001a740001197983 */ /* 0x000ee80000100800 */
[----:B------:R0:W3:Y:S04]  /*40a90*/  @!P0 LDG.E.U8 R204, desc[UR6][R2.64] ;  /* 0x0000000602cc8981 */ /* 0x0000e8000c1e1100 */
[----:B------:R-:W0:Y:S04]  /*40aa0*/  LDL R2, [R1+0x1b74] ;  /* 0x001b740001027983 */ /* 0x000e280000100800 */
[----:B------:R-:W0:Y:S04]  /*40ab0*/  LDL R3, [R1+0x1b78] ;  /* 0x001b780001037983 */ /* 0x000e280000100800 */
[----:B------:R-:W3:Y:S04]  /*40ac0*/  LDL.LU R135, [R1+0x1834] ;  /* 0x0018340001877983 */ /* 0x000ee80000300800 */
[----:B------:R-:W3:Y:S04]  /*40ad0*/  LDL.LU R140, [R1+0x17f8] ;  /* 0x0017f800018c7983 */ /* 0x000ee80000300800 */
[----:B------:R1:W-:Y:S04]  /*40ae0*/  STS.128 [R0+UR4+0x10000], R4 ;  /* 0x0100000400007988 */ /* 0x0003e80008000c04 */
[----:B------:R-:W3:Y:S04]  /*40af0*/  LDL.LU R151, [R1+0x17f4] ;  /* 0x0017f40001977983 */ /* 0x000ee80000300800 */
[----:B-1----:R-:W3:Y:S04]  /*40b00*/  LDL.LU R0, [R1+0x9a0] ;  /* 0x0009a00001007983 */ /* 0x002ee80000300800 */
[----:B------:R-:W3:Y:S04]  /*40b10*/  LDL R4, [R1+0x1a38] ;  /* 0x001a380001047983 */ /* 0x000ee80000100800 */
[----:B------:R-:W3:Y:S04]  /*40b20*/  LDL R7, [R1+0x1a34] ;  /* 0x001a340001077983 */ /* 0x000ee80000100800 */
[----:B------:R-:W3:Y:S01]  /*40b30*/  LDL R6, [R1+0x19f4] ;  /* 0x0019f40001067983 */ /* 0x000ee20000100800 */
[----:B------:R-:W-:-:S02]  /*40b40*/  PRMT R203, RZ, 0x7610, R203 ;  /* 0x00007610ffcb7816 */ /* 0x000fc400000000cb */
[----:B------:R-:W-:Y:S01]  /*40b50*/  PRMT R202, RZ, 0x7610, R202 ;  /* 0x00007610ffca7816 */ /* 0x000fe200000000ca */
[----:B------:R-:W3:Y:S01]  /*40b60*/  LDL R5, [R1+0x19f8] ;  /* 0x0019f80001057983 */ /* 0x000ee20000100800 */
[----:B------:R-:W-:Y:S02]  /*40b70*/  PRMT R201, RZ, 0x7610, R201 ;  /* 0x00007610ffc97816 */ /* 0x000fe400000000c9 */
[----:B------:R-:W-:Y:S02]  /*40b80*/  PRMT R200, RZ, 0x7610, R200 ;  /* 0x00007610ffc87816 */ /* 0x000fe400000000c8 */
[----:B------:R-:W-:Y:S02]  /*40b90*/  PRMT R199, RZ, 0x7610, R199 ;  /* 0x00007610ffc77816 */ /* 0x000fe400000000c7 */
[----:B------:R-:W-:Y:S02]  /*40ba0*/  PRMT R198, RZ, 0x7610, R198 ;  /* 0x00007610ffc67816 */ /* 0x000fe400000000c6 */
[----:B0-----:R-:W-:-:S04]  /*40bb0*/  @!P0 LOP3.LUT R3, R3, R2, RZ, 0x3c, !PT ;  /* 0x0000000203038212 */ /* 0x001fc800078e3cff */
[----:B------:R-:W-:-:S04]  /*40bc0*/  @!P0 LOP3.LUT R2, R3, R2, RZ, 0x3c, !PT ;  /* 0x0000000203028212 */ /* 0x000fc800078e3cff */
[----:B------:R-:W-:-:S05]  /*40bd0*/  @!P0 LOP3.LUT R3, R3, R2, RZ, 0x3c, !PT ;  /* 0x0000000203038212 */ /* 0x000fca00078e3cff */
[----:B------:R0:W3:Y:S02]  /*40be0*/  @!P0 LDG.E.U8 R203, desc[UR6][R2.64] ;  /* 0x0000000602cb8981 */ /* 0x0000e4000c1e1100 */
[----:B0-----:R-:W-:Y:S02]  /*40bf0*/  @!P0 IMAD.MOV.U32 R2, RZ, RZ, R41 ;  /* 0x000000ffff028224 */ /* 0x001fe400078e0029 */
[----:B--2---:R-:W-:Y:S01]  /*40c00*/  @!P0 IMAD.MOV.U32 R3, RZ, RZ, R189 ;  /* 0x000000ffff038224 */ /* 0x004fe200078e00bd */
[----:B------:R-:W2:Y:S04]  /*40c10*/  LDL R41, [R1+0x19b8] ;  /* 0x0019b80001297983 */ /* 0x000ea80000100800 */
[----:B------:R0:W2:Y:S04]  /*40c20*/  @!P0 LDG.E.U8 R202, desc[UR6][R2.64] ;  /* 0x0000000602ca8981 */ /* 0x0000a8000c1e1100 */
[----:B------:R-:W2:Y:S01]  /*40c30*/  LDL R189, [R1+0x19b4] ;  /* 0x0019b40001bd7983 */ /* 0x000ea20000100800 */
[----:B0-----:R-:W-:-:S02]  /*40c40*/  @!P0 IMAD.MOV.U32 R2, RZ, RZ, R38 ;  /* 0x000000ffff028224 */ /* 0x001fc400078e0026 */
[----:B------:R-:W-:Y:S01]  /*40c50*/  @!P0 IMAD.MOV.U32 R3, RZ, RZ, R39 ;  /* 0x000000ffff038224 */ /* 0x000fe200078e0027 */
        /* <DEDUP_REMOVED lines=8> */
[----:B----4-:R-:W-:-:S02]  /*40ce0*/  @!P0 IMAD.MOV.U32 R2, RZ, RZ, R9 ;  /* 0x000000ffff028224 */ /* 0x010fc400078e0009 */
[----:B---3--:R-:W-:Y:S01]  /*40cf0*/  @!P0 IMAD.MOV.U32 R3, RZ, RZ, R25 ;  /* 0x000000ffff038224 */ /* 0x008fe200078e0019 */
[----:B------:R-:W3:Y:S04]  /*40d00*/  LDL R9, [R1+0x18b4] ;  /* 0x0018b40001097983 */ /* 0x000ee80000100800 */
[----:B------:R0:W4:Y:S04]  /*40d10*/  @!P0 LDG.E.U8 R199, desc[UR6][R2.64] ;  /* 0x0000000602c78981 */ /* 0x000128000c1e1100 */
[----:B------:R-:W3:Y:S01]  /*40d20*/  LDL R25, [R1+0x18f8] ;  /* 0x0018f80001197983 */ /* 0x000ee20000100800 */
[----:B0-----:R-:W-:-:S03]  /*40d30*/  @!P0 IMAD.MOV.U32 R2, RZ, RZ, R4 ;  /* 0x000000ffff028224 */ /* 0x001fc600078e0004 */
[----:B------:R-:W4:Y:S01]  /*40d40*/  LDL R4, [R1+0x1938] ;  /* 0x0019380001047983 */ /* 0x000f220000100800 */
[----:B------:R-:W-:-:S03]  /*40d50*/  @!P0 IMAD.MOV.U32 R3, RZ, RZ, R7 ;  /* 0x000000ffff038224 */ /* 0x000fc600078e0007 */
        /* <DEDUP_REMOVED lines=9> */
[----:B------:R-:W-:-:S02]  /*40df0*/  PRMT R195, RZ, 0x7610, R195 ;  /* 0x00007610ffc37816 */ /* 0x000fc400000000c3 */
[----:B------:R-:W-:Y:S02]  /*40e00*/  PRMT R194, RZ, 0x7610, R194 ;  /* 0x00007610ffc27816 */ /* 0x000fe400000000c2 */
[----:B------:R-:W-:Y:S02]  /*40e10*/  PRMT R193, RZ, 0x7610, R193 ;  /* 0x00007610ffc17816 */ /* 0x000fe400000000c1 */
[----:B------:R-:W-:Y:S01]  /*40e20*/  PRMT R192, RZ, 0x7610, R192 ;  /* 0x00007610ffc07816 */ /* 0x000fe200000000c0 */
[----:B--2---:R-:W-:Y:S02]  /*40e30*/  @!P0 IMAD.MOV.U32 R2, RZ, RZ, R41 ;  /* 0x000000ffff028224 */ /* 0x004fe400078e0029 */
[----:B------:R-:W-:-:S05]  /*40e40*/  @!P0 IMAD.MOV.U32 R3, RZ, RZ, R189 ;  /* 0x000000ffff038224 */ /* 0x000fca00078e00bd */
[----:B------:R0:W2:Y:S02]  /*40e50*/  @!P0 LDG.E.U8 R196, desc[UR6][R2.64] ;  /* 0x0000000602c48981 */ /* 0x0000a4000c1e1100 */
[----:B0-----:R-:W-:Y:S02]  /*40e60*/  @!P0 IMAD.MOV.U32 R2, RZ, RZ, R38 ;  /* 0x000000ffff028224 */ /* 0x001fe400078e0026 */
[----:B------:R-:W-:Y:S01]  /*40e70*/  @!P0 IMAD.MOV.U32 R3, RZ, RZ, R39 ;  /* 0x000000ffff038224 */ /* 0x000fe200078e0027 */
[----:B------:R-:W2:Y:S04]  /*40e80*/  LDL R38, [R1+0x17b8] ;  /* 0x0017b80001267983 */ /* 0x000ea80000100800 */
[----:B------:R0:W2:Y:S04]  /*40e90*/  @!P0 LDG.E.U8 R195, desc[UR6][R2.64] ;  /* 0x0000000602c38981 */ /* 0x0000a8000c1e1100 */
[----:B------:R-:W2:Y:S01]  /*40ea0*/  LDL R39, [R1+0x17b4] ;  /* 0x0017b40001277983 */ /* 0x000ea20000100800 */
[----:B0-----:R-:W-:Y:S01]  /*40eb0*/  @!P0 IMAD.MOV.U32 R3, RZ, RZ, R36 ;  /* 0x000000ffff038224 */ /* 0x001fe200078e0024 */
[----:B------:R-:W-:-:S02]  /*40ec0*/  PRMT R191, RZ, 0x7610, R191 ;  /* 0x00007610ffbf7816 */ /* 0x000fc400000000bf */
[----:B------:R-:W2:Y:S01]  /*40ed0*/  LDL R36, [R1+0x16f4] ;  /* 0x0016f40001247983 */ /* 0x000ea20000100800 */
[----:B----4-:R-:W-:-:S03]  /*40ee0*/  @!P0 IMAD.MOV.U32 R2, RZ, RZ, R4 ;  /* 0x000000ffff028224 */ /* 0x010fc600078e0004 */
[----:B------:R-:W4:Y:S04]  /*40ef0*/  LDL R4, [R1+0x1838] ;  /* 0x0018380001047983 */ /* 0x000f280000100800 */
[----:B------:R3:W2:Y:S02]  /*40f00*/  @!P0 LDG.E.U8 R194, desc[UR6][R2.64] ;  /* 0x0000000602c28981 */ /* 0x0006a4000c1e1100 */
[----:B---3--:R-:W-:Y:S02]  /*40f10*/  @!P0 IMAD.MOV.U32 R2, RZ, RZ, R25 ;  /* 0x000000ffff028224 */ /* 0x008fe400078e0019 */
[----:B------:R-:W-:Y:S01]  /*40f20*/  @!P0 IMAD.MOV.U32 R3, RZ, RZ, R26 ;  /* 0x000000ffff038224 */ /* 0x000fe200078e001a */
[----:B------:R-:W3:Y:S04]  /*40f30*/  LDL R25, [R1+0x1734] ;  /* 0x0017340001197983 */ /* 0x000ee80000100800 */
[----:B------:R0:W3:Y:S01]  /*40f40*/  @!P0 LDG.E.U8 R193, desc[UR6][R2.64] ;  /* 0x0000000602c18981 */ /* 0x0000e2000c1e1100 */
[----:B------:R-:W-:-:S03]  /*40f50*/  PRMT R190, RZ, 0x7610, R190 ;  /* 0x00007610ffbe7816 */ /* 0x000fc600000000be */
        /* <DEDUP_REMOVED lines=8> */
[----:B------:R-:W-:Y:S01]  /*40fe0*/  @!P0 IMAD.MOV.U32 R2, RZ, RZ, R5 ;  /* 0x000000ffff028224 */ /* 0x000fe200078e0005 */
[----:B------:R-:W-:-:S02]  /*40ff0*/  PRMT R188, RZ, 0x7610, R188 ;  /* 0x00007610ffbc7816 */ /* 0x000fc400000000bc */
[----:B------:R-:W3:Y:S04]  /*41000*/  LDL R5, [R1+0x16b4] ;  /* 0x0016b40001057983 */ /* 0x000ee80000100800 */
[----:B------:R0:W3:Y:S02]  /*41010*/  @!P0 LDG.E.U8 R191, desc[UR6][R2.64] ;  /* 0x0000000602bf8981 */ /* 0x0000e4000c1e1100 */
[----:B0-----:R-:W-:Y:S01]  /*41020*/  @!P0 IMAD.MOV.U32 R3, RZ, RZ, R135 ;  /* 0x000000ffff038224 */ /* 0x001fe200078e0087 */
[----:B------:R-:W-:Y:S01]  /*41030*/  PRMT R187, RZ, 0x7610, R187 ;  /* 0x00007610ffbb7816 */ /* 0x000fe200000000bb */
[----:B----4-:R-:W-:Y:S02]  /*41040*/  @!P0 IMAD.MOV.U32 R2, RZ, RZ, R4 ;  /* 0x000000ffff028224 */ /* 0x010fe400078e0004 */
[----:B------:R-:W4:Y:S04]  /*41050*/  LDL R4, [R1+0x16b8] ;  /* 0x0016b80001047983 */ /* 0x000f280000100800 */
[----:B------:R0:W4:Y:S02]  /*41060*/  @!P0 LDG.E.U8 R190, desc[UR6][R2.64] ;  /* 0x0000000602be8981 */ /* 0x000124000c1e1100 */
[----:B0-----:R-:W-:-:S02]  /*41070*/  @!P0 IMAD.MOV.U32 R2, RZ, RZ, R140 ;  /* 0x000000ffff028224 */ /* 0x001fc400078e008c */
[----:B------:R-:W-:-:S05]  /*41080*/  @!P0 IMAD.MOV.U32 R3, RZ, RZ, R151 ;  /* 0x000000ffff038224 */ /* 0x000fca00078e0097 */
[----:B------:R2:W4:Y:S02]  /*41090*/  @!P0 LDG.E.U8 R188, desc[UR6][R2.64] ;  /* 0x0000000602bc8981 */ /* 0x000524000c1e1100 */
[----:B--2---:R-:W-:Y:S02]  /*410a0*/  @!P0 IMAD.MOV.U32 R2, RZ, RZ, R38 ;  /* 0x000000ffff028224 */ /* 0x004fe400078e0026 */
[----:B------:R-:W-:Y:S01]  /*410b0*/  @!P0 IMAD.MOV.U32 R3, RZ, RZ, R39 ;  /* 0x000000ffff038224 */ /* 0x000fe200078e0027 */
[----:B------:R-:W-:Y:S01]  /*410c0*/  PRMT R186, RZ, 0x7610, R186 ;  /* 0x00007610ffba7816 */ /* 0x000fe200000000ba */
[----:B------:R-:W2:Y:S04]  /*410d0*/  LDL R39, [R1+0x15f4] ;  /* 0x0015f40001277983 */ /* 0x000ea80000100800 */
[----:B------:R3:W2:Y:S01]  /*410e0*/  @!P0 LDG.E.U8 R187, desc[UR6][R2.64] ;  /* 0x0000000602bb8981 */ /* 0x0006a2000c1e1100 */
[----:B------:R-:W-:-:S02]  /*410f0*/  PRMT R185, RZ, 0x7610, R185 ;  /* 0x00007610ffb97816 */ /* 0x000fc400000000b9 */
[----:B------:R-:W-:Y:S01]  /*41100*/  PRMT R184, RZ, 0x7610, R184 ;  /* 0x00007610ffb87816 */ /* 0x000fe200000000b8 */
[----:B------:R-:W2:Y:S01]  /*41110*/  LDL R38, [R1+0x15f8] ;  /* 0x0015f80001267983 */ /* 0x000ea20000100800 */
[----:B---3--:R-:W-:-:S03]  /*41120*/  @!P0 IMAD.MOV.U32 R3, RZ, RZ, R7 ;  /* 0x000000ffff038224 */ /* 0x008fc600078e0007 */
[----:B------:R-:W3:Y:S01]  /*41130*/  LDL R7, [R1+0x1674] ;  /* 0x0016740001077983 */ /* 0x000ee20000100800 */
[----:B------:R-:W-:-:S03]  /*41140*/  @!P0 IMAD.MOV.U32 R2, RZ, RZ, R6 ;  /* 0x000000ffff028224 */ /* 0x000fc600078e0006 */
        /* <DEDUP_REMOVED lines=8> */
[----:B------:R-:W-:Y:S01]  /*411d0*/  @!P0 IMAD.MOV.U32 R3, RZ, RZ, R36 ;  /* 0x000000ffff038224 */ /* 0x000fe200078e0024 */
[----:B------:R-:W-:Y:S01]  /*411e0*/  PRMT R183, RZ, 0x7610, R183 ;  /* 0x00007610ffb77816 */ /* 0x000fe200000000b7 */
[----:B------:R-:W2:Y:S04]  /*411f0*/  LDL R36, [R1+0x1534] ;  /* 0x0015340001247983 */ /* 0x000ea80000100800 */
[----:B------:R0:W2:Y:S01]  /*41200*/  @!P0 LDG.E.U8 R184, desc[UR6][R2.64] ;  /* 0x0000000602b88981 */ /* 0x0000a2000c1e1100 */
[----:B------:R-:W-:-:S03]  /*41210*/  PRMT R182, RZ, 0x7610, R182 ;  /* 0x00007610ffb67816 */ /* 0x000fc600000000b6 */
[----:B------:R-:W2:Y:S01]  /*41220*/  LDL R26, [R1+0x1538] ;  /* 0x00153800011a7983 */ /* 0x000ea20000100800 */
[----:B0-----:R-:W-:-:S03]  /*41230*/  @!P0 IMAD.MOV.U32 R3, RZ, RZ, R5 ;  /* 0x000000ffff038224 */ /* 0x001fc600078e0005 */
[----:B------:R-:W2:Y:S01]  /*41240*/  LDL R5, [R1+0x15b4] ;  /* 0x0015b40001057983 */ /* 0x000ea20000100800 */
[----:B----4-:R-:W-:-:S03]  /*41250*/  @!P0 IMAD.MOV.U32 R2, RZ, RZ, R4 ;  /* 0x000000ffff028224 */ /* 0x010fc600078e0004 */
[----:B------:R-:W4:Y:S04]  /*41260*/  LDL R4, [R1+0x15b8] ;  /* 0x0015b80001047983 */ /* 0x000f280000100800 */
[----:B------:R3:W4:Y:S02]  /*41270*/  @!P0 LDG.E.U8 R183, desc[UR6][R2.64] ;  /* 0x0000000602b78981 */ /* 0x000724000c1e1100 */
[----:B---3--:R-:W-:Y:S02]  /*41280*/  @!P0 IMAD.MOV.U32 R3, RZ, RZ, R7 ;  /* 0x000000ffff038224 */ /* 0x008fe400078e0007 */
[----:B------:R-:W3:Y:S01]  /*41290*/  LDL R7, [R1+0x1574] ;  /* 0x0015740001077983 */ /* 0x000ee20000100800 */
[----:B--2---:R-:W-:-:S03]  /*412a0*/  @!P0 IMAD.MOV.U32 R2, RZ, RZ, R6 ;  /* 0x000000ffff028224 */ /* 0x004fc600078e0006 */
[----:B------:R-:W2:Y:S01]  /*412b0*/  LDL R6, [R1+0x1578] ;  /* 0x0015780001067983 */ /* 0x000ea20000100800 */
[----:B------:R-:W-:-:S03]  /*412c0*/  PRMT R181, RZ, 0x7610, R181 ;  /* 0x00007610ffb57816 */ /* 0x000fc600000000b5 */
[----:B------:R0:W2:Y:S01]  /*412d0*/  @!P0 LDG.E.U8 R182, desc[UR6][R2.64] ;  /* 0x0000000602b68981 */ /* 0x0000a2000c1e1100 */
[----:B------:R-:W-:Y:S01]  /*412e0*/  PRMT R180, RZ, 0x7610, R180 ;  /* 0x00007610ffb47816 */ /* 0x000fe200000000b4 */
[----:B0-----:R-:W-:Y:S02]  /*412f0*/  @!P0 IMAD.MOV.U32 R2, RZ, RZ, R9 ;  /* 0x000000ffff028224 */ /* 0x001fe400078e0009 */
[----:B------:R-:W2:Y:S01]  /*41300*/  LDL R9, [R1+0x14f8] ;  /* 0x0014f80001097983 */ /* 0x000ea20000100800 */
[----:B------:R-:W-:-:S03]  /*41310*/  @!P0 IMAD.MOV.U32 R3, RZ, RZ, R25 ;  /* 0x000000ffff038224 */ /* 0x000fc600078e0019 */
[----:B------:R-:W2:Y:S04]  /*41320*/  LDL R25, [R1+0x14f4] ;  /* 0x0014f40001197983 */ /* 0x000ea80000100800 */
[----:B------:R0:W2:Y:S02]  /*41330*/  @!P0 LDG.E.U8 R181, desc[UR6][R2.64] ;  /* 0x0000000602b58981 */ /* 0x0000a4000c1e1100 */
[----:B0-----:R-:W-:Y:S02]  /*41340*/  @!P0 IMAD.MOV.U32 R2, RZ, RZ, R38 ;  /* 0x000000ffff028224 */ /* 0x001fe400078e0026 */
[----:B------:R-:W-:Y:S01]  /*41350*/  @!P0 IMAD.MOV.U32 R3, RZ, RZ, R39 ;  /* 0x000000ffff038224 */ /* 0x000fe200078e0027 */
[----:B------:R-:W-:Y:S01]  /*41360*/  PRMT R179, RZ, 0x7610, R179 ;  /* 0x00007610ffb37816 */ /* 0x000fe200000000b3 */
[----:B------:R-:W2:Y:S04]  /*41370*/  LDL R39, [R1+0x1434] ;  /* 0x0014340001277983 */ /* 0x000ea80000100800 */
[----:B------:R0:W2:Y:S01]  /*41380*/  @!P0 LDG.E.U8 R180, desc[UR6][R2.64] ;  /* 0x0000000602b48981 */ /* 0x0000a2000c1e1100 */
[----:B------:R-:W-:-:S02]  /*41390*/  PRMT R178, RZ, 0x7610, R178 ;  /* 0x00007610ffb27816 */ /* 0x000fc400000000b2 */
[----:B------:R-:W-:Y:S01]  /*413a0*/  PRMT R177, RZ, 0x7610, R177 ;  /* 0x00007610ffb17816 */ /* 0x000fe200000000b1 */
        /* <DEDUP_REMOVED lines=18> */
[----:B0-----:R-:W-:Y:S02]  /*414d0*/  @!P0 IMAD.MOV.U32 R2, RZ, RZ, R9 ;  /* 0x000000ffff028224 */ /* 0x001fe400078e0009 */
[----:B------:R-:W-:Y:S01]  /*414e0*/  @!P0 IMAD.MOV.U32 R3, RZ, RZ, R25 ;  /* 0x000000ffff038224 */ /* 0x000fe200078e0019 */
[----:B------:R-:W2:Y:S04]  /*414f0*/  LDL R9, [R1+0x13f8] ;  /* 0x0013f80001097983 */ /* 0x000ea80000100800 */
[----:B------:R-:W2:Y:S04]  /*41500*/  LDL R25, [R1+0x13f4] ;  /* 0x0013f40001197983 */ /* 0x000ea80000100800 */
[----:B------:R0:W2:Y:S02]  /*41510*/  @!P0 LDG.E.U8 R176, desc[UR6][R2.64] ;  /* 0x0000000602b08981 */ /* 0x0000a4000c1e1100 */
[----:B0-----:R-:W-:-:S02]  /*41520*/  @!P0 IMAD.MOV.U32 R3, RZ, RZ, R5 ;  /* 0x000000ffff038224 */ /* 0x001fc400078e0005 */
        /* <DEDUP_REMOVED lines=8> */
[----:B------:R-:W-:Y:S02]  /*415b0*/  PRMT R174, RZ, 0x7610, R174 ;  /* 0x00007610ffae7816 */ /* 0x000fe400000000ae */
[----:B------:R-:W-:-:S04]  /*415c0*/  PRMT R173, RZ, 0x7610, R173 ;  /* 0x00007610ffad7816 */ /* 0x000fc800000000ad */
        /* <DEDUP_REMOVED lines=19> */
[----:B0-----:R-:W-:Y:S02]  /*41700*/  @!P0 IMAD.MOV.U32 R2, RZ, RZ, R26 ;  /* 0x000000ffff028224 */ /* 0x001fe400078e001a */
[----:B------:R-:W-:Y:S01]  /*41710*/  @!P0 IMAD.MOV.U32 R3, RZ, RZ, R36 ;  /* 0x000000ffff038224 */ /* 0x000fe200078e0024 */
[----:B------:R-:W-:Y:S01]  /*41720*/  PRMT R169, RZ, 0x7610, R169 ;  /* 0x00007610ffa97816 */ /* 0x000fe200000000a9 */
[----:B------:R-:W4:Y:S04]  /*41730*/  LDL R36, [R1+0x11b4] ;  /* 0x0011b40001247983 */ /* 0x000f280000100800 */
[----:B------:R3:W4:Y:S01]  /*41740*/  @!P0 LDG.E.U8 R170, desc[UR6][R2.64] ;  /* 0x0000000602aa8981 */ /* 0x000722000c1e1100 */
[----:B------:R-:W-:-:S03]  /*41750*/  PRMT R168, RZ, 0x7610, R168 ;  /* 0x00007610ffa87816 */ /* 0x000fc600000000a8 */
[----:B------:R-:W4:Y:S01]  /*41760*/  LDL R26, [R1+0x11b8] ;  /* 0x0011b800011a7983 */ /* 0x000f220000100800 */
[----:B---3--:R-:W-:-:S03]  /*41770*/  @!P0 IMAD.MOV.U32 R3, RZ, RZ, R7 ;  /* 0x000000ffff038224 */ /* 0x008fc600078e0007 */
[----:B------:R-:W3:Y:S01]  /*41780*/  LDL R7, [R1+0x1234] ;  /* 0x0012340001077983 */ /* 0x000ee20000100800 */
[----:B--2---:R-:W-:-:S03]  /*41790*/  @!P0 IMAD.MOV.U32 R2, RZ, RZ, R6 ;  /* 0x000000ffff028224 */ /* 0x004fc600078e0006 */
[----:B------:R-:W2:Y:S04]  /*417a0*/  LDL R6, [R1+0x1238] ;  /* 0x0012380001067983 */ /* 0x000ea80000100800 */
[----:B------:R0:W2:Y:S01]  /*417b0*/  @!P0 LDG.E.U8 R169, desc[UR6][R2.64] ;  /* 0x0000000602a98981 */ /* 0x0000a2000c1e1100 */
[----:B------:R-:W-:Y:S02]  /*417c0*/  PRMT R167, RZ, 0x7610, R167 ;  /* 0x00007610ffa77816 */ /* 0x000fe400000000a7 */
[----:B------:R-:W-:Y:S01]  /*417d0*/  PRMT R166, RZ, 0x7610, R166 ;  /* 0x00007610ffa67816 */ /* 0x000fe200000000a6 */
[----:B0-----:R-:W-:Y:S02]  /*417e0*/  @!P0 IMAD.MOV.U32 R2, RZ, RZ, R9 ;  /* 0x000000ffff028224 */ /* 0x001fe400078e0009 */
[----:B------:R-:W2:Y:S01]  /*417f0*/  LDL R9, [R1+0x11f8] ;  /* 0x0011f80001097983 */ /* 0x000ea20000100800 */
[----:B------:R-:W-:-:S03]  /*41800*/  @!P0 IMAD.MOV.U32 R3, RZ, RZ, R25 ;  /* 0x000000ffff038224 */ /* 0x000fc600078e0019 */
[----:B------:R-:W2:Y:S04]  /*41810*/  LDL R25, [R1+0x11f4] ;  /* 0x0011f40001197983 */ /* 0x000ea80000100800 */
[----:B------:R0:W2:Y:S02]  /*41820*/  @!P0 LDG.E.U8 R168, desc[UR6][R2.64] ;  /* 0x0000000602a88981 */ /* 0x0000a4000c1e1100 */
[----:B0-----:R-:W-:Y:S02]  /*41830*/  @!P0 IMAD.MOV.U32 R3, RZ, RZ, R5 ;  /* 0x000000ffff038224 */ /* 0x001fe400078e0005 */
        /* <DEDUP_REMOVED lines=9> */
[----:B------:R-:W-:-:S02]  /*418d0*/  PRMT R164, RZ, 0x7610, R164 ;  /* 0x00007610ffa47816 */ /* 0x000fc400000000a4 */
[----:B------:R-:W-:Y:S01]  /*418e0*/  PRMT R163, RZ, 0x7610, R163 ;  /* 0x00007610ffa37816 */ /* 0x000fe200000000a3 */
[----:B------:R-:W4:Y:S01]  /*418f0*/  LDL R38, [R1+0xca0] ;  /* 0x000ca00001267983 */ /* 0x000f220000100800 */
[----:B---3--:R-:W-:-:S03]  /*41900*/  @!P0 IMAD.MOV.U32 R3, RZ, RZ, R7 ;  /* 0x000000ffff038224 */ /* 0x008fc600078e0007 */
[----:B------:R-:W3:Y:S01]  /*41910*/  LDL R7, [R1+0x1134] ;  /* 0x0011340001077983 */ /* 0x000ee20000100800 */
[----:B--2---:R-:W-:-:S03]  /*41920*/  @!P0 IMAD.MOV.U32 R2, RZ, RZ, R6 ;  /* 0x000000ffff028224 */ /* 0x004fc600078e0006 */
[----:B------:R-:W2:Y:S04]  /*41930*/  LDL R6, [R1+0x1138] ;  /* 0x0011380001067983 */ /* 0x000ea80000100800 */
        /* <DEDUP_REMOVED lines=11> */
[----:B------:R0:W2:Y:S04]  /*419f0*/  @!P0 LDG.E.U8 R163, desc[UR6][R2.64] ;  /* 0x0000000602a38981 */ /* 0x0000a8000c1e1100 */
        /* <DEDUP_REMOVED lines=59> */
[----:B------:R0:W2:Y:S01]  /*41db0*/  @!P0 LDG.E.U8 R153, desc[UR6][R2.64] ;  /* 0x0000000602998981 */ /* 0x0000a2000c1e1100 */
[----:B------:R-:W-:Y:S01]  /*41dc0*/  PRMT R23, RZ, 0x7610, R23 ;  /* 0x00007610ff177816 */ /* 0x000fe20000000017 */
[----:B0-----:R-:W-:Y:S01]  /*41dd0*/  @!P0 IMAD.MOV.U32 R3, RZ, RZ, R39 ;  /* 0x000000ffff038224 */ /* 0x001fe200078e0027 */
[----:B------:R-:W-:Y:S02]  /*41de0*/  PRMT R22, RZ, 0x7610, R22 ;  /* 0x00007610ff167816 */ /* 0x000fe40000000016 */
[----:B------:R-:W-:Y:S01]  /*41df0*/  PRMT R21, RZ, 0x7610, R21 ;  /* 0x00007610ff157816 */ /* 0x000fe20000000015 */
[----:B------:R-:W-:Y:S02]  /*41e00*/  @!P0 IMAD.MOV.U32 R2, RZ, RZ, R25 ;  /* 0x000000ffff028224 */ /* 0x000fe400078e0019 */
[----:B------:R-:W2:Y:S04]  /*41e10*/  LDL.LU R25, [R1+0x99c] ;  /* 0x00099c0001197983 */ /* 0x000ea80000300800 */
[----:B------:R0:W2:Y:S04]  /*41e20*/  @!P0 LDG.E.U8 R152, desc[UR6][R2.64] ;  /* 0x0000000602988981 */ /* 0x0000a8000c1e1100 */
[----:B------:R-:W2:Y:S04]  /*41e30*/  LDL R41, [R1+0x1cec] ;  /* 0x001cec0001297983 */ /* 0x000ea80000100800 */
[----:B------:R-:W2:Y:S01]  /*41e40*/  LDL R39, [R1+0x1cac] ;  /* 0x001cac0001277983 */ /* 0x000ea20000100800 */
[----:B0-----:R-:W-:-:S02]  /*41e50*/  @!P0 IMAD.MOV.U32 R2, RZ, RZ, R36 ;  /* 0x000000ffff028224 */ /* 0x001fc400078e0024 */
[----:B------:R-:W-:-:S05]  /*41e60*/  @!P0 IMAD.MOV.U32 R3, RZ, RZ, R38 ;  /* 0x000000ffff038224 */ /* 0x000fca00078e0026 */
[----:B------:R0:W2:Y:S02]  /*41e70*/  @!P0 LDG.E.U8 R23, desc[UR6][R2.64] ;  /* 0x0000000602178981 */ /* 0x0000a4000c1e1100 */
[----:B0-----:R-:W-:Y:S02]  /*41e80*/  @!P0 IMAD.MOV.U32 R3, RZ, RZ, R5 ;  /* 0x000000ffff038224 */ /* 0x001fe400078e0005 */
[----:B------:R-:W2:Y:S01]  /*41e90*/  LDL R5, [R1+0x111c] ;  /* 0x00111c0001057983 */ /* 0x000ea20000100800 */
[----:B----4-:R-:W-:-:S03]  /*41ea0*/  @!P0 IMAD.MOV.U32 R2, RZ, RZ, R4 ;  /* 0x000000ffff028224 */ /* 0x010fc600078e0004 */
[----:B------:R-:W4:Y:S04]  /*41eb0*/  LDL R4, [R1+0x1d20] ;  /* 0x001d200001047983 */ /* 0x000f280000100800 */
[----:B------:R0:W4:Y:S02]  /*41ec0*/  @!P0 LDG.E.U8 R22, desc[UR6][R2.64] ;  /* 0x0000000602168981 */ /* 0x000124000c1e1100 */
[----:B0-----:R-:W-:Y:S02]  /*41ed0*/  @!P0 IMAD.MOV.U32 R2, RZ, RZ, R9 ;  /* 0x000000ffff028224 */ /* 0x001fe400078e0009 */
[----:B------:R-:W-:Y:S02]  /*41ee0*/  @!P0 IMAD.MOV.U32 R3, RZ, RZ, R26 ;  /* 0x000000ffff038224 */ /* 0x000fe400078e001a */
[----:B------:R-:W4:Y:S04]  /*41ef0*/  LDL R26, [R1+0x1cb0] ;  /* 0x001cb000011a7983 */ /* 0x000f280000100800 */
[----:B------:R3:W4:Y:S02]  /*41f00*/  @!P0 LDG.E.U8 R21, desc[UR6][R2.64] ;  /* 0x0000000602158981 */ /* 0x000724000c1e1100 */
[----:B---3--:R-:W-:-:S02]  /*41f10*/  @!P0 IMAD.MOV.U32 R3, RZ, RZ, R7 ;  /* 0x000000ffff038224 */ /* 0x008fc400078e0007 */
[----:B------:R-:W3:Y:S01]  /*41f20*/  LDL R7, [R1+0x1cf0] ;  /* 0x001cf00001077983 */ /* 0x000ee20000100800 */
[----:B--2---:R-:W-:-:S03]  /*41f30*/  @!P0 IMAD.MOV.U32 R2, RZ, RZ, R6 ;  /* 0x000000ffff028224 */ /* 0x004fc600078e0006 */
[----:B------:R-:W2:Y:S04]  /*41f40*/  LDL.LU R189, [R1+0x960] ;  /* 0x0009600001bd7983 */ /* 0x000ea80000300800 */
[----:B------:R0:W-:Y:S04]  /*41f50*/  STL [R1+0x1d5c], R0 ;  /* 0x001d5c0001007387 */ /* 0x0001e80000100800 */
[----:B------:R-:W2:Y:S04]  /*41f60*/  LDL R36, [R1+0x1c6c] ;  /* 0x001c6c0001247983 */ /* 0x000ea80000100800 */
[----:B------:R-:W2:Y:S01]  /*41f70*/  LDL R6, [R1+0x1c70] ;  /* 0x001c700001067983 */ /* 0x000ea20000100800 */
[----:B------:R-:W-:-:S02]  /*41f80*/  PRMT R20, RZ, 0x7610, R20 ;  /* 0x00007610ff147816 */ /* 0x000fc40000000014 */
[----:B------:R-:W-:-:S04]  /*41f90*/  PRMT R19, RZ, 0x7610, R19 ;  /* 0x00007610ff137816 */ /* 0x000fc80000000013 */
[----:B------:R1:W2:Y:S01]  /*41fa0*/  @!P0 LDG.E.U8 R20, desc[UR6][R2.64] ;  /* 0x0000000602148981 */ /* 0x0002a2000c1e1100 */
[----:B------:R-:W-:Y:S01]  /*41fb0*/  PRMT R18, RZ, 0x7610, R18 ;  /* 0x00007610ff127816 */ /* 0x000fe20000000012 */
[----:B-1----:R-:W-:Y:S02]  /*41fc0*/  @!P0 IMAD.MOV.U32 R2, RZ, RZ, R0 ;  /* 0x000000ffff028224 */ /* 0x002fe400078e0000 */
[----:B------:R-:W-:-:S05]  /*41fd0*/  @!P0 IMAD.MOV.U32 R3, RZ, RZ, R25 ;  /* 0x000000ffff038224 */ /* 0x000fca00078e0019 */
[----:B------:R1:W2:Y:S01]  /*41fe0*/  @!P0 LDG.E.U8 R19, desc[UR6][R2.64] ;  /* 0x0000000602138981 */ /* 0x0002a2000c1e1100 */
[----:B------:R-:W-:Y:S02]  /*41ff0*/  PRMT R17, RZ, 0x7610, R17 ;  /* 0x00007610ff117816 */ /* 0x000fe40000000011 */
[----:B------:R-:W-:Y:S02]  /*42000*/  PRMT R16, RZ, 0x7610, R16 ;  /* 0x00007610ff107816 */ /* 0x000fe40000000010 */
[----:B------:R-:W-:Y:S01]  /*42010*/  PRMT R15, RZ, 0x7610, R15 ;  /* 0x00007610ff0f7816 */ /* 0x000fe2000000000f */
[----:B-1----:R-:W-:Y:S02]  /*42020*/  @!P0 IMAD.MOV.U32 R3, RZ, RZ, R5 ;  /* 0x000000ffff038224 */ /* 0x002fe400078e0005 */
[----:B------:R-:W2:Y:S01]  /*42030*/  LDL.LU R5, [R1+0x860] ;  /* 0x0008600001057983 */ /* 0x000ea20000300800 */
[----:B----4-:R-:W-:-:S03]  /*42040*/  @!P0 IMAD.MOV.U32 R2, RZ, RZ, R4 ;  /* 0x000000ffff028224 */ /* 0x010fc600078e0004 */
[----:B------:R-:W4:Y:S04]  /*42050*/  LDL.LU R4, [R1+0x864] ;  /* 0x0008640001047983 */ /* 0x000f280000300800 */
[----:B------:R1:W4:Y:S04]  /*42060*/  @!P0 LDG.E.U8 R18, desc[UR6][R2.64] ;  /* 0x0000000602128981 */ /* 0x000328000c1e1100 */
[----:B------:R-:W4:Y:S04]  /*42070*/  LDL.LU R9, [R1+0x854] ;  /* 0x0008540001097983 */ /* 0x000f280000300800 */
[----:B------:R-:W4:Y:S01]  /*42080*/  LDL.LU R38, [R1+0x858] ;  /* 0x0008580001267983 */ /* 0x000f220000300800 */
[----:B-1----:R-:W-:-:S03]  /*42090*/  @!P0 IMAD.MOV.U32 R3, RZ, RZ, R41 ;  /* 0x000000ffff038224 */ /* 0x002fc600078e0029 */
[----:B0-----:R-:W4:Y:S01]  /*420a0*/  LDL R0, [R1+0x1bb0] ;  /* 0x001bb00001007983 */ /* 0x001f220000100800 */
[----:B---3--:R-:W-:-:S03]  /*420b0*/  @!P0 IMAD.MOV.U32 R2, RZ, RZ, R7 ;  /* 0x000000ffff028224 */ /* 0x008fc600078e0007 */
[----:B------:R-:W3:Y:S04]  /*420c0*/  LDL R7, [R1+0x1c30] ;  /* 0x001c300001077983 */ /* 0x000ee80000100800 */
[----:B------:R0:W4:Y:S04]  /*420d0*/  @!P0 LDG.E.U8 R17, desc[UR6][R2.64] ;  /* 0x0000000602118981 */ /* 0x000128000c1e1100 */
[----:B------:R-:W4:Y:S01]  /*420e0*/  LDL.LU R41, [R1+0x850] ;  /* 0x0008500001297983 */ /* 0x000f220000300800 */
[----:B0-----:R-:W-:Y:S02]  /*420f0*/  @!P0 IMAD.MOV.U32 R2, RZ, RZ, R26 ;  /* 0x000000ffff028224 */ /* 0x001fe400078e001a */
[----:B------:R-:W-:Y:S01]  /*42100*/  @!P0 IMAD.MOV.U32 R3, RZ, RZ, R39 ;  /* 0x000000ffff038224 */ /* 0x000fe200078e0027 */
[----:B------:R-:W4:Y:S04]  /*42110*/  LDL.LU R26, [R1+0x840] ;  /* 0x00084000011a7983 */ /* 0x000f280000300800 */
[----:B------:R2:W4:Y:S04]  /*42120*/  @!P0 LDG.E.U8 R16, desc[UR6][R2.64] ;  /* 0x0000000602108981 */ /* 0x000528000c1e1100 */
[----:B------:R-:W4:Y:S01]  /*42130*/  LDL.LU R39, [R1+0x848] ;  /* 0x0008480001277983 */ /* 0x000f220000300800 */
[----:B--2---:R-:W-:-:S02]  /*42140*/  @!P0 IMAD.MOV.U32 R2, RZ, RZ, R6 ;  /* 0x000000ffff028224 */ /* 0x004fc400078e0006 */
[----:B------:R-:W-:Y:S01]  /*42150*/  @!P0 IMAD.MOV.U32 R3, RZ, RZ, R36 ;  /* 0x000000ffff038224 */ /* 0x000fe200078e0024 */
[----:B------:R-:W2:Y:S04]  /*42160*/  LDL.LU R6, [R1+0x838] ;  /* 0x0008380001067983 */ /* 0x000ea80000300800 */
[----:B------:R-:W2:Y:S04]  /*42170*/  LDL.LU R36, [R1+0x83c] ;  /* 0x00083c0001247983 */ /* 0x000ea80000300800 */
[----:B------:R0:W2:Y:S04]  /*42180*/  @!P0 LDG.E.U8 R15, desc[UR6][R2.64] ;  /* 0x00000006020f8981 */ /* 0x0000a8000c1e1100 */
[----:B------:R-:W3:Y:S01]  /*42190*/  LDL R3, [R1+0x95c] ;  /* 0x00095c0001037983 */ /* 0x000ee20000100800 */
[----:B------:R-:W-:Y:S01]  /*421a0*/  PRMT R14, RZ, 0x7610, R14 ;  /* 0x00007610ff0e7816 */ /* 0x000fe2000000000e */
[----:B0-----:R-:W-:Y:S01]  /*421b0*/  @!P0 IMAD.MOV.U32 R2, RZ, RZ, R189 ;  /* 0x000000ffff028224 */ /* 0x001fe200078e00bd */
[----:B------:R-:W-:-:S04]  /*421c0*/  PRMT R13, RZ, 0x7610, R13 ;  /* 0x00007610ff0d7816 */ /* 0x000fc8000000000d */
[----:B---3--:R0:W3:Y:S04]  /*421d0*/  @!P0 LDG.E.U8 R14, desc[UR6][R2.64] ;  /* 0x00000006020e8981 */ /* 0x0080e8000c1e1100 */
[----:B------:R-:W4:Y:S01]  /*421e0*/  LDL R3, [R1+0x1c2c] ;  /* 0x001c2c0001037983 */ /* 0x000f220000100800 */
[----:B0-----:R-:W-:-:S03]  /*421f0*/  @!P0 IMAD.MOV.U32 R2, RZ, RZ, R7 ;  /* 0x000000ffff028224 */ /* 0x001fc600078e0007 */
[----:B------:R-:W3:Y:S04]  /*42200*/  LDL.LU R7, [R1+0x818] ;  /* 0x0008180001077983 */ /* 0x000ee80000300800 */
[----:B----4-:R0:W4:Y:S04]  /*42210*/  @!P0 LDG.E.U8 R13, desc[UR6][R2.64] ;  /* 0x00000006020d8981 */ /* 0x010128000c1e1100 */
[----:B------:R-:W0:Y:S04]  /*42220*/  LDL R2, [R1+0x1bec] ;  /* 0x001bec0001027983 */ /* 0x000e280000100800 */
[----:B------:R-:W0:Y:S01]  /*42230*/  LDL R3, [R1+0x1bf0] ;  /* 0x001bf00001037983 */ /* 0x000e220000100800 */
[----:B------:R-:W-:-:S02]  /*42240*/  PRMT R12, RZ, 0x7610, R12 ;  /* 0x00007610ff0c7816 */ /* 0x000fc4000000000c */
[----:B0-----:R-:W-:-:S04]  /*42250*/  @!P0 LOP3.LUT R3, R3, R2, RZ, 0x3c, !PT ;  /* 0x0000000203038212 */ /* 0x001fc800078e3cff */
[----:B------:R-:W-:-:S04]  /*42260*/  @!P0 LOP3.LUT R2, R3, R2, RZ, 0x3c, !PT ;  /* 0x0000000203028212 */ /* 0x000fc800078e3cff */
[----:B------:R-:W-:-:S05]  /*42270*/  @!P0 LOP3.LUT R3, R3, R2, RZ, 0x3c, !PT ;  /* 0x0000000203038212 */ /* 0x000fca00078e3cff */
[----:B------:R0:W4:Y:S04]  /*42280*/  @!P0 LDG.E.U8 R12, desc[UR6][R2.64] ;  /* 0x00000006020c8981 */ /* 0x000128000c1e1100 */
[----:B------:R-:W2:Y:S01]  /*42290*/  LDL R3, [R1+0x1bac] ;  /* 0x001bac0001037983 */ /* 0x000ea20000100800 */
[----:B------:R-:W-:Y:S01]  /*422a0*/  PRMT R11, RZ, 0x7610, R11 ;  /* 0x00007610ff0b7816 */ /* 0x000fe2000000000b */
[----:B0-----:R-:W-:Y:S01]  /*422b0*/  @!P0 IMAD.MOV.U32 R2, RZ, RZ, R0 ;  /* 0x000000ffff028224 */ /* 0x001fe200078e0000 */
[----:B------:R-:W-:Y:S01]  /*422c0*/  LOP3.LUT R5, R5, 0xffff, RZ, 0xc0, !PT ;  /* 0x0000ffff05057812 */ /* 0x000fe200078ec0ff */
[----:B------:R-:W4:Y:S01]  /*422d0*/  LDL.LU R0, [R1+0x810] ;  /* 0x0008100001007983 */ /* 0x000f220000300800 */
[----:B------:R-:W-:-:S03]  /*422e0*/  LOP3.LUT R4, R4, 0xffff, RZ, 0xc0, !PT ;  /* 0x0000ffff04047812 */ /* 0x000fc600078ec0ff */
[----:B--2---:R0:W2:Y:S02]  /*422f0*/  @!P0 LDG.E.U8 R11, desc[UR6][R2.64] ;  /* 0x00000006020b8981 */ /* 0x0040a4000c1e1100 */
[----:B0-----:R-:W-:Y:S02]  /*42300*/  LOP3.LUT R2, R38, 0xffff, RZ, 0xc0, !PT ;  /* 0x0000ffff26027812 */ /* 0x001fe400078ec0ff */
[----:B------:R-:W-:Y:S02]  /*42310*/  PRMT R38, R5, 0x3340, R4 ;  /* 0x0000334005267816 */ /* 0x000fe40000000004 */
[----:B------:R-:W3:Y:S04]  /*42320*/  LDL.LU R5, [R1+0x85c] ;  /* 0x00085c0001057983 */ /* 0x000ee80000300800 */
[----:B------:R-:W4:Y:S01]  /*42330*/  LDL.LU R4, [R1+0x84c] ;  /* 0x00084c0001047983 */ /* 0x000f220000300800 */
[----:B------:R-:W-:-:S04]  /*42340*/  LOP3.LUT R3, R9, 0xffff, RZ, 0xc0, !PT ;  /* 0x0000ffff09037812 */ /* 0x000fc800078ec0ff */
[----:B------:R-:W-:Y:S02]  /*42350*/  PRMT R9, R3, 0x3340, R2 ;  /* 0x0000334003097816 */ /* 0x000fe40000000002 */
[----:B------:R-:W-:Y:S02]  /*42360*/  LOP3.LUT R2, R26, 0xffff, RZ, 0xc0, !PT ;  /* 0x0000ffff1a027812 */ /* 0x000fe400078ec0ff */
[----:B---3--:R-:W-:Y:S02]  /*42370*/  LOP3.LUT R5, R5, 0xffff, RZ, 0xc0, !PT ;  /* 0x0000ffff05057812 */ /* 0x008fe400078ec0ff */
[----:B----4-:R-:W-:-:S04]  /*42380*/  LOP3.LUT R4, R4, 0xffff, RZ, 0xc0, !PT ;  /* 0x0000ffff04047812 */ /* 0x010fc800078ec0ff */
[----:B------:R-:W-:Y:S02]  /*42390*/  PRMT R26, R5, 0x3340, R4 ;  /* 0x00003340051a7816 */ /* 0x000fe40000000004 */
[----:B------:R-:W3:Y:S01]  /*423a0*/  LDL.LU R4, [R1+0x844] ;  /* 0x0008440001047983 */ /* 0x000ee20000300800 */
[----:B------:R-:W-:-:S04]  /*423b0*/  LOP3.LUT R3, R41, 0xffff, RZ, 0xc0, !PT ;  /* 0x0000ffff29037812 */ /* 0x000fc800078ec0ff */
[----:B------:R-:W-:Y:S02]  /*423c0*/  PRMT R41, R3, 0x3340, R2 ;  /* 0x0000334003297816 */ /* 0x000fe40000000002 */
[----:B------:R-:W-:Y:S02]  /*423d0*/  LOP3.LUT R2, R36, 0xffff, RZ, 0xc0, !PT ;  /* 0x0000ffff24027812 */ /* 0x000fe400078ec0ff */
[----:B------:R-:W-:-:S04]  /*423e0*/  LOP3.LUT R3, R6, 0xffff, RZ, 0xc0, !PT ;  /* 0x0000ffff06037812 */ /* 0x000fc800078ec0ff */
[----:B------:R-:W-:Y:S02]  /*423f0*/  PRMT R6, R3, 0x3340, R2 ;  /* 0x0000334003067816 */ /* 0x000fe40000000002 */
[----:B---3--:R-:W-:Y:S02]  /*42400*/  LOP3.LUT R5, R4, 0xffff, RZ, 0xc0, !PT ;  /* 0x0000ffff04057812 */ /* 0x008fe400078ec0ff */
[----:B------:R-:W-:Y:S02]  /*42410*/  LOP3.LUT R4, R39, 0xffff, RZ, 0xc0, !PT ;  /* 0x0000ffff27047812 */ /* 0x000fe400078ec0ff */
[----:B------:R-:W3:Y:S02]  /*42420*/  LDL R39, [R1+0x1d3c] ;  /* 0x001d3c0001277983 */ /* 0x000ee40000100800 */
[----:B------:R-:W-:Y:S02]  /*42430*/  PRMT R36, R5, 0x3340, R4 ;  /* 0x0000334005247816 */ /* 0x000fe40000000004 */
[----:B------:R-:W4:Y:S04]  /*42440*/  LDL.LU R5, [R1+0x824] ;  /* 0x0008240001057983 */ /* 0x000f280000300800 */
[----:B------:R-:W2:Y:S04]  /*42450*/  LDL.LU R4, [R1+0x82c] ;  /* 0x00082c0001047983 */ /* 0x000ea80000300800 */
[----:B------:R-:W3:Y:S01]  /*42460*/  LDL.LU R2, [R1+0x834] ;  /* 0x0008340001027983 */ /* 0x000ee20000300800 */
[----:B------:R-:W-:-:S02]  /*42470*/  PRMT R6, R36, 0x5410, R6 ;  /* 0x0000541024067816 */ /* 0x000fc40000000006 */
[----:B----4-:R-:W-:Y:S02]  /*42480*/  LOP3.LUT R5, R5, 0xffff, RZ, 0xc0, !PT ;  /* 0x0000ffff05057812 */ /* 0x010fe400078ec0ff */
[----:B--2---:R-:W-:Y:S02]  /*42490*/  LOP3.LUT R4, R4, 0xffff, RZ, 0xc0, !PT ;  /* 0x0000ffff04047812 */ /* 0x004fe400078ec0ff */
[----:B---3--:R-:W-:Y:S02]  /*424a0*/  LOP3.LUT R3, R2, 0xffff, RZ, 0xc0, !PT ;  /* 0x0000ffff02037812 */ /* 0x008fe400078ec0ff */
[----:B------:R-:W-:Y:S02]  /*424b0*/  LOP3.LUT R2, R7, 0xffff, RZ, 0xc0, !PT ;  /* 0x0000ffff07027812 */ /* 0x000fe400078ec0ff */
[----:B------:R-:W-:Y:S02]  /*424c0*/  PRMT R7, R5, 0x3340, R4 ;  /* 0x0000334005077816 */ /* 0x000fe40000000004 */
[----:B------:R-:W-:-:S02]  /*424d0*/  PRMT R2, R3, 0x3340, R2 ;  /* 0x0000334003027816 */ /* 0x000fc40000000002 */
[----:B------:R-:W2:Y:S01]  /*424e0*/  LDL.LU R3, [R1+0x81c] ;  /* 0x00081c0001037983 */ /* 0x000ea20000300800 */
[----:B------:R-:W-:Y:S02]  /*424f0*/  PRMT R4, R38, 0x5410, R9 ;  /* 0x0000541026047816 */ /* 0x000fe40000000009 */
[----:B------:R-:W-:Y:S01]  /*42500*/  PRMT R5, R26, 0x5410, R41 ;  /* 0x000054101a057816 */ /* 0x000fe20000000029 */
[----:B------:R-:W3:Y:S01]  /*42510*/  LDL.LU R9, [R1+0x254c] ;  /* 0x00254c0001097983 */ /* 0x000ee20000300800 */
[----:B------:R-:W-:-:S03]  /*42520*/  PRMT R7, R7, 0x5410, R2 ;  /* 0x0000541007077816 */ /* 0x000fc60000000002 */
[----:B------:R-:W4:Y:S04]  /*42530*/  LDL.LU R38, [R1+0x2548] ;  /* 0x0025480001267983 */ /* 0x000f280000300800 */
[----:B------:R-:W3:Y:S04]  /*42540*/  LDL.LU R41, [R1+0x2544] ;  /* 0x0025440001297983 */ /* 0x000ee80000300800 */
[----:B------:R-:W4:Y:S04]  /*42550*/  LDL.LU R26, [R1+0x2540] ;  /* 0x00254000011a7983 */ /* 0x000f280000300800 */
[----:B------:R-:W3:Y:S04]  /*42560*/  LDL.LU R36, [R1+0x253c] ;  /* 0x00253c0001247983 */ /* 0x000ee80000300800 */
[----:B------:R-:W4:Y:S04]  /*42570*/  LDL.LU R2, [R1+0x830] ;  /* 0x0008300001027983 */ /* 0x000f280000300800 */
[----:B------:R0:W-:Y:S04]  /*42580*/  STS.128 [R39+UR4+0x10000], R4 ;  /* 0x0100000427007988 */ /* 0x0001e80008000c04 */
[----:B0-----:R-:W3:Y:S01]  /*42590*/  LDL.LU R39, [R1+0x2538] ;  /* 0x0025380001277983 */ /* 0x001ee20000300800 */
[----:B--2---:R-:W-:-:S02]  /*425a0*/  LOP3.LUT R4, R3, 0xffff, RZ, 0xc0, !PT ;  /* 0x0000ffff03047812 */ /* 0x004fc400078ec0ff */
[----:B----4-:R-:W-:Y:S02]  /*425b0*/  LOP3.LUT R5, R2, 0xffff, RZ, 0xc0, !PT ;  /* 0x0000ffff02057812 */ /* 0x010fe400078ec0ff */
[----:B---3--:R-:W-:Y:S02]  /*425c0*/  LOP3.LUT R3, R39, 0xffff, RZ, 0xc0, !PT ;  /* 0x0000ffff27037812 */ /* 0x008fe400078ec0ff */
[----:B------:R-:W-:Y:S02]  /*425d0*/  PRMT R39, R5, 0x3340, R4 ;  /* 0x0000334005277816 */ /* 0x000fe40000000004 */
[----:B------:R-:W-:Y:S02]  /*425e0*/  LOP3.LUT R4, R26, 0xffff, RZ, 0xc0, !PT ;  /* 0x0000ffff1a047812 */ /* 0x000fe400078ec0ff */
[----:B------:R-:W-:Y:S01]  /*425f0*/  LOP3.LUT R5, R0, 0xffff, RZ, 0xc0, !PT ;  /* 0x0000ffff00057812 */ /* 0x000fe200078ec0ff */
[----:B------:R-:W2:Y:S04]  /*42600*/  LDL.LU R26, [R1+0x2534] ;  /* 0x00253400011a7983 */ /* 0x000ea80000300800 */
[----:B------:R-:W3:Y:S01]  /*42610*/  LDL R0, [R1+0x1d38] ;  /* 0x001d380001007983 */ /* 0x000ee20000100800 */
[----:B------:R-:W-:-:S04]  /*42620*/  LOP3.LUT R2, R36, 0xffff, RZ, 0xc0, !PT ;  /* 0x0000ffff24027812 */ /* 0x000fc800078ec0ff */
[----:B------:R-:W-:Y:S02]  /*42630*/  PRMT R36, R3, 0x3340, R2 ;  /* 0x0000334003247816 */ /* 0x000fe40000000002 */
[----:B------:R-:W-:Y:S02]  /*42640*/  LOP3.LUT R3, R41, 0xffff, RZ, 0xc0, !PT ;  /* 0x0000ffff29037812 */ /* 0x000fe400078ec0ff */
[----:B------:R-:W-:Y:S02]  /*42650*/  LOP3.LUT R2, R38, 0xffff, RZ, 0xc0, !PT ;  /* 0x0000ffff26027812 */ /* 0x000fe400078ec0ff */
[----:B------:R-:W-:Y:S02]  /*42660*/  PRMT R41, R5, 0x3340, R4 ;  /* 0x0000334005297816 */ /* 0x000fe40000000004 */
[----:B------:R-:W-:Y:S02]  /*42670*/  PRMT R38, R3, 0x3340, R2 ;  /* 0x0000334003267816 */ /* 0x000fe40000000002 */
[----:B------:R-:W-:-:S02]  /*42680*/  LOP3.LUT R5, R9, 0xffff, RZ, 0xc0, !PT ;  /* 0x0000ffff09057812 */ /* 0x000fc400078ec0ff */
[----:B------:R-:W-:Y:S01]  /*42690*/  LOP3.LUT R4, R33, 0xffff, RZ, 0xc0, !PT ;  /* 0x0000ffff21047812 */ /* 0x000fe200078ec0ff */
[----:B------:R-:W4:Y:S01]  /*426a0*/  LDL.LU R9, [R1+0x2530] ;  /* 0x0025300001097983 */ /* 0x000f220000300800 */
[----:B------:R-:W-:Y:S02]  /*426b0*/  LOP3.LUT R3, R29, 0xffff, RZ, 0xc0, !PT ;  /* 0x0000ffff1d037812 */ /* 0x000fe400078ec0ff */
[----:B------:R-:W-:Y:S01]  /*426c0*/  LOP3.LUT R2, R40, 0xffff, RZ, 0xc0, !PT ;  /* 0x0000ffff28027812 */ /* 0x000fe200078ec0ff */
[----:B------:R-:W2:Y:S01]  /*426d0*/  LDL.LU R33, [R1+0x252c] ;  /* 0x00252c0001217983 */ /* 0x000ea20000300800 */
[----:B------:R-:W-:Y:S02]  /*426e0*/  PRMT R40, R5, 0x3340, R4 ;  /* 0x0000334005287816 */ /* 0x000fe40000000004 */
[----:B------:R-:W-:Y:S01]  /*426f0*/  PRMT R6, R3, 0x3340, R2 ;  /* 0x0000334003067816 */ /* 0x000fe20000000002 */
[----:B------:R-:W2:Y:S01]  /*42700*/  LDL.LU R29, [R1+0x2528] ;  /* 0x00252800011d7983 */ /* 0x000ea20000300800 */
[----:B------:R-:W-:-:S02]  /*42710*/  LOP3.LUT R5, R32, 0xffff, RZ, 0xc0, !PT ;  /* 0x0000ffff20057812 */ /* 0x000fc400078ec0ff */
[----:B------:R-:W-:Y:S01]  /*42720*/  LOP3.LUT R4, R35, 0xffff, RZ, 0xc0, !PT ;  /* 0x0000ffff23047812 */ /* 0x000fe200078ec0ff */
[----:B------:R-:W2:Y:S01]  /*42730*/  LDL.LU R32, [R1+0x2524] ;  /* 0x0025240001207983 */ /* 0x000ea20000300800 */
[----:B------:R-:W-:Y:S02]  /*42740*/  LOP3.LUT R3, R34, 0xffff, RZ, 0xc0, !PT ;  /* 0x0000ffff22037812 */ /* 0x000fe400078ec0ff */
[----:B------:R-:W-:Y:S01]  /*42750*/  LOP3.LUT R2, R37, 0xffff, RZ, 0xc0, !PT ;  /* 0x0000ffff25027812 */ /* 0x000fe200078ec0ff */
[----:B------:R-:W2:Y:S01]  /*42760*/  LDL.LU R35, [R1+0x2520] ;  /* 0x0025200001237983 */ /* 0x000ea20000300800 */
[----:B------:R-:W-:Y:S02]  /*42770*/  PRMT R7, R5, 0x3340, R4 ;  /* 0x0000334005077816 */ /* 0x000fe40000000004 */
[----:B------:R-:W-:Y:S01]  /*42780*/  PRMT R2, R3, 0x3340, R2 ;  /* 0x0000334003027816 */ /* 0x000fe20000000002 */
[----:B------:R-:W2:Y:S01]  /*42790*/  LDL.LU R34, [R1+0x251c] ;  /* 0x00251c0001227983 */ /* 0x000ea20000300800 */
[----:B------:R-:W-:-:S02]  /*427a0*/  PRMT R4, R39, 0x5410, R36 ;  /* 0x0000541027047816 */ /* 0x000fc40000000024 */
[----:B------:R-:W-:Y:S01]  /*427b0*/  PRMT R5, R41, 0x5410, R38 ;  /* 0x0000541029057816 */ /* 0x000fe20000000026 */
[----:B------:R-:W2:Y:S01]  /*427c0*/  LDL.LU R37, [R1+0x2518] ;  /* 0x0025180001257983 */ /* 0x000ea20000300800 */
[----:B------:R-:W-:Y:S02]  /*427d0*/  PRMT R6, R40, 0x5410, R6 ;  /* 0x0000541028067816 */ /* 0x000fe40000000006 */
[----:B------:R-:W-:Y:S01]  /*427e0*/  PRMT R7, R7, 0x5410, R2 ;  /* 0x0000541007077816 */ /* 0x000fe20000000002 */
[----:B------:R-:W2:Y:S01]  /*427f0*/  LDL.LU R36, [R1+0x2514] ;  /* 0x0025140001247983 */ /* 0x000ea20000300800 */
[----:B------:R-:W-:Y:S02]  /*42800*/  LOP3.LUT R3, R53, 0xffff, RZ, 0xc0, !PT ;  /* 0x0000ffff35037812 */ /* 0x000fe400078ec0ff */
[----:B------:R-:W-:Y:S01]  /*42810*/  LOP3.LUT R2, R52, 0xffff, RZ, 0xc0, !PT ;  /* 0x0000ffff34027812 */ /* 0x000fe200078ec0ff */
[----:B------:R-:W2:Y:S03]  /*42820*/  LDL.LU R39, [R1+0x2510] ;  /* 0x0025100001277983 */ /* 0x000ea60000300800 */
[----:B------:R-:W-:Y:S01]  /*42830*/  PRMT R53, R3, 0x3340, R2 ;  /* 0x0000334003357816 */ /* 0x000fe20000000002 */
[----:B------:R-:W2:Y:S01]  /*42840*/  LDL.LU R38, [R1+0x250c] ;  /* 0x00250c0001267983 */ /* 0x000ea20000300800 */
[----:B------:R-:W-:-:S02]  /*42850*/  LOP3.LUT R3, R55, 0xffff, RZ, 0xc0, !PT ;  /* 0x0000ffff37037812 */ /* 0x000fc400078ec0ff */
[----:B------:R-:W-:Y:S01]  /*42860*/  LOP3.LUT R2, R54, 0xffff, RZ, 0xc0, !PT ;  /* 0x0000ffff36027812 */ /* 0x000fe200078ec0ff */
[----:B------:R-:W2:Y:S03]  /*42870*/  LDL.LU R41, [R1+0x2508] ;  /* 0x0025080001297983 */ /* 0x000ea60000300800 */
[----:B------:R-:W-:Y:S01]  /*42880*/  PRMT R55, R3, 0x3340, R2 ;  /* 0x0000334003377816 */ /* 0x000fe20000000002 */
[----:B------:R-:W2:Y:S01]  /*42890*/  LDL.LU R40, [R1+0x2504] ;  /* 0x0025040001287983 */ /* 0x000ea20000300800 */
[----:B------:R-:W-:Y:S02]  /*428a0*/  LOP3.LUT R3, R24, 0xffff, RZ, 0xc0, !PT ;  /* 0x0000ffff18037812 */ /* 0x000fe400078ec0ff */
[----:B------:R-:W-:Y:S01]  /*428b0*/  LOP3.LUT R2, R124, 0xffff, RZ, 0xc0, !PT ;  /* 0x0000ffff7c027812 */ /* 0x000fe200078ec0ff */
[----:B---3--:R0:W-:Y:S02]  /*428c0*/  STS.128 [R0+UR4+0x10000], R4 ;  /* 0x0100000400007988 */ /* 0x0081e40008000c04 */
[----:B0-----:R-:W-:-:S02]  /*428d0*/  LOP3.LUT R5, R43, 0xffff, RZ, 0xc0, !PT ;  /* 0x0000ffff2b057812 */ /* 0x001fc400078ec0ff */
[----:B------:R-:W-:Y:S01]  /*428e0*/  LOP3.LUT R4, R42, 0xffff, RZ, 0xc0, !PT ;  /* 0x0000ffff2a047812 */ /* 0x000fe200078ec0ff */
[----:B------:R-:W3:Y:S03]  /*428f0*/  LDL.LU R43, [R1+0x2500] ;  /* 0x00250000012b7983 */ /* 0x000ee60000300800 */
[----:B------:R-:W-:Y:S01]  /*42900*/  PRMT R52, R5, 0x3340, R4 ;  /* 0x0000334005347816 */ /* 0x000fe20000000004 */
[----:B------:R-:W3:Y:S01]  /*42910*/  LDL.LU R42, [R1+0x24fc] ;  /* 0x0024fc00012a7983 */ /* 0x000ee20000300800 */
[----:B------:R-:W-:Y:S02]  /*42920*/  LOP3.LUT R5, R45, 0xffff, RZ, 0xc0, !PT ;  /* 0x0000ffff2d057812 */ /* 0x000fe400078ec0ff */
[----:B------:R-:W-:Y:S01]  /*42930*/  LOP3.LUT R4, R44, 0xffff, RZ, 0xc0, !PT ;  /* 0x0000ffff2c047812 */ /* 0x000fe200078ec0ff */
[----:B------:R-:W3:Y:S03]  /*42940*/  LDL.LU R45, [R1+0x24f8] ;  /* 0x0024f800012d7983 */ /* 0x000ee60000300800 */
[----:B------:R-:W-:Y:S01]  /*42950*/  PRMT R54, R5, 0x3340, R4 ;  /* 0x0000334005367816 */ /* 0x000fe20000000004 */
[----:B------:R-:W3:Y:S01]  /*42960*/  LDL.LU R44, [R1+0x24f4] ;  /* 0x0024f400012c7983 */ /* 0x000ee20000300800 */
[----:B------:R-:W-:-:S02]  /*42970*/  LOP3.LUT R5, R47, 0xffff, RZ, 0xc0, !PT ;  /* 0x0000ffff2f057812 */ /* 0x000fc400078ec0ff */
[----:B------:R-:W-:Y:S01]  /*42980*/  LOP3.LUT R4, R46, 0xffff, RZ, 0xc0, !PT ;  /* 0x0000ffff2e047812 */ /* 0x000fe200078ec0ff */
[----:B------:R-:W3:Y:S01]  /*42990*/  LDL.LU R47, [R1+0x24f0] ;  /* 0x0024f000012f7983 */ /* 0x000ee20000300800 */
[----:B------:R-:W-:Y:S02]  /*429a0*/  PRMT R6, R3, 0x3340, R2 ;  /* 0x0000334003067816 */ /* 0x000fe40000000002 */
[----:B------:R-:W-:Y:S01]  /*429b0*/  PRMT R124, R5, 0x3340, R4 ;  /* 0x00003340057c7816 */ /* 0x000fe20000000004 */
[----:B------:R-:W3:Y:S01]  /*429c0*/  LDL.LU R46, [R1+0x24ec] ;  /* 0x0024ec00012e7983 */ /* 0x000ee20000300800 */
[----:B------:R-:W-:Y:S02]  /*429d0*/  LOP3.LUT R3, R51, 0xffff, RZ, 0xc0, !PT ;  /* 0x0000ffff33037812 */ /* 0x000fe400078ec0ff */
[----:B------:R-:W-:Y:S01]  /*429e0*/  LOP3.LUT R5, R49, 0xffff, RZ, 0xc0, !PT ;  /* 0x0000ffff31057812 */ /* 0x000fe200078ec0ff */
[----:B------:R-:W2:Y:S01]  /*429f0*/  LDL R0, [R1+0x1d34] ;  /* 0x001d340001007983 */ /* 0x000ea20000100800 */
[----:B------:R-:W-:-:S02]  /*42a00*/  LOP3.LUT R2, R50, 0xffff, RZ, 0xc0, !PT ;  /* 0x0000ffff32027812 */ /* 0x000fc400078ec0ff */
[----:B------:R-:W-:Y:S01]  /*42a10*/  LOP3.LUT R4, R48, 0xffff, RZ, 0xc0, !PT ;  /* 0x0000ffff30047812 */ /* 0x000fe200078ec0ff */
[----:B------:R-:W3:Y:S01]  /*42a20*/  LDL.LU R24, [R1+0x938] ;  /* 0x0009380001187983 */ /* 0x000ee20000300800 */
[----:B------:R-:W-:-:S03]  /*42a30*/  PRMT R2, R3, 0x3340, R2 ;  /* 0x0000334003027816 */ /* 0x000fc60000000002 */
[----:B------:R-:W2:Y:S04]  /*42a40*/  LDL.LU R49, [R1+0x24e8] ;  /* 0x0024e80001317983 */ /* 0x000ea80000300800 */
[----:B------:R-:W2:Y:S04]  /*42a50*/  LDL.LU R48, [R1+0x24e4] ;  /* 0x0024e40001307983 */ /* 0x000ea80000300800 */
[----:B------:R-:W2:Y:S04]  /*42a60*/  LDL.LU R51, [R1+0x24e0] ;  /* 0x0024e00001337983 */ /* 0x000ea80000300800 */
[----:B------:R-:W2:Y:S04]  /*42a70*/  LDL.LU R50, [R1+0x24dc] ;  /* 0x0024dc0001327983 */ /* 0x000ea80000300800 */
[----:B------:R-:W2:Y:S01]  /*42a80*/  LDL R3, [R1+0x934] ;  /* 0x0009340001037983 */ /* 0x000ea20000100800 */
[----:B------:R-:W-:-:S02]  /*42a90*/  PRMT R7, R5, 0x3340, R4 ;  /* 0x0000334005077816 */ /* 0x000fc40000000004 */
[----:B----4-:R-:W-:Y:S02]  /*42aa0*/  PRMT R9, RZ, 0x7610, R9 ;  /* 0x00007610ff097816 */ /* 0x010fe40000000009 */
[----:B------:R-:W-:Y:S02]  /*42ab0*/  PRMT R7, R7, 0x5410, R2 ;  /* 0x0000541007077816 */ /* 0x000fe40000000002 */
[----:B------:R-:W-:Y:S02]  /*42ac0*/  PRMT R6, R124, 0x5410, R6 ;  /* 0x000054107c067816 */ /* 0x000fe40000000006 */
[----:B------:R-:W0:Y:S01]  /*42ad0*/  S2R R124, SR_TID.X ;  /* 0x00000000007c7919 */ /* 0x000e220000002100 */
[----:B------:R-:W-:Y:S02]  /*42ae0*/  PRMT R4, R52, 0x5410, R53 ;  /* 0x0000541034047816 */ /* 0x000fe40000000035 */
[----:B------:R-:W-:Y:S01]  /*42af0*/  PRMT R5, R54, 0x5410, R55 ;  /* 0x0000541036057816 */ /* 0x000fe20000000037 */
[----:B------:R-:W4:Y:S04]  /*42b00*/  LDL.LU R53, [R1+0x24d8] ;  /* 0x0024d80001357983 */ /* 0x000f280000300800 */
[----:B------:R-:W4:Y:S04]  /*42b10*/  LDL.LU R52, [R1+0x24d4] ;  /* 0x0024d40001347983 */ /* 0x000f280000300800 */
[----:B------:R-:W4:Y:S04]  /*42b20*/  LDL.LU R55, [R1+0x24d0] ;  /* 0x0024d00001377983 */ /* 0x000f280000300800 */
[----:B------:R-:W4:Y:S01]  /*42b30*/  LDL.LU R54, [R1+0x24cc] ;  /* 0x0024cc0001367983 */ /* 0x000f220000300800 */
[----:B---3--:R-:W-:-:S05]  /*42b40*/  @!P0 IMAD.MOV.U32 R2, RZ, RZ, R24 ;  /* 0x000000ffff028224 */ /* 0x008fca00078e0018 */
[----:B--2---:R1:W2:Y:S04]  /*42b50*/  @!P0 LDG.E.U8 R9, desc[UR6][R2.64] ;  /* 0x0000000602098981 */ /* 0x0042a8000c1e1100 */
[----:B------:R0:W-:Y:S02]  /*42b60*/  STS.128 [R0+UR4+0x10000], R4 ;  /* 0x0100000400007988 */ /* 0x0001e40008000c04 */
[----:B0-----:R-:W-:-:S05]  /*42b70*/  LOP3.LUT R0, R124, 0x7f, RZ, 0xc0, !PT ;  /* 0x0000007f7c007812 */ /* 0x001fca00078ec0ff */
[----:B------:R0:W-:Y:S04]  /*42b80*/  STS.U8 [R0+UR4], R57 ;  /* 0x0000003900007988 */ /* 0x0001e80008000004 */
[----:B------:R3:W-:Y:S04]  /*42b90*/  STS.U8 [R0+UR4+0x400], R56 ;  /* 0x0004003800007988 */ /* 0x0007e80008000004 */
        /* <DEDUP_REMOVED lines=49> */
[----:B------:R4:W-:Y:S01]  /*42eb0*/  STS.U8 [R0+UR4+0xcc00], R106 ;  /* 0x00cc006a00007988 */ /* 0x0009e20008000004 */
[----:B------:R-:W-:-:S03]  /*42ec0*/  LOP3.LUT R124, R124, 0x7f, RZ, 0xc0, !PT ;  /* 0x0000007f7c7c7812 */ /* 0x000fc600078ec0ff */
[----:B------:R4:W-:Y:S04]  /*42ed0*/  STS.U8 [R0+UR4+0xd000], R109 ;  /* 0x00d0006d00007988 */ /* 0x0009e80008000004 */
[----:B------:R4:W-:Y:S04]  /*42ee0*/  STS.U8 [R0+UR4+0xd400], R108 ;  /* 0x00d4006c00007988 */ /* 0x0009e80008000004 */
[----:B------:R4:W-:Y:S04]  /*42ef0*/  STS.U8 [R0+UR4+0xd800], R111 ;  /* 0x00d8006f00007988 */ /* 0x0009e80008000004 */
[----:B------:R4:W-:Y:S01]  /*42f00*/  STS.U8 [R0+UR4+0xdc00], R110 ;  /* 0x00dc006e00007988 */ /* 0x0009e20008000004 */
[----:B-1----:R-:W-:-:S03]  /*42f10*/  LOP3.LUT R3, R124, 0x10, RZ, 0x3c, !PT ;  /* 0x000000107c037812 */ /* 0x002fc600078e3cff */
        /* <DEDUP_REMOVED lines=12> */
[----:B------:R-:W-:Y:S04]  /*42fe0*/  STS.U8 [R3+UR4+0x1080], R150 ;  /* 0x0010809603007988 */ /* 0x000fe80008000004 */
        /* <DEDUP_REMOVED lines=49> */
[----:B--2---:R-:W-:Y:S04]  /*43300*/  STL [R1+0x21dc], R9 ;  /* 0x0021dc0901007387 */ /* 0x004fe80000100800 */
[----:B------:R-:W-:Y:S04]  /*43310*/  STS.U8 [R3+UR4+0xd880], R220 ;  /* 0x00d880dc03007988 */ /* 0x000fe80008000004 */
[----:B0-----:R-:W2:Y:S04]  /*43320*/  LDL.LU R57, [R1+0x24c8] ;  /* 0x0024c80001397983 */ /* 0x001ea80000300800 */
[----:B------:R-:W-:Y:S01]  /*43330*/  STS.U8 [R3+UR4+0xdc80], R219 ;  /* 0x00dc80db03007988 */ /* 0x000fe20008000004 */
[----:B------:R-:W-:-:S03]  /*43340*/  LOP3.LUT R2, R124, 0x20, RZ, 0x3c, !PT ;  /* 0x000000207c027812 */ /* 0x000fc600078e3cff */
[----:B---3--:R-:W3:Y:S04]  /*43350*/  LDL.LU R56, [R1+0x24c4] ;  /* 0x0024c40001387983 */ /* 0x008ee80000300800 */
[----:B------:R-:W-:Y:S04]  /*43360*/  STS.U8 [R3+UR4+0xe080], R218 ;  /* 0x00e080da03007988 */ /* 0x000fe80008000004 */
[----:B----4-:R-:W4:Y:S04]  /*43370*/  LDL.LU R59, [R1+0x24c0] ;  /* 0x0024c000013b7983 */ /* 0x010f280000300800 */
[----:B------:R-:W-:Y:S04]  /*43380*/  STS.U8 [R3+UR4+0xe480], R217 ;  /* 0x00e480d903007988 */ /* 0x000fe80008000004 */
[----:B------:R-:W2:Y:S04]  /*43390*/  LDL.LU R58, [R1+0x24bc] ;  /* 0x0024bc00013a7983 */ /* 0x000ea80000300800 */
[----:B------:R-:W-:Y:S04]  /*433a0*/  STS.U8 [R3+UR4+0xe880], R216 ;  /* 0x00e880d803007988 */ /* 0x000fe80008000004 */
[----:B------:R-:W3:Y:S04]  /*433b0*/  LDL.LU R61, [R1+0x24b8] ;  /* 0x0024b800013d7983 */ /* 0x000ee80000300800 */
[----:B------:R-:W-:Y:S04]  /*433c0*/  STS.U8 [R3+UR4+0xec80], R215 ;  /* 0x00ec80d703007988 */ /* 0x000fe80008000004 */
[----:B------:R-:W4:Y:S04]  /*433d0*/  LDL.LU R60, [R1+0x24b4] ;  /* 0x0024b400013c7983 */ /* 0x000f280000300800 */
[----:B------:R-:W-:Y:S04]  /*433e0*/  STS.U8 [R3+UR4+0xf080], R214 ;  /* 0x00f080d603007988 */ /* 0x000fe80008000004 */
[----:B------:R-:W2:Y:S04]  /*433f0*/  LDL.LU R63, [R1+0x24b0] ;  /* 0x0024b000013f7983 */ /* 0x000ea80000300800 */
[----:B------:R-:W-:Y:S04]  /*43400*/  STS.U8 [R3+UR4+0xf480], R213 ;  /* 0x00f480d503007988 */ /* 0x000fe80008000004 */
[----:B------:R-:W3:Y:S04]  /*43410*/  LDL.LU R62, [R1+0x24ac] ;  /* 0x0024ac00013e7983 */ /* 0x000ee80000300800 */
[----:B------:R-:W-:Y:S04]  /*43420*/  STS.U8 [R3+UR4+0xf880], R212 ;  /* 0x00f880d403007988 */ /* 0x000fe80008000004 */
[----:B------:R-:W4:Y:S04]  /*43430*/  LDL.LU R65, [R1+0x24a8] ;  /* 0x0024a80001417983 */ /* 0x000f280000300800 */
[----:B------:R0:W-:Y:S04]  /*43440*/  STS.U8 [R3+UR4+0xfc80], R207 ;  /* 0x00fc80cf03007988 */ /* 0x0001e80008000004 */
        /* <DEDUP_REMOVED lines=94> */
[----:B-1----:R-:W4:Y:S04]  /*43a30*/  LDL.LU R113, [R1+0x23e8] ;  /* 0x0023e80001717983 */ /* 0x002f280000300800 */
        /* <DEDUP_REMOVED lines=23> */
[----:B------:R-:W-:Y:S04]  /*43bb0*/  STS.U8 [R2+UR4+0xed00], R22 ;  /* 0x00ed001602007988 */ /* 0x000fe80008000004 */
[----:B------:R-:W-:Y:S04]  /*43bc0*/  STS.U8 [R2+UR4+0xf100], R21 ;  /* 0x00f1001502007988 */ /* 0x000fe80008000004 */
[----:B------:R-:W-:Y:S04]  /*43bd0*/  STS.U8 [R2+UR4+0xf500], R20 ;  /* 0x00f5001402007988 */ /* 0x000fe80008000004 */
[----:B------:R-:W-:Y:S04]  /*43be0*/  STS.U8 [R2+UR4+0xf900], R19 ;  /* 0x00f9001302007988 */ /* 0x000fe80008000004 */
[----:B------:R1:W-:Y:S04]  /*43bf0*/  STS.U8 [R2+UR4+0xfd00], R14 ;  /* 0x00fd000e02007988 */ /* 0x0003e80008000004 */
[----:B0-----:R-:W4:Y:S04]  /*43c00*/  LDL R3, [R1+0x1118] ;  /* 0x0011180001037983 */ /* 0x001f280000100800 */
[----:B-1----:R-:W4:Y:S04]  /*43c10*/  LDL R2, [R1+0x1d1c] ;  /* 0x001d1c0001027983 */ /* 0x002f280000100800 */
[----:B------:R-:W2:Y:S04]  /*43c20*/  LDL.LU R125, [R1+0x185c] ;  /* 0x00185c00017d7983 */ /* 0x000ea80000300800 */
[----:B------:R-:W2:Y:S04]  /*43c30*/  LDL.LU R126, [R1+0x1830] ;  /* 0x00183000017e7983 */ /* 0x000ea80000300800 */
[----:B------:R-:W2:Y:S04]  /*43c40*/  LDL.LU R127, [R1+0x1854] ;  /* 0x00185400017f7983 */ /* 0x000ea80000300800 */
[----:B------:R-:W2:Y:S01]  /*43c50*/  LDL.LU R128, [R1+0x1828] ;  /* 0x0018280001807983 */ /* 0x000ea20000300800 */
[----:B------:R-:W-:-:S03]  /*43c60*/  LOP3.LUT R124, R0, 0x30, RZ, 0x3c, !PT ;  /* 0x00000030007c7812 */ /* 0x000fc600078e3cff */
        /* <DEDUP_REMOVED lines=8> */
[----:B------:R-:W2:Y:S01]  /*43cf0*/  LDL.LU R143, [R1+0x1814] ;  /* 0x00181400018f7983 */ /* 0x000ea20000300800 */
[----:B---3--:R-:W-:-:S03]  /*43d00*/  PRMT R122, RZ, 0x7610, R122 ;  /* 0x00007610ff7a7816 */ /* 0x008fc6000000007a */
[----:B------:R-:W-:Y:S04]  /*43d10*/  STS.U8 [R124+UR4+0x180], R18 ;  /* 0x000180127c007988 */ /* 0x000fe80008000004 */
[----:B------:R-:W3:Y:S04]  /*43d20*/  LDL.LU R144, [R1+0x17e8] ;  /* 0x0017e80001907983 */ /* 0x000ee80000300800 */
[----:B----4-:R-:W4:Y:S04]  /*43d30*/  @!P0 LDG.E.U8 R122, desc[UR6][R2.64] ;  /* 0x00000006027a8981 */ /* 0x010f28000c1e1100 */
[----:B------:R-:W-:Y:S04]  /*43d40*/  STS.U8 [R124+UR4+0x580], R17 ;  /* 0x000580117c007988 */ /* 0x000fe80008000004 */
[----:B------:R-:W3:Y:S04]  /*43d50*/  LDL.LU R145, [R1+0x180c] ;  /* 0x00180c0001917983 */ /* 0x000ee80000300800 */
        /* <DEDUP_REMOVED lines=8> */
[----:B------:R0:W-:Y:S04]  /*43de0*/  STS.U8 [R124+UR4+0x1980], R11 ;  /* 0x0019800b7c007988 */ /* 0x0001e80008000004 */
[----:B0-----:R-:W2:Y:S04]  /*43df0*/  LDL.LU R124, [R1+0x23b8] ;  /* 0x0023b800017c7983 */ /* 0x001ea80000300800 */
[----:B----4-:R0:W-:Y:S04]  /*43e00*/  STL [R1+0x924], R122 ;  /* 0x0009247a01007387 */ /* 0x0101e80000100800 */
[----:B0-----:R-:W4:Y:S04]  /*43e10*/  LDL.LU R122, [R1+0x23b4] ;  /* 0x0023b400017a7983 */ /* 0x001f280000300800 */
[----:B------:R-:W3:Y:S04]  /*43e20*/  LDL R2, [R1+0x1114] ;  /* 0x0011140001027983 */ /* 0x000ee80000100800 */
[----:B------:R-:W3:Y:S01]  /*43e30*/  LDL R3, [R1+0x1d18] ;  /* 0x001d180001037983 */ /* 0x000ee20000100800 */
[----:B--2---:R-:W-:-:S02]  /*43e40*/  PRMT R124, RZ, 0x7610, R124 ;  /* 0x00007610ff7c7816 */ /* 0x004fc4000000007c */
[----:B---3--:R-:W-:-:S04]  /*43e50*/  @!P0 LOP3.LUT R3, R3, R2, RZ, 0x3c, !PT ;  /* 0x0000000203038212 */ /* 0x008fc800078e3cff */
[----:B------:R-:W-:-:S04]  /*43e60*/  @!P0 LOP3.LUT R2, R3, R2, RZ, 0x3c, !PT ;  /* 0x0000000203028212 */ /* 0x000fc800078e3cff */
[----:B------:R-:W-:-:S05]  /*43e70*/  @!P0 LOP3.LUT R3, R3, R2, RZ, 0x3c, !PT ;  /* 0x0000000203038212 */ /* 0x000fca00078e3cff */
[----:B------:R-:W2:Y:S04]  /*43e80*/  @!P0 LDG.E.U8 R124, desc[UR6][R2.64] ;  /* 0x00000006027c8981 */ /* 0x000ea8000c1e1100 */
[----:B--2---:R0:W-:Y:S04]  /*43e90*/  STL [R1+0x920], R124 ;  /* 0x0009207c01007387 */ /* 0x0041e80000100800 */
[----:B0-----:R-:W2:Y:S04]  /*43ea0*/  LDL.LU R124, [R1+0x23b0] ;  /* 0x0023b000017c7983 */ /* 0x001ea80000300800 */
[----:B------:R-:W3:Y:S04]  /*43eb0*/  LDL R2, [R1+0x1110] ;  /* 0x0011100001027983 */ /* 0x000ee80000100800 */
[----:B------:R-:W3:Y:S01]  /*43ec0*/  LDL R3, [R1+0x1d14] ;  /* 0x001d140001037983 */ /* 0x000ee20000100800 */
[----:B----4-:R-:W-:-:S02]  /*43ed0*/  PRMT R122, RZ, 0x7610, R122 ;  /* 0x00007610ff7a7816 */ /* 0x010fc4000000007a */
[----:B---3--:R-:W-:-:S04]  /*43ee0*/  @!P0 LOP3.LUT R3, R3, R2, RZ, 0x3c, !PT ;  /* 0x0000000203038212 */ /* 0x008fc800078e3cff */
[----:B------:R-:W-:-:S04]  /*43ef0*/  @!P0 LOP3.LUT R2, R3, R2, RZ, 0x3c, !PT ;  /* 0x0000000203028212 */ /* 0x000fc800078e3cff */
[----:B------:R-:W-:-:S05]  /*43f00*/  @!P0 LOP3.LUT R3, R3, R2, RZ, 0x3c, !PT ;  /* 0x0000000203038212 */ /* 0x000fca00078e3cff */
[----:B------:R-:W3:Y:S04]  /*43f10*/  @!P0 LDG.E.U8 R122, desc[UR6][R2.64] ;  /* 0x00000006027a8981 */ /* 0x000ee8000c1e1100 */
[----:B---3--:R0:W-:Y:S04]  /*43f20*/  STL [R1+0x91c], R122 ;  /* 0x00091c7a01007387 */ /* 0x0081e80000100800 */
[----:B0-----:R-:W3:Y:S04]  /*43f30*/  LDL.LU R122, [R1+0x23ac] ;  /* 0x0023ac00017a7983 */ /* 0x001ee80000300800 */
[----:B------:R-:W4:Y:S04]  /*43f40*/  LDL R2, [R1+0x1d0c] ;  /* 0x001d0c0001027983 */ /* 0x000f280000100800 */
[----:B------:R-:W4:Y:S01]  /*43f50*/  LDL R3, [R1+0x1d10] ;  /* 0x001d100001037983 */ /* 0x000f220000100800 */
[----:B--2---:R-:W-:-:S02]  /*43f60*/  PRMT R124, RZ, 0x7610, R124 ;  /* 0x00007610ff7c7816 */ /* 0x004fc4000000007c */
[----:B----4-:R-:W-:-:S04]  /*43f70*/  @!P0 LOP3.LUT R3, R3, R2, RZ, 0x3c, !PT ;  /* 0x0000000203038212 */ /* 0x010fc800078e3cff */
[----:B------:R-:W-:-:S04]  /*43f80*/  @!P0 LOP3.LUT R2, R3, R2, RZ, 0x3c, !PT ;  /* 0x0000000203028212 */ /* 0x000fc800078e3cff */
[----:B------:R-:W-:-:S05]  /*43f90*/  @!P0 LOP3.LUT R3, R3, R2, RZ, 0x3c, !PT ;  /* 0x0000000203038212 */ /* 0x000fca00078e3cff */
[----:B------:R-:W2:Y:S04]  /*43fa0*/  @!P0 LDG.E.U8 R124, desc[UR6][R2.64] ;  /* 0x00000006027c8981 */ /* 0x000ea8000c1e1100 */
[----:B--2---:R0:W-:Y:S04]  /*43fb0*/  STL [R1+0x918], R124 ;  /* 0x0009187c01007387 */ /* 0x0041e80000100800 */
[----:B0-----:R-:W2:Y:S04]  /*43fc0*/  LDL.LU R124, [R1+0x23a8] ;  /* 0x0023a800017c7983 */ /* 0x001ea80000300800 */
[----:B------:R-:W4:Y:S04]  /*43fd0*/  LDL R2, [R1+0x1ce4] ;  /* 0x001ce40001027983 */ /* 0x000f280000100800 */
[----:B------:R-:W4:Y:S01]  /*43fe0*/  LDL R3, [R1+0x1ce8] ;  /* 0x001ce80001037983 */ /* 0x000f220000100800 */
[----:B---3--:R-:W-:-:S02]  /*43ff0*/  PRMT R122, RZ, 0x7610, R122 ;  /* 0x00007610ff7a7816 */ /* 0x008fc4000000007a */
[----:B----4-:R-:W-:-:S04]  /*44000*/  @!P0 LOP3.LUT R3, R3, R2, RZ, 0x3c, !PT ;  /* 0x0000000203038212 */ /* 0x010fc800078e3cff */
        /* <DEDUP_REMOVED lines=61> */
[----:B------:R-:W-:-:S02]  /*443e0*/  PRMT R123, RZ, 0x7610, R123 ;  /* 0x00007610ff7b7816 */ /* 0x000fc4000000007b */
[----:B----4-:R-:W-:-:S04]  /*443f0*/  @!P0 LOP3.LUT R3, R3, R2, RZ, 0x3c, !PT ;  /* 0x0000000203038212 */ /* 0x010fc800078e3cff */
[----:B------:R-:W-:-:S04]  /*44400*/  @!P0 LOP3.LUT R2, R3, R2, RZ, 0x3c, !PT ;  /* 0x0000000203028212 */ /* 0x000fc800078e3cff */
[----:B------:R-:W-:-:S05]  /*44410*/  @!P0 LOP3.LUT R3, R3, R2, RZ, 0x3c, !PT ;  /* 0x0000000203038212 */ /* 0x000fca00078e3cff */
[----:B------:R-:W4:Y:S04]  /*44420*/  @!P0 LDG.E.U8 R123, desc[UR6][R2.64] ;  /* 0x00000006027b8981 */ /* 0x000f28000c1e1100 */
[----:B----4-:R0:W-:Y:S04]  /*44430*/  STL [R1+0x8f8], R123 ;  /* 0x0008f87b01007387 */ /* 0x0101e80000100800 */
        /* <DEDUP_REMOVED lines=9> */
[----:B0-----:R-:W4:Y:S04]  /*444d0*/  LDL.LU R120, [R1+0x2384] ;  /* 0x0023840001787983 */ /* 0x001f280000300800 */
[----:B------:R-:W2:Y:S04]  /*444e0*/  LDL R2, [R1+0x1c5c] ;  /* 0x001c5c0001027983 */ /* 0x000ea80000100800 */
[----:B------:R-:W2:Y:S01]  /*444f0*/  LDL R3, [R1+0x1c60] ;  /* 0x001c600001037983 */ /* 0x000ea20000100800 */
[----:B------:R-:W-:-:S02]  /*44500*/  PRMT R121, RZ, 0x7610, R121 ;  /* 0x00007610ff797816 */ /* 0x000fc40000000079 */
[----:B--2---:R-:W-:-:S04]  /*44510*/  @!P0 LOP3.LUT R3, R3, R2, RZ, 0x3c, !PT ;  /* 0x0000000203038212 */ /* 0x004fc800078e3cff */
[----:B------:R-:W-:-:S04]  /*44520*/  @!P0 LOP3.LUT R2, R3, R2, RZ, 0x3c, !PT ;  /* 0x0000000203028212 */ /* 0x000fc800078e3cff */
[----:B------:R-:W-:-:S05]  /*44530*/  @!P0 LOP3.LUT R3, R3, R2, RZ, 0x3c, !PT ;  /* 0x0000000203038212 */ /* 0x000fca00078e3cff */
[----:B------:R-:W2:Y:S04]  /*44540*/  @!P0 LDG.E.U8 R121, desc[UR6][R2.64] ;  /* 0x0000000602798981 */ /* 0x000ea8000c1e1100 */
[----:B--2---:R0:W-:Y:S04]  /*44550*/  STL [R1+0x8f0], R121 ;  /* 0x0008f07901007387 */ /* 0x0041e80000100800 */
        /* <DEDUP_REMOVED lines=9> */
[----:B0-----:R-:W2:Y:S04]  /*445f0*/  LDL.LU R118, [R1+0x237c] ;  /* 0x00237c0001767983 */ /* 0x001ea80000300800 */
[----:B------:R-:W3:Y:S04]  /*44600*/  LDL R2, [R1+0x1c4c] ;  /* 0x001c4c0001027983 */ /* 0x000ee80000100800 */
[----:B------:R-:W3:Y:S01]  /*44610*/  LDL R3, [R1+0x1c50] ;  /* 0x001c500001037983 */ /* 0x000ee20000100800 */
[----:B------:R-:W-:-:S02]  /*44620*/  PRMT R119, RZ, 0x7610, R119 ;  /* 0x00007610ff777816 */ /* 0x000fc40000000077 */
[----:B---3--:R-:W-:-:S04]  /*44630*/  @!P0 LOP3.LUT R3, R3, R2, RZ, 0x3c, !PT ;  /* 0x0000000203038212 */ /* 0x008fc800078e3cff */
[----:B------:R-:W-:-:S04]  /*44640*/  @!P0 LOP3.LUT R2, R3, R2, RZ, 0x3c, !PT ;  /* 0x0000000203028212 */ /* 0x000fc800078e3cff */
[----:B------:R-:W-:-:S05]  /*44650*/  @!P0 LOP3.LUT R3, R3, R2, RZ, 0x3c, !PT ;  /* 0x0000000203038212 */ /* 0x000fca00078e3cff */
[----:B------:R-:W3:Y:S04]  /*44660*/  @!P0 LDG.E.U8 R119, desc[UR6][R2.64] ;  /* 0x0000000602778981 */ /* 0x000ee8000c1e1100 */
[----:B---3--:R0:W-:Y:S04]  /*44670*/  STL [R1+0x8e8], R119 ;  /* 0x0008e87701007387 */ /* 0x0081e80000100800 */
        /* <DEDUP_REMOVED lines=169> */
[----:B------:R0:W3:Y:S04]  /*45110*/  @!P0 LDG.E.U8 R29, desc[UR6][R2.64] ;  /* 0x00000006021d8981 */ /* 0x0000e8000c1e1100 */
[----:B------:R-:W0:Y:S04]  /*45120*/  LDL R2, [R1+0x1b1c] ;  /* 0x001b1c0001027983 */ /* 0x000e280000100800 */
[----:B------:R-:W0:Y:S01]  /*45130*/  LDL R3, [R1+0x1b20] ;  /* 0x001b200001037983 */ /* 0x000e220000100800 */
[----:B------:R-:W-:Y:S02]  /*45140*/  PRMT R98, RZ, 0x7610, R98 ;  /* 0x00007610ff627816 */ /* 0x000fe40000000062 */
[----:B0-----:R-:W-:-:S04]  /*45150*/  @!P0 LOP3.LUT R3, R3, R2, RZ, 0x3c, !PT ;  /* 0x0000000203038212 */ /* 0x001fc800078e3cff */
[----:B------:R-:W-:-:S04]  /*45160*/  @!P0 LOP3.LUT R2, R3, R2, RZ, 0x3c, !PT ;  /* 0x0000000203028212 */ /* 0x000fc800078e3cff */
[----:B------:R-:W-:-:S05]  /*45170*/  @!P0 LOP3.LUT R3, R3, R2, RZ, 0x3c, !PT ;  /* 0x0000000203038212 */ /* 0x000fca00078e3cff */
[----:B------:R-:W4:Y:S04]  /*45180*/  @!P0 LDG.E.U8 R98, desc[UR6][R2.64] ;  /* 0x0000000602628981 */ /* 0x000f28000c1e1100 */
[----:B---3--:R0:W-:Y:S04]  /*45190*/  STL [R1+0x89c], R29 ;  /* 0x00089c1d01007387 */ /* 0x0081e80000100800 */
[----:B0-----:R-:W3:Y:S04]  /*451a0*/  LDL.LU R29, [R1+0x1ae0] ;  /* 0x001ae000011d7983 */ /* 0x001ee80000300800 */
        /* <DEDUP_REMOVED lines=35> */
[----:B------:R-:W3:Y:S01]  /*453e0*/  @!P0 LDG.E.U8 R94, desc[UR6][R2.64] ;  /* 0x00000006025e8981 */ /* 0x000ee2000c1e1100 */
[----:B------:R-:W-:-:S03]  /*453f0*/  PRMT R95, RZ, 0x7610, R95 ;  /* 0x00007610ff5f7816 */ /* 0x000fc6000000005f */
[----:B---3--:R0:W-:Y:S04]  /*45400*/  STL [R1+0x888], R94 ;  /* 0x0008885e01007387 */ /* 0x0081e80000100800 */
[----:B0-----:R-:W3:Y:S04]  /*45410*/  LDL.LU R94, [R1+0x231c] ;  /* 0x00231c00015e7983 */ /* 0x001ee80000300800 */
[----:B------:R-:W4:Y:S01]  /*45420*/  LDL R3, [R1+0x1adc] ;  /* 0x001adc0001037983 */ /* 0x000f220000100800 */
[----:B------:R-:W-:-:S05]  /*45430*/  @!P0 IMAD.MOV.U32 R2, RZ, RZ, R29 ;  /* 0x000000ffff028224 */ /* 0x000fca00078e001d */
[----:B----4-:R-:W4:Y:S04]  /*45440*/  @!P0 LDG.E.U8 R95, desc[UR6][R2.64] ;  /* 0x00000006025f8981 */ /* 0x010f28000c1e1100 */
        /* <DEDUP_REMOVED lines=443> */
[----:B------:R-:W2:Y:S01]  /*47000*/  LDL R3, [R1+0x1860] ;  /* 0x0018600001037983 */ /* 0x000ea20000100800 */
[----:B------:R-:W-:Y:S01]  /*47010*/  PRMT R45, RZ, 0x7610, R45 ;  /* 0x00007610ff2d7816 */ /* 0x000fe2000000002d */
[----:B--2---:R-:W-:-:S02]  /*47020*/  @!P0 IMAD.MOV.U32 R2, RZ, RZ, R3 ;  /* 0x000000ffff028224 */ /* 0x004fc400078e0003 */
[----:B------:R-:W-:-:S05]  /*47030*/  @!P0 IMAD.MOV.U32 R3, RZ, RZ, R125 ;  /* 0x000000ffff038224 */ /* 0x000fca00078e007d */
[----:B------:R-:W2:Y:S04]  /*47040*/  @!P0 LDG.E.U8 R45, desc[UR6][R2.64] ;  /* 0x00000006022d8981 */ /* 0x000ea8000c1e1100 */
[----:B--2---:R0:W-:Y:S04]  /*47050*/  STL [R1+0x7bc], R45 ;  /* 0x0007bc2d01007387 */ /* 0x0041e80000100800 */
[----:B0-----:R-:W4:Y:S04]  /*47060*/  LDL.LU R45, [R1+0x2250] ;  /* 0x00225000012d7983 */ /* 0x001f280000300800 */
[----:B------:R-:W2:Y:S01]  /*47070*/  LDL R3, [R1+0x1858] ;  /* 0x0018580001037983 */ /* 0x000ea20000100800 */
[----:B------:R-:W-:Y:S01]  /*47080*/  PRMT R42, RZ, 0x7610, R42 ;  /* 0x00007610ff2a7816 */ /* 0x000fe2000000002a */
[----:B--2---:R-:W-:-:S02]  /*47090*/  @!P0 IMAD.MOV.U32 R2, RZ, RZ, R3 ;  /* 0x000000ffff028224 */ /* 0x004fc400078e0003 */
[----:B------:R-:W-:-:S05]  /*470a0*/  @!P0 IMAD.MOV.U32 R3, RZ, RZ, R127 ;  /* 0x000000ffff038224 */ /* 0x000fca00078e007f */
[----:B------:R-:W2:Y:S04]  /*470b0*/  @!P0 LDG.E.U8 R42, desc[UR6][R2.64] ;  /* 0x00000006022a8981 */ /* 0x000ea8000c1e1100 */
[----:B--2---:R0:W-:Y:S04]  /*470c0*/  STL [R1+0x7b8], R42 ;  /* 0x0007b82a01007387 */ /* 0x0041e80000100800 */
[----:B0-----:R-:W2:Y:S04]  /*470d0*/  LDL.LU R42, [R1+0x224c] ;  /* 0x00224c00012a7983 */ /* 0x001ea80000300800 */
[----:B------:R-:W3:Y:S01]  /*470e0*/  LDL R3, [R1+0x1850] ;  /* 0x0018500001037983 */ /* 0x000ee20000100800 */
[----:B------:R-:W-:-:S02]  /*470f0*/  PRMT R43, RZ, 0x7610, R43 ;  /* 0x00007610ff2b7816 */ /* 0x000fc4000000002b */
[----:B------:R-:W-:Y:S02]  /*47100*/  PRMT R40, RZ, 0x7610, R40 ;  /* 0x00007610ff287816 */ /* 0x000fe40000000028 */
[----:B------:R-:W-:Y:S02]  /*47110*/  PRMT R41, RZ, 0x7610, R41 ;  /* 0x00007610ff297816 */ /* 0x000fe40000000029 */
[----:B------:R-:W-:Y:S02]  /*47120*/  PRMT R38, RZ, 0x7610, R38 ;  /* 0x00007610ff267816 */ /* 0x000fe40000000026 */
[----:B------:R-:W-:Y:S02]  /*47130*/  PRMT R39, RZ, 0x7610, R39 ;  /* 0x00007610ff277816 */ /* 0x000fe40000000027 */
[----:B------:R-:W-:Y:S01]  /*47140*/  PRMT R36, RZ, 0x7610, R36 ;  /* 0x00007610ff247816 */ /* 0x000fe20000000024 */
[----:B---3--:R-:W-:Y:S02]  /*47150*/  @!P0 IMAD.MOV.U32 R2, RZ, RZ, R3 ;  /* 0x000000ffff028224 */ /* 0x008fe400078e0003 */
[----:B------:R-:W-:-:S05]  /*47160*/  @!P0 IMAD.MOV.U32 R3, RZ, RZ, R129 ;  /* 0x000000ffff038224 */ /* 0x000fca00078e0081 */
[----:B------:R0:W3:Y:S02]  /*47170*/  @!P0 LDG.E.U8 R43, desc[UR6][R2.64] ;  /* 0x00000006022b8981 */ /* 0x0000e4000c1e1100 */
[----:B0-----:R-:W-:Y:S02]  /*47180*/  @!P0 IMAD.MOV.U32 R2, RZ, RZ, R126 ;  /* 0x000000ffff028224 */ /* 0x001fe400078e007e */
[----:B------:R-:W-:-:S05]  /*47190*/  @!P0 IMAD.MOV.U32 R3, RZ, RZ, R137 ;  /* 0x000000ffff038224 */ /* 0x000fca00078e0089 */
[----:B------:R0:W4:Y:S02]  /*471a0*/  @!P0 LDG.E.U8 R40, desc[UR6][R2.64] ;  /* 0x0000000602288981 */ /* 0x000124000c1e1100 */
[----:B0-----:R-:W-:Y:S02]  /*471b0*/  @!P0 IMAD.MOV.U32 R2, RZ, RZ, R128 ;  /* 0x000000ffff028224 */ /* 0x001fe400078e0080 */
[----:B------:R-:W-:-:S05]  /*471c0*/  @!P0 IMAD.MOV.U32 R3, RZ, RZ, R139 ;  /* 0x000000ffff038224 */ /* 0x000fca00078e008b */
[----:B------:R0:W2:Y:S02]  /*471d0*/  @!P0 LDG.E.U8 R41, desc[UR6][R2.64] ;  /* 0x0000000602298981 */ /* 0x0000a4000c1e1100 */
        /* <DEDUP_REMOVED lines=8> */
[----:B------:R-:W2:Y:S04]  /*47260*/  @!P0 LDG.E.U8 R36, desc[UR6][R2.64] ;  /* 0x0000000602248981 */ /* 0x000ea8000c1e1100 */
[----:B---3--:R0:W-:Y:S04]  /*47270*/  STL [R1+0x7b4], R43 ;  /* 0x0007b42b01007387 */ /* 0x0081e80000100800 */
[----:B0-----:R-:W3:Y:S04]  /*47280*/  LDL.LU R43, [R1+0x2248] ;  /* 0x00224800012b7983 */ /* 0x001ee80000300800 */
[----:B----4-:R0:W-:Y:S04]  /*47290*/  STL [R1+0x7b0], R40 ;  /* 0x0007b02801007387 */ /* 0x0101e80000100800 */
[----:B0-----:R-:W4:Y:S04]  /*472a0*/  LDL.LU R40, [R1+0x2244] ;  /* 0x0022440001287983 */ /* 0x001f280000300800 */
[----:B--2---:R0:W-:Y:S04]  /*472b0*/  STL [R1+0x7ac], R41 ;  /* 0x0007ac2901007387 */ /* 0x0041e80000100800 */
[----:B0-----:R-:W4:Y:S04]  /*472c0*/  LDL.LU R41, [R1+0x2240] ;  /* 0x0022400001297983 */ /* 0x001f280000300800 */
[----:B------:R0:W-:Y:S04]  /*472d0*/  STL [R1+0x7a8], R38 ;  /* 0x0007a82601007387 */ /* 0x0001e80000100800 */
[----:B0-----:R-:W2:Y:S04]  /*472e0*/  LDL.LU R38, [R1+0x223c] ;  /* 0x00223c0001267983 */ /* 0x001ea80000300800 */
[----:B------:R0:W-:Y:S04]  /*472f0*/  STL [R1+0x7a4], R39 ;  /* 0x0007a42701007387 */ /* 0x0001e80000100800 */
[----:B0-----:R-:W2:Y:S04]  /*47300*/  LDL.LU R39, [R1+0x2238] ;  /* 0x0022380001277983 */ /* 0x001ea80000300800 */
[----:B------:R0:W-:Y:S04]  /*47310*/  STL [R1+0x7a0], R36 ;  /* 0x0007a02401007387 */ /* 0x0001e80000100800 */
[----:B0-----:R-:W2:Y:S04]  /*47320*/  LDL.LU R36, [R1+0x2234] ;  /* 0x0022340001247983 */ /* 0x001ea80000300800 */
[----:B------:R-:W3:Y:S01]  /*47330*/  LDL R3, [R1+0x17ec] ;  /* 0x0017ec0001037983 */ /* 0x000ee20000100800 */
[----:B------:R-:W-:Y:S01]  /*47340*/  PRMT R37, RZ, 0x7610, R37 ;  /* 0x00007610ff257816 */ /* 0x000fe20000000025 */
[----:B------:R-:W-:-:S05]  /*47350*/  @!P0 IMAD.MOV.U32 R2, RZ, RZ, R142 ;  /* 0x000000ffff028224 */ /* 0x000fca00078e008e */
[----:B---3--:R-:W3:Y:S01]  /*47360*/  @!P0 LDG.E.U8 R37, desc[UR6][R2.64] ;  /* 0x0000000602258981 */ /* 0x008ee2000c1e1100 */
[----:B------:R-:W-:-:S03]  /*47370*/  PRMT R34, RZ, 0x7610, R34 ;  /* 0x00007610ff227816 */ /* 0x000fc60000000022 */
[----:B---3--:R0:W-:Y:S04]  /*47380*/  STL [R1+0x79c], R37 ;  /* 0x00079c2501007387 */ /* 0x0081e80000100800 */
[----:B0-----:R-:W3:Y:S04]  /*47390*/  LDL.LU R37, [R1+0x2230] ;  /* 0x0022300001257983 */ /* 0x001ee80000300800 */
[----:B------:R-:W4:Y:S01]  /*473a0*/  LDL R3, [R1+0x17e4] ;  /* 0x0017e40001037983 */ /* 0x000f220000100800 */
[----:B------:R-:W-:-:S05]  /*473b0*/  @!P0 IMAD.MOV.U32 R2, RZ, RZ, R144 ;  /* 0x000000ffff028224 */ /* 0x000fca00078e0090 */
[----:B----4-:R-:W4:Y:S01]  /*473c0*/  @!P0 LDG.E.U8 R34, desc[UR6][R2.64] ;  /* 0x0000000602228981 */ /* 0x010f22000c1e1100 */
[----:B------:R-:W-:-:S03]  /*473d0*/  PRMT R35, RZ, 0x7610, R35 ;  /* 0x00007610ff237816 */ /* 0x000fc60000000023 */
[----:B----4-:R0:W-:Y:S04]  /*473e0*/  STL [R1+0x798], R34 ;  /* 0x0007982201007387 */ /* 0x0101e80000100800 */
[----:B0-----:R-:W4:Y:S04]  /*473f0*/  LDL.LU R34, [R1+0x222c] ;  /* 0x00222c0001227983 */ /* 0x001f280000300800 */
[----:B------:R-:W2:Y:S01]  /*47400*/  LDL R3, [R1+0x17dc] ;  /* 0x0017dc0001037983 */ /* 0x000ea20000100800 */
[----:B------:R-:W-:-:S05]  /*47410*/  @!P0 IMAD.MOV.U32 R2, RZ, RZ, R146 ;  /* 0x000000ffff028224 */ /* 0x000fca00078e0092 */
[----:B--2---:R-:W2:Y:S01]  /*47420*/  @!P0 LDG.E.U8 R35, desc[UR6][R2.64] ;  /* 0x0000000602238981 */ /* 0x004ea2000c1e1100 */
[----:B------:R-:W-:-:S03]  /*47430*/  PRMT R32, RZ, 0x7610, R32 ;  /* 0x00007610ff207816 */ /* 0x000fc60000000020 */
[----:B--2---:R0:W-:Y:S04]  /*47440*/  STL [R1+0x794], R35 ;  /* 0x0007942301007387 */ /* 0x0041e80000100800 */
[----:B0-----:R-:W4:Y:S04]  /*47450*/  LDL.LU R35, [R1+0x2228] ;  /* 0x0022280001237983 */ /* 0x001f280000300800 */
[----:B------:R-:W2:Y:S01]  /*47460*/  LDL R3, [R1+0x17d4] ;  /* 0x0017d40001037983 */ /* 0x000ea20000100800 */
[----:B------:R-:W-:-:S05]  /*47470*/  @!P0 IMAD.MOV.U32 R2, RZ, RZ, R148 ;  /* 0x000000ffff028224 */ /* 0x000fca00078e0094 */
[----:B--2---:R0:W2:Y:S02]  /*47480*/  @!P0 LDG.E.U8 R32, desc[UR6][R2.64] ;  /* 0x0000000602208981 */ /* 0x0040a4000c1e1100 */
[----:B0-----:R-:W-:Y:S02]  /*47490*/  PRMT R2, RZ, 0x7610, R2 ;  /* 0x00007610ff027816 */ /* 0x001fe40000000002 */
[----:B--2---:R0:W-:Y:S04]  /*474a0*/  STL [R1+0x790], R32 ;  /* 0x0007902001007387 */ /* 0x0041e80000100800 */
[----:B0-----:R-:W2:Y:S04]  /*474b0*/  LDL.LU R32, [R1+0x2224] ;  /* 0x0022240001207983 */ /* 0x001ea80000300800 */
[----:B------:R-:W3:Y:S04]  /*474c0*/  LDL R3, [R1+0x17cc] ;  /* 0x0017cc0001037983 */ /* 0x000ee80000100800 */
[----:B------:R-:W-:Y:S04]  /*474d0*/  STL.S16 [R1+0x788], R2 ;  /* 0x0007880201007387 */ /* 0x000fe80000100600 */
[----:B------:R-:W-:Y:S04]  /*474e0*/  STL.64 [R1+0x1fc8], R150 ;  /* 0x001fc89601007387 */ /* 0x000fe80000100a00 */
[----:B------:R0:W-:Y:S01]  /*474f0*/  STL.64 [R1+0x1fc0], R148 ;  /* 0x001fc09401007387 */ /* 0x0001e20000100a00 */
[----:B------:R-:W-:Y:S01]  /*47500*/  PRMT R9, RZ, 0x7610, R9 ;  /* 0x00007610ff097816 */ /* 0x000fe20000000009 */
[----:B0-----:R-:W-:-:S02]  /*47510*/  IMAD.MOV.U32 R149, RZ, RZ, R33 ;  /* 0x000000ffff957224 */ /* 0x001fc400078e0021 */
[----:B------:R-:W2:Y:S04]  /*47520*/  LDL.LU R33, [R1+0x2220] ;  /* 0x0022200001217983 */ /* 0x000ea80000300800 */
[----:B------:R0:W-:Y:S04]  /*47530*/  STL.64 [R1+0x1fb8], R146 ;  /* 0x001fb89201007387 */ /* 0x0001e80000100a00 */
[----:B------:R1:W-:Y:S04]  /*47540*/  STL.64 [R1+0x1fb0], R144 ;  /* 0x001fb09001007387 */ /* 0x0003e80000100a00 */
[----:B------:R4:W-:Y:S01]  /*47550*/  STL.64 [R1+0x1fa8], R142 ;  /* 0x001fa88e01007387 */ /* 0x0009e20000100a00 */
[----:B------:R-:W-:-:S02]  /*47560*/  @!P0 IMAD.MOV.U32 R2, RZ, RZ, R150 ;  /* 0x000000ffff028224 */ /* 0x000fc400078e0096 */
[----:B------:R-:W-:Y:S02]  /*47570*/  IMAD.MOV.U32 R151, RZ, RZ, R29 ;  /* 0x000000ffff977224 */ /* 0x000fe400078e001d */
[----:B------:R-:W-:Y:S02]  /*47580*/  IMAD.MOV.U32 R150, RZ, RZ, R26 ;  /* 0x000000ffff967224 */ /* 0x000fe400078e001a */
[----:B0-----:R-:W-:Y:S02]  /*47590*/  IMAD.MOV.U32 R146, RZ, RZ, R28 ;  /* 0x000000ffff927224 */ /* 0x001fe400078e001c */
[----:B-1----:R-:W-:Y:S02]  /*475a0*/  IMAD.MOV.U32 R144, RZ, RZ, R31 ;  /* 0x000000ffff907224 */ /* 0x002fe400078e001f */
[----:B----4-:R-:W-:Y:S02]  /*475b0*/  IMAD.MOV.U32 R142, RZ, RZ, R30 ;  /* 0x000000ffff8e7224 */ /* 0x010fe400078e001e */
[----:B------:R-:W4:Y:S04]  /*475c0*/  LDL.LU R30, [R1+0x221c] ;  /* 0x00221c00011e7983 */ /* 0x000f280000300800 */
[----:B------:R-:W4:Y:S04]  /*475d0*/  LDL.LU R31, [R1+0x2218] ;  /* 0x00221800011f7983 */ /* 0x000f280000300800 */
[----:B------:R-:W4:Y:S04]  /*475e0*/  LDL.LU R28, [R1+0x2214] ;  /* 0x00221400011c7983 */ /* 0x000f280000300800 */
[----:B------:R-:W4:Y:S04]  /*475f0*/  LDL.LU R29, [R1+0x2210] ;  /* 0x00221000011d7983 */ /* 0x000f280000300800 */
[----:B------:R-:W4:Y:S01]  /*47600*/  LDL.LU R26, [R1+0x220c] ;  /* 0x00220c00011a7983 */ /* 0x000f220000300800 */
[----:B------:R-:W-:-:S03]  /*47610*/  IMAD.MOV.U32 R147, RZ, RZ, R27 ;  /* 0x000000ffff937224 */ /* 0x000fc600078e001b */
[----:B------:R-:W4:Y:S01]  /*47620*/  LDL.LU R27, [R1+0x2208] ;  /* 0x00220800011b7983 */ /* 0x000f220000300800 */
[----:B------:R-:W-:Y:S02]  /*47630*/  IMAD.MOV.U32 R143, RZ, RZ, R24 ;  /* 0x000000ffff8f7224 */ /* 0x000fe400078e0018 */
[----:B------:R-:W-:Y:S01]  /*47640*/  IMAD.MOV.U32 R145, RZ, RZ, R25 ;  /* 0x000000ffff917224 */ /* 0x000fe200078e0019 */
[----:B------:R-:W4:Y:S04]  /*47650*/  LDL.LU R24, [R1+0x2204] ;  /* 0x0022040001187983 */ /* 0x000f280000300800 */
[----:B------:R-:W4:Y:S04]  /*47660*/  LDL.LU R148, [R1+0x930] ;  /* 0x0009300001947983 */ /* 0x000f280000300800 */
[----:B------:R-:W4:Y:S04]  /*47670*/  LDL.LU R25, [R1+0x2200] ;  /* 0x0022000001197983 */ /* 0x000f280000300800 */
[----:B------:R0:W-:Y:S04]  /*47680*/  STL.64 [R1+0x1fa0], R140 ;  /* 0x001fa08c01007387 */ /* 0x0001e80000100a00 */
[----:B0-----:R-:W4:Y:S04]  /*47690*/  LDL R140, [R1+0x17ac] ;  /* 0x0017ac00018c7983 */ /* 0x001f280000100800 */
[----:B------:R-:W4:Y:S04]  /*476a0*/  LDL R141, [R1+0x17b0] ;  /* 0x0017b000018d7983 */ /* 0x000f280000100800 */
[----:B---3--:R-:W3:Y:S04]  /*476b0*/  @!P0 LDG.E.U8 R9, desc[UR6][R2.64] ;  /* 0x0000000602098981 */ /* 0x008ee8000c1e1100 */
[----:B------:R-:W-:Y:S04]  /*476c0*/  STL.64 [R1+0x1f98], R138 ;  /* 0x001f988a01007387 */ /* 0x000fe80000100a00 */
[----:B------:R0:W-:Y:S04]  /*476d0*/  STL.64 [R1+0x1f90], R136 ;  /* 0x001f908801007387 */ /* 0x0001e80000100a00 */
[----:B0-----:R-:W3:Y:S04]  /*476e0*/  LDL.LU R137, [R1+0x788] ;  /* 0x0007880001897983 */ /* 0x001ee80000300800 */
[----:B------:R-:W-:Y:S04]  /*476f0*/  STL.64 [R1+0x1f88], R134 ;  /* 0x001f888601007387 */ /* 0x000fe80000100a00 */
        /* <DEDUP_REMOVED lines=50> */
[----:B--2---:R-:W-:Y:S04]  /*47a20*/  STL.64 [R1+0x1df0], R32 ;  /* 0x001df02001007387 */ /* 0x004fe80000100a00 */
[----:B----4-:R0:W-:Y:S04]  /*47a30*/  STL.64 [R1+0x1de8], R30 ;  /* 0x001de81e01007387 */ /* 0x0101e80000100a00 */
[----:B------:R1:W-:Y:S04]  /*47a40*/  STL.64 [R1+0x1de0], R28 ;  /* 0x001de01c01007387 */ /* 0x0003e80000100a00 */
[----:B------:R2:W-:Y:S04]  /*47a50*/  STL.64 [R1+0x1dd8], R26 ;  /* 0x001dd81a01007387 */ /* 0x0005e80000100a00 */
[----:B------:R4:W-:Y:S04]  /*47a60*/  STL.64 [R1+0x1dd0], R24 ;  /* 0x001dd01801007387 */ /* 0x0009e80000100a00 */
[----:B---3--:R3:W-:Y:S04]  /*47a70*/  STL [R1+0x21e0], R9 ;  /* 0x0021e00901007387 */ /* 0x0087e80000100800 */
[----:B0-----:R-:W3:Y:S04]  /*47a80*/  LDL R30, [R1+0x17a4] ;  /* 0x0017a400011e7983 */ /* 0x001ee80000100800 */
[----:B-1----:R-:W3:Y:S04]  /*47a90*/  LDL R29, [R1+0x17a8] ;  /* 0x0017a800011d7983 */ /* 0x002ee80000100800 */
[----:B------:R-:W3:Y:S04]  /*47aa0*/  LDL R28, [R1+0x179c] ;  /* 0x00179c00011c7983 */ /* 0x000ee80000100800 */
[----:B--2---:R-:W2:Y:S04]  /*47ab0*/  LDL R27, [R1+0x17a0] ;  /* 0x0017a000011b7983 */ /* 0x004ea80000100800 */
[----:B------:R-:W2:Y:S04]  /*47ac0*/  LDL R26, [R1+0x1794] ;  /* 0x00179400011a7983 */ /* 0x000ea80000100800 */
[----:B----4-:R-:W4:Y:S01]  /*47ad0*/  LDL R25, [R1+0x1798] ;  /* 0x0017980001197983 */ /* 0x010f220000100800 */
[----:B------:R-:W-:-:S02]  /*47ae0*/  @!P0 IMAD.MOV.U32 R2, RZ, RZ, R141 ;  /* 0x000000ffff028224 */ /* 0x000fc400078e008d */
[----:B------:R-:W-:Y:S01]  /*47af0*/  @!P0 IMAD.MOV.U32 R3, RZ, RZ, R140 ;  /* 0x000000ffff038224 */ /* 0x000fe200078e008c */
[----:B------:R-:W-:Y:S02]  /*47b00*/  PRMT R138, RZ, 0x7610, R138 ;  /* 0x00007610ff8a7816 */ /* 0x000fe4000000008a */
[----:B------:R-:W-:Y:S02]  /*47b10*/  PRMT R94, RZ, 0x7610, R94 ;  /* 0x00007610ff5e7816 */ /* 0x000fe4000000005e */
[----:B------:R-:W-:Y:S01]  /*47b20*/  PRMT R76, RZ, 0x7610, R76 ;  /* 0x00007610ff4c7816 */ /* 0x000fe2000000004c */
[----:B------:R-:W4:Y:S04]  /*47b30*/  LDL R24, [R1+0x178c] ;  /* 0x00178c0001187983 */ /* 0x000f280000100800 */
[----:B------:R0:W4:Y:S04]  /*47b40*/  @!P0 LDG.E.U8 R137, desc[UR6][R2.64] ;  /* 0x0000000602898981 */ /* 0x000128000c1e1100 */
[----:B---3--:R-:W3:Y:S01]  /*47b50*/  LDL R9, [R1+0x1790] ;  /* 0x0017900001097983 */ /* 0x008ee20000100800 */
[----:B0-----:R-:W-:-:S02]  /*47b60*/  @!P0 IMAD.MOV.U32 R3, RZ, RZ, R30 ;  /* 0x000000ffff038224 */ /* 0x001fc400078e001e */
[----:B------:R-:W-:-:S05]  /*47b70*/  @!P0 IMAD.MOV.U32 R2, RZ, RZ, R29 ;  /* 0x000000ffff028224 */ /* 0x000fca00078e001d */
[----:B------:R2:W3:Y:S02]  /*47b80*/  @!P0 LDG.E.U8 R138, desc[UR6][R2.64] ;  /* 0x00000006028a8981 */ /* 0x0004e4000c1e1100 */
[----:B--2---:R-:W-:Y:S02]  /*47b90*/  @!P0 IMAD.MOV.U32 R2, RZ, RZ, R27 ;  /* 0x000000ffff028224 */ /* 0x004fe400078e001b */
[----:B------:R-:W-:-:S05]  /*47ba0*/  @!P0 IMAD.MOV.U32 R3, RZ, RZ, R28 ;  /* 0x000000ffff038224 */ /* 0x000fca00078e001c */
[----:B------:R4:W2:Y:S02]  /*47bb0*/  @!P0 LDG.E.U8 R94, desc[UR6][R2.64] ;  /* 0x00000006025e8981 */ /* 0x0008a4000c1e1100 */
[----:B----4-:R-:W-:Y:S02]  /*47bc0*/  @!P0 IMAD.MOV.U32 R2, RZ, RZ, R25 ;  /* 0x000000ffff028224 */ /* 0x010fe400078e0019 */
[----:B------:R-:W-:-:S05]  /*47bd0*/  @!P0 IMAD.MOV.U32 R3, RZ, RZ, R26 ;  /* 0x000000ffff038224 */ /* 0x000fca00078e001a */
[----:B------:R-:W4:Y:S04]  /*47be0*/  @!P0 LDG.E.U8 R76, desc[UR6][R2.64] ;  /* 0x00000006024c8981 */ /* 0x000f28000c1e1100 */
[----:B------:R-:W-:Y:S04]  /*47bf0*/  STL [R1+0x21e4], R137 ;  /* 0x0021e48901007387 */ /* 0x000fe80000100800 */
[----:B---3--:R-:W-:Y:S04]  /*47c00*/  STL [R1+0x21e8], R138 ;  /* 0x0021e88a01007387 */ /* 0x008fe80000100800 */
[----:B--2---:R-:W-:Y:S04]  /*47c10*/  STL [R1+0x21ec], R94 ;  /* 0x0021ec5e01007387 */ /* 0x004fe80000100800 */
[----:B------:R-:W2:Y:S04]  /*47c20*/  LDL R28, [R1+0x176c] ;  /* 0x00176c00011c7983 */ /* 0x000ea80000100800 */
[----:B------:R-:W3:Y:S04]  /*47c30*/  LDL R27, [R1+0x1770] ;  /* 0x00177000011b7983 */ /* 0x000ee80000100800 */
[----:B------:R-:W3:Y:S04]  /*47c40*/  LDL R25, [R1+0x1768] ;  /* 0x0017680001197983 */ /* 0x000ee80000100800 */
[----:B----4-:R-:W-:Y:S04]  /*47c50*/  STL [R1+0x21f0], R76 ;  /* 0x0021f04c01007387 */ /* 0x010fe80000100800 */
[----:B------:R-:W4:Y:S01]  /*47c60*/  LDL R26, [R1+0x1764] ;  /* 0x00176400011a7983 */ /* 0x000f220000100800 */
[----:B------:R-:W-:Y:S01]  /*47c70*/  PRMT R58, RZ, 0x7610, R58 ;  /* 0x00007610ff3a7816 */ /* 0x000fe2000000003a */
[----:B------:R-:W-:-:S02]  /*47c80*/  @!P0 IMAD.MOV.U32 R2, RZ, RZ, R9 ;  /* 0x000000ffff028224 */ /* 0x000fc400078e0009 */
[----:B------:R-:W-:Y:S01]  /*47c90*/  @!P0 IMAD.MOV.U32 R3, RZ, RZ, R24 ;  /* 0x000000ffff038224 */ /* 0x000fe200078e0018 */
[----:B------:R-:W-:Y:S02]  /*47ca0*/  PRMT R130, RZ, 0x7610, R130 ;  /* 0x00007610ff827816 */ /* 0x000fe40000000082 */
[----:B------:R-:W-:Y:S01]  /*47cb0*/  PRMT R112, RZ, 0x7610, R112 ;  /* 0x00007610ff707816 */ /* 0x000fe20000000070 */
[----:B------:R-:W4:Y:S04]  /*47cc0*/  LDL R24, [R1+0x175c] ;  /* 0x00175c0001187983 */ /* 0x000f280000100800 */
[----:B------:R2:W4:Y:S04]  /*47cd0*/  @!P0 LDG.E.U8 R58, desc[UR6][R2.64] ;  /* 0x00000006023a8981 */ /* 0x000528000c1e1100 */
[----:B------:R-:W4:Y:S01]  /*47ce0*/  LDL R9, [R1+0x1760] ;  /* 0x0017600001097983 */ /* 0x000f220000100800 */
[----:B--2---:R-:W-:-:S02]  /*47cf0*/  @!P0 IMAD.MOV.U32 R3, RZ, RZ, R28 ;  /* 0x000000ffff038224 */ /* 0x004fc400078e001c */
[----:B---3--:R-:W-:-:S05]  /*47d00*/  @!P0 IMAD.MOV.U32 R2, RZ, RZ, R27 ;  /* 0x000000ffff028224 */ /* 0x008fca00078e001b */
[----:B------:R0:W2:Y:S02]  /*47d10*/  @!P0 LDG.E.U8 R130, desc[UR6][R2.64] ;  /* 0x0000000602828981 */ /* 0x0000a4000c1e1100 */
[----:B0-----:R-:W-:Y:S02]  /*47d20*/  @!P0 IMAD.MOV.U32 R2, RZ, RZ, R25 ;  /* 0x000000ffff028224 */ /* 0x001fe400078e0019 */
[----:B----4-:R-:W-:-:S05]  /*47d30*/  @!P0 IMAD.MOV.U32 R3, RZ, RZ, R26 ;  /* 0x000000ffff038224 */ /* 0x010fca00078e001a */
[----:B------:R0:W3:Y:S04]  /*47d40*/  @!P0 LDG.E.U8 R112, desc[UR6][R2.64] ;  /* 0x0000000602708981 */ /* 0x0000e8000c1e1100 */
[----:B------:R-:W-:Y:S01]  /*47d50*/  STL [R1+0x21f4], R58 ;  /* 0x0021f43a01007387 */ /* 0x000fe20000100800 */
[----:B0-----:R-:W-:Y:S02]  /*47d60*/  @!P0 IMAD.MOV.U32 R3, RZ, RZ, R24 ;  /* 0x000000ffff038224 */ /* 0x001fe400078e0018 */
[----:B------:R-:W-:Y:S01]  /*47d70*/  @!P0 IMAD.MOV.U32 R2, RZ, RZ, R9 ;  /* 0x000000ffff028224 */ /* 0x000fe200078e0009 */
[----:B--2---:R-:W-:Y:S04]  /*47d80*/  STL [R1+0x21f8], R130 ;  /* 0x0021f88201007387 */ /* 0x004fe80000100800 */
[----:B------:R-:W2:Y:S04]  /*47d90*/  LDL R32, [R1+0x1754] ;  /* 0x0017540001207983 */ /* 0x000ea80000100800 */
[----:B------:R-:W4:Y:S04]  /*47da0*/  LDL R31, [R1+0x1758] ;  /* 0x00175800011f7983 */ /* 0x000f280000100800 */
[----:B---3--:R-:W-:Y:S04]  /*47db0*/  STL [R1+0x21fc], R112 ;  /* 0x0021fc7001007387 */ /* 0x008fe80000100800 */
[----:B------:R-:W3:Y:S04]  /*47dc0*/  LDL R30, [R1+0x174c] ;  /* 0x00174c00011e7983 */ /* 0x000ee80000100800 */
[----:B------:R-:W3:Y:S04]  /*47dd0*/  LDL R29, [R1+0x1750] ;  /* 0x00175000011d7983 */ /* 0x000ee80000100800 */
[----:B------:R-:W3:Y:S04]  /*47de0*/  LDL R28, [R1+0x172c] ;  /* 0x00172c00011c7983 */ /* 0x000ee80000100800 */
[----:B------:R-:W3:Y:S04]  /*47df0*/  LDL R27, [R1+0x1730] ;  /* 0x00173000011b7983 */ /* 0x000ee80000100800 */
[----:B------:R-:W3:Y:S04]  /*47e00*/  LDL R26, [R1+0x1724] ;  /* 0x00172400011a7983 */ /* 0x000ee80000100800 */
[----:B------:R-:W3:Y:S04]  /*47e10*/  LDL R25, [R1+0x1728] ;  /* 0x0017280001197983 */ /* 0x000ee80000100800 */
[----:B------:R-:W3:Y:S04]  /*47e20*/  LDL R24, [R1+0x171c] ;  /* 0x00171c0001187983 */ /* 0x000ee80000100800 */
[----:B------:R-:W3:Y:S01]  /*47e30*/  LDL R9, [R1+0x1720] ;  /* 0x0017200001097983 */ /* 0x000ee20000100800 */
[----:B------:R-:W-:-:S02]  /*47e40*/  PRMT R93, RZ, 0x7610, R93 ;  /* 0x00007610ff5d7816 */ /* 0x000fc4000000005d */
[----:B------:R-:W-:-:S04]  /*47e50*/  PRMT R75, RZ, 0x7610, R75 ;  /* 0x00007610ff4b7816 */ /* 0x000fc8000000004b */
[----:B------:R2:W3:Y:S01]  /*47e60*/  @!P0 LDG.E.U8 R93, desc[UR6][R2.64] ;  /* 0x00000006025d8981 */ /* 0x0004e2000c1e1100 */
[----:B------:R-:W-:Y:S02]  /*47e70*/  PRMT R57, RZ, 0x7610, R57 ;  /* 0x00007610ff397816 */ /* 0x000fe40000000039 */
[----:B------:R-:W-:Y:S02]  /*47e80*/  PRMT R129, RZ, 0x7610, R129 ;  /* 0x00007610ff817816 */ /* 0x000fe40000000081 */
[----:B------:R-:W-:Y:S01]  /*47e90*/  PRMT R111, RZ, 0x7610, R111 ;  /* 0x00007610ff6f7816 */ /* 0x000fe2000000006f */
[----:B--2---:R-:W-:Y:S02]  /*47ea0*/  @!P0 IMAD.MOV.U32 R3, RZ, RZ, R32 ;  /* 0x000000ffff038224 */ /* 0x004fe400078e0020 */
[----:B----4-:R-:W-:Y:S01]  /*47eb0*/  @!P0 IMAD.MOV.U32 R2, RZ, RZ, R31 ;  /* 0x000000ffff028224 */ /* 0x010fe200078e001f */
[----:B------:R-:W-:Y:S01]  /*47ec0*/  PRMT R92, RZ, 0x7610, R92 ;  /* 0x00007610ff5c7816 */ /* 0x000fe2000000005c */
[----:B------:R-:W2:Y:S04]  /*47ed0*/  LDL R32, [R1+0x16dc] ;  /* 0x0016dc0001207983 */ /* 0x000ea80000100800 */
[----:B------:R3:W4:Y:S04]  /*47ee0*/  @!P0 LDG.E.U8 R75, desc[UR6][R2.64] ;  /* 0x00000006024b8981 */ /* 0x000728000c1e1100 */
[----:B------:R-:W2:Y:S01]  /*47ef0*/  LDL R31, [R1+0x16e0] ;  /* 0x0016e000011f7983 */ /* 0x000ea20000100800 */
[----:B---3--:R-:W-:-:S02]  /*47f00*/  @!P0 IMAD.MOV.U32 R3, RZ, RZ, R30 ;  /* 0x000000ffff038224 */ /* 0x008fc400078e001e */
[----:B------:R-:W-:Y:S01]  /*47f10*/  @!P0 IMAD.MOV.U32 R2, RZ, RZ, R29 ;  /* 0x000000ffff028224 */ /* 0x000fe200078e001d */
[----:B------:R-:W3:Y:S04]  /*47f20*/  LDL R30, [R1+0x1714] ;  /* 0x00171400011e7983 */ /* 0x000ee80000100800 */
[----:B------:R-:W4:Y:S04]  /*47f30*/  LDL R29, [R1+0x1718] ;  /* 0x00171800011d7983 */ /* 0x000f280000100800 */
[----:B------:R0:W2:Y:S02]  /*47f40*/  @!P0 LDG.E.U8 R57, desc[UR6][R2.64] ;  /* 0x0000000602398981 */ /* 0x0000a4000c1e1100 */
[----:B0-----:R-:W-:-:S02]  /*47f50*/  @!P0 IMAD.MOV.U32 R2, RZ, RZ, R27 ;  /* 0x000000ffff028224 */ /* 0x001fc400078e001b */
[----:B------:R-:W-:Y:S01]  /*47f60*/  @!P0 IMAD.MOV.U32 R3, RZ, RZ, R28 ;  /* 0x000000ffff038224 */ /* 0x000fe200078e001c */
[----:B------:R-:W2:Y:S04]  /*47f70*/  LDL R27, [R1+0x1710] ;  /* 0x00171000011b7983 */ /* 0x000ea80000100800 */
[----:B------:R-:W2:Y:S04]  /*47f80*/  LDL R28, [R1+0x170c] ;  /* 0x00170c00011c7983 */ /* 0x000ea80000100800 */
[----:B------:R0:W2:Y:S02]  /*47f90*/  @!P0 LDG.E.U8 R129, desc[UR6][R2.64] ;  /* 0x0000000602818981 */ /* 0x0000a4000c1e1100 */
[----:B0-----:R-:W-:-:S02]  /*47fa0*/  @!P0 IMAD.MOV.U32 R3, RZ, RZ, R26 ;  /* 0x000000ffff038224 */ /* 0x001fc400078e001a */
[----:B------:R-:W2:Y:S01]  /*47fb0*/  LDL R26, [R1+0x16ec] ;  /* 0x0016ec00011a7983 */ /* 0x000ea20000100800 */
[----:B------:R-:W-:-:S03]  /*47fc0*/  @!P0 IMAD.MOV.U32 R2, RZ, RZ, R25 ;  /* 0x000000ffff028224 */ /* 0x000fc600078e0019 */
[----:B------:R-:W2:Y:S04]  /*47fd0*/  LDL R25, [R1+0x16f0] ;  /* 0x0016f00001197983 */ /* 0x000ea80000100800 */
[----:B------:R0:W2:Y:S02]  /*47fe0*/  @!P0 LDG.E.U8 R111, desc[UR6][R2.64] ;  /* 0x00000006026f8981 */ /* 0x0000a4000c1e1100 */
[----:B0-----:R-:W-:Y:S02]  /*47ff0*/  @!P0 IMAD.MOV.U32 R3, RZ, RZ, R24 ;  /* 0x000000ffff038224 */ /* 0x001fe400078e0018 */
[----:B------:R-:W2:Y:S01]  /*48000*/  LDL R24, [R1+0x16e4] ;  /* 0x0016e40001187983 */ /* 0x000ea20000100800 */
[----:B------:R-:W-:-:S03]  /*48010*/  @!P0 IMAD.MOV.U32 R2, RZ, RZ, R9 ;  /* 0x000000ffff028224 */ /* 0x000fc600078e0009 */
[----:B------:R-:W2:Y:S01]  /*48020*/  LDL R9, [R1+0x16e8] ;  /* 0x0016e80001097983 */ /* 0x000ea20000100800 */
[----:B------:R-:W-:-:S03]  /*48030*/  PRMT R74, RZ, 0x7610, R74 ;  /* 0x00007610ff4a7816 */ /* 0x000fc6000000004a */
[----:B------:R3:W2:Y:S01]  /*48040*/  @!P0 LDG.E.U8 R92, desc[UR6][R2.64] ;  /* 0x00000006025c8981 */ /* 0x0006a2000c1e1100 */
[----:B------:R-:W-:Y:S02]  /*48050*/  PRMT R56, RZ, 0x7610, R56 ;  /* 0x00007610ff387816 */ /* 0x000fe40000000038 */
[----:B------:R-:W-:Y:S01]  /*48060*/  PRMT R128, RZ, 0x7610, R128 ;  /* 0x00007610ff807816 */ /* 0x000fe20000000080 */
[----:B---3--:R-:W-:Y:S02]  /*48070*/  @!P0 IMAD.MOV.U32 R3, RZ, RZ, R30 ;  /* 0x000000ffff038224 */ /* 0x008fe400078e001e */
[----:B----4-:R-:W-:Y:S01]  /*48080*/  @!P0 IMAD.MOV.U32 R2, RZ, RZ, R29 ;  /* 0x000000ffff028224 */ /* 0x010fe200078e001d */
[----:B------:R-:W3:Y:S04]  /*48090*/  LDL R30, [R1+0x16d4] ;  /* 0x0016d400011e7983 */ /* 0x000ee80000100800 */
[----:B------:R-:W4:Y:S04]  /*480a0*/  LDL R29, [R1+0x16d8] ;  /* 0x0016d800011d7983 */ /* 0x000f280000100800 */
[----:B------:R2:W4:Y:S02]  /*480b0*/  @!P0 LDG.E.U8 R74, desc[UR6][R2.64] ;  /* 0x00000006024a8981 */ /* 0x000524000c1e1100 */
[----:B--2---:R-:W-:-:S02]  /*480c0*/  @!P0 IMAD.MOV.U32 R2, RZ, RZ, R27 ;  /* 0x000000ffff028224 */ /* 0x004fc400078e001b */
        /* <DEDUP_REMOVED lines=13> */
[----:B------:R-:W-:Y:S02]  /*481a0*/  PRMT R110, RZ, 0x7610, R110 ;  /* 0x00007610ff6e7816 */ /* 0x000fe4000000006e */
[----:B------:R-:W-:-:S04]  /*481b0*/  PRMT R91, RZ, 0x7610, R91 ;  /* 0x00007610ff5b7816 */ /* 0x000fc8000000005b */
[----:B------:R0:W2:Y:S01]  /*481c0*/  @!P0 LDG.E.U8 R110, desc[UR6][R2.64] ;  /* 0x00000006026e8981 */ /* 0x0000a2000c1e1100 */
[----:B------:R-:W-:Y:S01]  /*481d0*/  PRMT R73, RZ, 0x7610, R73 ;  /* 0x00007610ff497816 */ /* 0x000fe20000000049 */
[----:B0-----:R-:W-:Y:S02]  /*481e0*/  @!P0 IMAD.MOV.U32 R2, RZ, RZ, R31 ;  /* 0x000000ffff028224 */ /* 0x001fe400078e001f */
[----:B------:R-:W-:Y:S01]  /*481f0*/  @!P0 IMAD.MOV.U32 R3, RZ, RZ, R32 ;  /* 0x000000ffff038224 */ /* 0x000fe200078e0020 */
[----:B------:R-:W-:Y:S02]  /*48200*/  PRMT R55, RZ, 0x7610, R55 ;  /* 0x00007610ff377816 */ /* 0x000fe40000000037 */
[----:B------:R-:W-:Y:S02]  /*48210*/  PRMT R127, RZ, 0x7610, R127 ;  /* 0x00007610ff7f7816 */ /* 0x000fe4000000007f */
[----:B------:R-:W-:Y:S01]  /*48220*/  PRMT R109, RZ, 0x7610, R109 ;  /* 0x00007610ff6d7816 */ /* 0x000fe2000000006d */
[----:B------:R-:W2:Y:S04]  /*48230*/  LDL R32, [R1+0x1664] ;  /* 0x0016640001207983 */ /* 0x000ea80000100800 */
[----:B------:R3:W2:Y:S04]  /*48240*/  @!P0 LDG.E.U8 R91, desc[UR6][R2.64] ;  /* 0x00000006025b8981 */ /* 0x0006a8000c1e1100 */
[----:B------:R-:W2:Y:S01]  /*48250*/  LDL R31, [R1+0x1668] ;  /* 0x00166800011f7983 */ /* 0x000ea20000100800 */
[----:B---3--:R-:W-:-:S02]  /*48260*/  @!P0 IMAD.MOV.U32 R3, RZ, RZ, R30 ;  /* 0x000000ffff038224 */ /* 0x008fc400078e001e */
        /* <DEDUP_REMOVED lines=474> */
[----:B------:R-:W-:Y:S02]  /*4a010*/  PRMT R246, RZ, 0x7610, R246 ;  /* 0x00007610fff67816 */ /* 0x000fe400000000f6 */
[----:B------:R-:W-:Y:S02]  /*4a020*/  PRMT R245, RZ, 0x7610, R245 ;  /* 0x00007610fff57816 */ /* 0x000fe400000000f5 */
[----:B------:R-:W-:Y:S01]  /*4a030*/  PRMT R244, RZ, 0x7610, R244 ;  /* 0x00007610fff47816 */ /* 0x000fe200000000f4 */
[----:B------:R-:W2:Y:S04]  /*4a040*/  LDL.LU R40, [R1+0x1270] ;  /* 0x0012700001287983 */ /* 0x000ea80000300800 */
[----:B------:R0:W2:Y:S02]  /*4a050*/  @!P0 LDG.E.U8 R247, desc[UR6][R2.64] ;  /* 0x0000000602f78981 */ /* 0x0000a4000c1e1100 */
[----:B0-----:R-:W-:-:S02]  /*4a060*/  @!P0 IMAD.MOV.U32 R2, RZ, RZ, R31 ;  /* 0x000000ffff028224 */ /* 0x001fc400078e001f */
[----:B------:R-:W-:Y:S01]  /*4a070*/  @!P0 IMAD.MOV.U32 R3, RZ, RZ, R32 ;  /* 0x000000ffff038224 */ /* 0x000fe200078e0020 */
[----:B------:R-:W-:Y:S02]  /*4a080*/  PRMT R243, RZ, 0x7610, R243 ;  /* 0x00007610fff37816 */ /* 0x000fe400000000f3 */
[----:B------:R-:W-:Y:S01]  /*4a090*/  PRMT R242, RZ, 0x7610, R242 ;  /* 0x00007610fff27816 */ /* 0x000fe200000000f2 */
[----:B------:R-:W2:Y:S04]  /*4a0a0*/  LDL R31, [R1+0x1260] ;  /* 0x00126000011f7983 */ /* 0x000ea80000100800 */
[----:B------:R3:W2:Y:S04]  /*4a0b0*/  @!P0 LDG.E.U8 R246, desc[UR6][R2.64] ;  /* 0x0000000602f68981 */ /* 0x0006a8000c1e1100 */
[----:B------:R-:W2:Y:S01]  /*4a0c0*/  LDL R32, [R1+0x125c] ;  /* 0x00125c0001207983 */ /* 0x000ea20000100800 */
[----:B---3--:R-:W-:-:S02]  /*4a0d0*/  @!P0 IMAD.MOV.U32 R3, RZ, RZ, R30 ;  /* 0x000000ffff038224 */ /* 0x008fc400078e001e */
[----:B----4-:R-:W-:Y:S01]  /*4a0e0*/  @!P0 IMAD.MOV.U32 R2, RZ, RZ, R29 ;  /* 0x000000ffff028224 */ /* 0x010fe200078e001d */
[----:B------:R-:W-:Y:S01]  /*4a0f0*/  PRMT R241, RZ, 0x7610, R241 ;  /* 0x00007610fff17816 */ /* 0x000fe200000000f1 */
[----:B------:R-:W3:Y:S04]  /*4a100*/  LDL R29, [R1+0x1294] ;  /* 0x00129400011d7983 */ /* 0x000ee80000100800 */
[----:B------:R2:W4:Y:S04]  /*4a110*/  @!P0 LDG.E.U8 R245, desc[UR6][R2.64] ;  /* 0x0000000602f58981 */ /* 0x000528000c1e1100 */
[----:B------:R-:W4:Y:S01]  /*4a120*/  LDL R30, [R1+0x1254] ;  /* 0x00125400011e7983 */ /* 0x000f220000100800 */
[----:B--2---:R-:W-:-:S02]  /*4a130*/  @!P0 IMAD.MOV.U32 R2, RZ, RZ, R27 ;  /* 0x000000ffff028224 */ /* 0x004fc400078e001b */
[----:B------:R-:W-:Y:S01]  /*4a140*/  @!P0 IMAD.MOV.U32 R3, RZ, RZ, R28 ;  /* 0x000000ffff038224 */ /* 0x000fe200078e001c */
[----:B------:R-:W2:Y:S04]  /*4a150*/  LDL R27, [R1+0x128c] ;  /* 0x00128c00011b7983 */ /* 0x000ea80000100800 */
[----:B------:R-:W4:Y:S04]  /*4a160*/  LDL R28, [R1+0x1298] ;  /* 0x00129800011c7983 */ /* 0x000f280000100800 */
        /* <DEDUP_REMOVED lines=9> */
[----:B------:R-:W2:Y:S04]  /*4a200*/  LDL R9, [R1+0x1268] ;  /* 0x0012680001097983 */ /* 0x000ea80000100800 */
[----:B------:R3:W2:Y:S01]  /*4a210*/  @!P0 LDG.E.U8 R242, desc[UR6][R2.64] ;  /* 0x0000000602f28981 */ /* 0x0006a2000c1e1100 */
[----:B------:R-:W-:Y:S02]  /*4a220*/  PRMT R240, RZ, 0x7610, R240 ;  /* 0x00007610fff07816 */ /* 0x000fe400000000f0 */
[----:B------:R-:W-:Y:S01]  /*4a230*/  PRMT R239, RZ, 0x7610, R239 ;  /* 0x00007610ffef7816 */ /* 0x000fe200000000ef */
[----:B---3--:R-:W-:Y:S02]  /*4a240*/  @!P0 IMAD.MOV.U32 R3, RZ, RZ, R29 ;  /* 0x000000ffff038224 */ /* 0x008fe400078e001d */
[----:B------:R-:W3:Y:S01]  /*4a250*/  LDL R29, [R1+0x1258] ;  /* 0x00125800011d7983 */ /* 0x000ee20000100800 */
[----:B----4-:R-:W-:-:S03]  /*4a260*/  @!P0 IMAD.MOV.U32 R2, RZ, RZ, R28 ;  /* 0x000000ffff028224 */ /* 0x010fc600078e001c */
[----:B------:R-:W4:Y:S04]  /*4a270*/  LDL R28, [R1+0x124c] ;  /* 0x00124c00011c7983 */ /* 0x000f280000100800 */
[----:B------:R2:W4:Y:S02]  /*4a280*/  @!P0 LDG.E.U8 R241, desc[UR6][R2.64] ;  /* 0x0000000602f18981 */ /* 0x000524000c1e1100 */
[----:B--2---:R-:W-:Y:S02]  /*4a290*/  @!P0 IMAD.MOV.U32 R2, RZ, RZ, R26 ;  /* 0x000000ffff028224 */ /* 0x004fe400078e001a */
[----:B------:R-:W-:Y:S01]  /*4a2a0*/  @!P0 IMAD.MOV.U32 R3, RZ, RZ, R27 ;  /* 0x000000ffff038224 */ /* 0x000fe200078e001b */
[----:B------:R-:W2:Y:S04]  /*4a2b0*/  LDL R26, [R1+0x122c] ;  /* 0x00122c00011a7983 */ /* 0x000ea80000100800 */
[----:B------:R-:W2:Y:S04]  /*4a2c0*/  LDL R27, [R1+0x1250] ;  /* 0x00125000011b7983 */ /* 0x000ea80000100800 */
[----:B------:R0:W2:Y:S02]  /*4a2d0*/  @!P0 LDG.E.U8 R240, desc[UR6][R2.64] ;  /* 0x0000000602f08981 */ /* 0x0000a4000c1e1100 */
[----:B0-----:R-:W-:-:S02]  /*4a2e0*/  @!P0 IMAD.MOV.U32 R2, RZ, RZ, R40 ;  /* 0x000000ffff028224 */ /* 0x001fc400078e0028 */
[----:B------:R-:W-:Y:S02]  /*4a2f0*/  @!P0 IMAD.MOV.U32 R3, RZ, RZ, R25 ;  /* 0x000000ffff038224 */ /* 0x000fe400078e0019 */
        /* <DEDUP_REMOVED lines=18> */
[----:B0-----:R-:W-:-:S03]  /*4a420*/  @!P0 IMAD.MOV.U32 R3, RZ, RZ, R30 ;  /* 0x000000ffff038224 */ /* 0x001fc600078e001e */
[----:B------:R-:W2:Y:S01]  /*4a430*/  LDL R30, [R1+0x121c] ;  /* 0x00121c00011e7983 */ /* 0x000ea20000100800 */
[----:B---3--:R-:W-:-:S03]  /*4a440*/  @!P0 IMAD.MOV.U32 R2, RZ, RZ, R29 ;  /* 0x000000ffff028224 */ /* 0x008fc600078e001d */
[----:B------:R-:W3:Y:S04]  /*4a450*/  LDL R29, [R1+0x1220] ;  /* 0x00122000011d7983 */ /* 0x000ee80000100800 */
[----:B------:R4:W3:Y:S02]  /*4a460*/  @!P0 LDG.E.U8 R236, desc[UR6][R2.64] ;  /* 0x0000000602ec8981 */ /* 0x0008e4000c1e1100 */
[----:B----4-:R-:W-:Y:S02]  /*4a470*/  @!P0 IMAD.MOV.U32 R3, RZ, RZ, R28 ;  /* 0x000000ffff038224 */ /* 0x010fe400078e001c */
        /* <DEDUP_REMOVED lines=11> */
[----:B------:R-:W-:-:S03]  /*4a530*/  @!P0 IMAD.MOV.U32 R2, RZ, RZ, R9 ;  /* 0x000000ffff028224 */ /* 0x000fc600078e0009 */
[----:B------:R-:W2:Y:S01]  /*4a540*/  LDL R9, [R1+0x11f0] ;  /* 0x0011f00001097983 */ /* 0x000ea20000100800 */
[----:B------:R-:W-:-:S03]  /*4a550*/  PRMT R232, RZ, 0x7610, R232 ;  /* 0x00007610ffe87816 */ /* 0x000fc600000000e8 */
[----:B------:R0:W2:Y:S01]  /*4a560*/  @!P0 LDG.E.U8 R233, desc[UR6][R2.64] ;  /* 0x0000000602e98981 */ /* 0x0000a2000c1e1100 */
[----:B------:R-:W-:Y:S02]  /*4a570*/  PRMT R231, RZ, 0x7610, R231 ;  /* 0x00007610ffe77816 */ /* 0x000fe400000000e7 */
[----:B------:R-:W-:Y:S01]  /*4a580*/  PRMT R230, RZ, 0x7610, R230 ;  /* 0x00007610ffe67816 */ /* 0x000fe200000000e6 */
[----:B0-----:R-:W-:Y:S02]  /*4a590*/  @!P0 IMAD.MOV.U32 R3, RZ, RZ, R30 ;  /* 0x000000ffff038224 */ /* 0x001fe400078e001e */
        /* <DEDUP_REMOVED lines=134> */
[----:B------:R-:W-:Y:S02]  /*4ae00*/  PRMT R206, RZ, 0x7610, R206 ;  /* 0x00007610ffce7816 */ /* 0x000fe400000000ce */
[----:B------:R-:W-:Y:S01]  /*4ae10*/  PRMT R205, RZ, 0x7610, R205 ;  /* 0x00007610ffcd7816 */ /* 0x000fe200000000cd */
[----:B------:R0:W2:Y:S04]  /*4ae20*/  @!P0 LDG.E.U8 R210, desc[UR6][R2.64] ;  /* 0x0000000602d28981 */ /* 0x0000a8000c1e1100 */
[----:B------:R-:W2:Y:S04]  /*4ae30*/  LDL R31, [R1+0xc80] ;  /* 0x000c8000011f7983 */ /* 0x000ea80000100800 */
        /* <DEDUP_REMOVED lines=47> */
[----:B------:R-:W-:-:S05]  /*4b130*/  @!P0 IMAD.MOV.U32 R3, RZ, RZ, R32 ;  /* 0x000000ffff038224 */ /* 0x000fca00078e0020 */
[----:B------:R0:W2:Y:S01]  /*4b140*/  @!P0 LDG.E.U8 R201, desc[UR6][R2.64] ;  /* 0x0000000602c98981 */ /* 0x0000a2000c1e1100 */
[----:B------:R-:W-:Y:S01]  /*4b150*/  PRMT R199, RZ, 0x7610, R199 ;  /* 0x00007610ffc77816 */ /* 0x000fe200000000c7 */
[----:B0-----:R-:W-:Y:S02]  /*4b160*/  @!P0 IMAD.MOV.U32 R3, RZ, RZ, R30 ;  /* 0x000000ffff038224 */ /* 0x001fe400078e001e */
[----:B------:R-:W2:Y:S01]  /*4b170*/  LDL R30, [R1+0xc3c] ;  /* 0x000c3c00011e7983 */ /* 0x000ea20000100800 */
[----:B------:R-:W-:Y:S01]  /*4b180*/  PRMT R198, RZ, 0x7610, R198 ;  /* 0x00007610ffc67816 */ /* 0x000fe200000000c6 */
[----:B---3--:R-:W-:Y:S02]  /*4b190*/  @!P0 IMAD.MOV.U32 R2, RZ, RZ, R29 ;  /* 0x000000ffff028224 */ /* 0x008fe400078e001d */
        /* <DEDUP_REMOVED lines=18> */
[----:B------:R0:W2:Y:S02]  /*4b2c0*/  @!P0 LDG.E.U8 R197, desc[UR6][R2.64] ;  /* 0x0000000602c58981 */ /* 0x0000a4000c1e1100 */
[----:B0-----:R-:W-:Y:S01]  /*4b2d0*/  @!P0 IMAD.MOV.U32 R3, RZ, RZ, R30 ;  /* 0x000000ffff038224 */ /* 0x001fe200078e001e */
[----:B------:R-:W-:Y:S02]  /*4b2e0*/  PRMT R195, RZ, 0x7610, R195 ;  /* 0x00007610ffc37816 */ /* 0x000fe400000000c3 */
[----:B------:R-:W-:Y:S01]  /*4b2f0*/  PRMT R194, RZ, 0x7610, R194 ;  /* 0x00007610ffc27816 */ /* 0x000fe200000000c2 */
[----:B---3--:R-:W-:-:S05]  /*4b300*/  @!P0 IMAD.MOV.U32 R2, RZ, RZ, R29 ;  /* 0x000000ffff028224 */ /* 0x008fca00078e001d */
[----:B------:R4:W3:Y:S02]  /*4b310*/  @!P0 LDG.E.U8 R196, desc[UR6][R2.64] ;  /* 0x0000000602c48981 */ /* 0x0008e4000c1e1100 */
[----:B----4-:R-:W-:Y:S02]  /*4b320*/  @!P0 IMAD.MOV.U32 R3, RZ, RZ, R28 ;  /* 0x000000ffff038224 */ /* 0x010fe400078e001c */
[----:B--2---:R-:W-:Y:S02]  /*4b330*/  @!P0 IMAD.MOV.U32 R2, RZ, RZ, R24 ;  /* 0x000000ffff028224 */ /* 0x004fe400078e0018 */
[----:B------:R-:W2:Y:S04]  /*4b340*/  LDL.LU R24, [R1+0xbd4] ;  /* 0x000bd40001187983 */ /* 0x000ea80000300800 */
[----:B------:R-:W4:Y:S04]  /*4b350*/  LDL R31, [R1+0xc08] ;  /* 0x000c0800011f7983 */ /* 0x000f280000100800 */
[----:B------:R-:W3:Y:S04]  /*4b360*/  LDL R32, [R1+0xc04] ;  /* 0x000c040001207983 */ /* 0x000ee80000100800 */
[----:B------:R-:W2:Y:S04]  /*4b370*/  LDL R30, [R1+0xbfc] ;  /* 0x000bfc00011e7983 */ /* 0x000ea80000100800 */
[----:B------:R-:W2:Y:S04]  /*4b380*/  LDL R29, [R1+0xc00] ;  /* 0x000c0000011d7983 */ /* 0x000ea80000100800 */
[----:B------:R0:W2:Y:S04]  /*4b390*/  @!P0 LDG.E.U8 R195, desc[UR6][R2.64] ;  /* 0x0000000602c38981 */ /* 0x0000a8000c1e1100 */
[----:B------:R-:W2:Y:S01]  /*4b3a0*/  LDL R28, [R1+0xbf4] ;  /* 0x000bf400011c7983 */ /* 0x000ea20000100800 */
[----:B------:R-:W-:-:S02]  /*4b3b0*/  PRMT R193, RZ, 0x7610, R193 ;  /* 0x00007610ffc17816 */ /* 0x000fc400000000c1 */
[----:B------:R-:W-:Y:S02]  /*4b3c0*/  PRMT R192, RZ, 0x7610, R192 ;  /* 0x00007610ffc07816 */ /* 0x000fe400000000c0 */
[----:B------:R-:W-:Y:S02]  /*4b3d0*/  PRMT R191, RZ, 0x7610, R191 ;  /* 0x00007610ffbf7816 */ /* 0x000fe400000000bf */
[----:B------:R-:W-:Y:S02]  /*4b3e0*/  PRMT R190, RZ, 0x7610, R190 ;  /* 0x00007610ffbe7816 */ /* 0x000fe400000000be */
[----:B------:R-:W-:Y:S02]  /*4b3f0*/  PRMT R188, RZ, 0x7610, R188 ;  /* 0x00007610ffbc7816 */ /* 0x000fe400000000bc */
[----:B------:R-:W-:Y:S02]  /*4b400*/  PRMT R187, RZ, 0x7610, R187 ;  /* 0x00007610ffbb7816 */ /* 0x000fe400000000bb */
[----:B------:R-:W-:Y:S01]  /*4b410*/  PRMT R186, RZ, 0x7610, R186 ;  /* 0x00007610ffba7816 */ /* 0x000fe200000000ba */
        /* <DEDUP_REMOVED lines=10> */
[----:B------:R4:W2:Y:S02]  /*4b4c0*/  @!P0 LDG.E.U8 R193, desc[UR6][R2.64] ;  /* 0x0000000602c18981 */ /* 0x0008a4000c1e1100 */
[----:B----4-:R-:W-:Y:S02]  /*4b4d0*/  @!P0 IMAD.MOV.U32 R2, RZ, RZ, R31 ;  /* 0x000000ffff028224 */ /* 0x010fe400078e001f */
[----:B---3--:R-:W-:Y:S01]  /*4b4e0*/  @!P0 IMAD.MOV.U32 R3, RZ, RZ, R32 ;  /* 0x000000ffff038224 */ /* 0x008fe200078e0020 */
[----:B------:R-:W3:Y:S04]  /*4b4f0*/  LDL R31, [R1+0xbc4] ;  /* 0x000bc400011f7983 */ /* 0x000ee80000100800 */
[----:B------:R-:W4:Y:S04]  /*4b500*/  LDL R32, [R1+0xa98] ;  /* 0x000a980001207983 */ /* 0x000f280000100800 */
[----:B------:R2:W4:Y:S02]  /*4b510*/  @!P0 LDG.E.U8 R192, desc[UR6][R2.64] ;  /* 0x0000000602c08981 */ /* 0x000524000c1e1100 */
[----:B--2---:R-:W-:-:S02]  /*4b520*/  @!P0 IMAD.MOV.U32 R3, RZ, RZ, R30 ;  /* 0x000000ffff038224 */ /* 0x004fc400078e001e */
[----:B------:R-:W2:Y:S01]  /*4b530*/  LDL R30, [R1+0xbc8] ;  /* 0x000bc800011e7983 */ /* 0x000ea20000100800 */
        /* <DEDUP_REMOVED lines=11> */
[----:B------:R0:W4:Y:S02]  /*4b5f0*/  @!P0 LDG.E.U8 R188, desc[UR6][R2.64] ;  /* 0x0000000602bc8981 */ /* 0x000124000c1e1100 */
[----:B0-----:R-:W-:Y:S02]  /*4b600*/  @!P0 IMAD.MOV.U32 R3, RZ, RZ, R25 ;  /* 0x000000ffff038224 */ /* 0x001fe400078e0019 */
[----:B------:R-:W4:Y:S01]  /*4b610*/  LDL R25, [R1+0xb14] ;  /* 0x000b140001197983 */ /* 0x000f220000100800 */
[----:B------:R-:W-:-:S03]  /*4b620*/  @!P0 IMAD.MOV.U32 R2, RZ, RZ, R9 ;  /* 0x000000ffff028224 */ /* 0x000fc600078e0009 */
[----:B------:R-:W4:Y:S04]  /*4b630*/  LDL R9, [R1+0xb18] ;  /* 0x000b180001097983 */ /* 0x000f280000100800 */
[----:B------:R3:W4:Y:S01]  /*4b640*/  @!P0 LDG.E.U8 R187, desc[UR6][R2.64] ;  /* 0x0000000602bb8981 */ /* 0x000722000c1e1100 */
[----:B------:R-:W-:Y:S02]  /*4b650*/  PRMT R185, RZ, 0x7610, R185 ;  /* 0x00007610ffb97816 */ /* 0x000fe400000000b9 */
[----:B------:R-:W-:Y:S01]  /*4b660*/  PRMT R184, RZ, 0x7610, R184 ;  /* 0x00007610ffb87816 */ /* 0x000fe200000000b8 */
[----:B---3--:R-:W-:Y:S02]  /*4b670*/  @!P0 IMAD.MOV.U32 R3, RZ, RZ, R31 ;  /* 0x000000ffff038224 */ /* 0x008fe400078e001f */
[----:B------:R-:W3:Y:S01]  /*4b680*/  LDL R31, [R1+0xa54] ;  /* 0x000a5400011f7983 */ /* 0x000ee20000100800 */
[----:B--2---:R-:W-:-:S03]  /*4b690*/  @!P0 IMAD.MOV.U32 R2, RZ, RZ, R30 ;  /* 0x000000ffff028224 */ /* 0x004fc600078e001e */
[----:B------:R-:W2:Y:S04]  /*4b6a0*/  LDL R30, [R1+0xad4] ;  /* 0x000ad400011e7983 */ /* 0x000ea80000100800 */
[----:B------:R4:W3:Y:S02]  /*4b6b0*/  @!P0 LDG.E.U8 R186, desc[UR6][R2.64] ;  /* 0x0000000602ba8981 */ /* 0x0008e4000c1e1100 */
[----:B----4-:R-:W-:Y:S02]  /*4b6c0*/  @!P0 IMAD.MOV.U32 R3, RZ, RZ, R29 ;  /* 0x000000ffff038224 */ /* 0x010fe400078e001d */
[----:B------:R-:W4:Y:S01]  /*4b6d0*/  LDL R29, [R1+0xad8] ;  /* 0x000ad800011d7983 */ /* 0x000f220000100800 */
[----:B------:R-:W-:-:S03]  /*4b6e0*/  @!P0 IMAD.MOV.U32 R2, RZ, RZ, R28 ;  /* 0x000000ffff028224 */ /* 0x000fc600078e001c */
[----:B------:R-:W3:Y:S04]  /*4b6f0*/  LDL R28, [R1+0xa58] ;  /* 0x000a5800011c7983 */ /* 0x000ee80000100800 */
[----:B------:R0:W3:Y:S02]  /*4b700*/  @!P0 LDG.E.U8 R185, desc[UR6][R2.64] ;  /* 0x0000000602b98981 */ /* 0x0000e4000c1e1100 */
[----:B0-----:R-:W-:Y:S02]  /*4b710*/  @!P0 IMAD.MOV.U32 R2, RZ, RZ, R26 ;  /* 0x000000ffff028224 */ /* 0x001fe400078e001a */
[----:B------:R-:W-:Y:S01]  /*4b720*/  @!P0 IMAD.MOV.U32 R3, RZ, RZ, R27 ;  /* 0x000000ffff038224 */ /* 0x000fe200078e001b */
[----:B------:R-:W3:Y:S04]  /*4b730*/  LDL R26, [R1+0xa18] ;  /* 0x000a1800011a7983 */ /* 0x000ee80000100800 */
[----:B------:R-:W3:Y:S04]  /*4b740*/  LDL R27, [R1+0xa14] ;  /* 0x000a1400011b7983 */ /* 0x000ee80000100800 */
[----:B------:R0:W3:Y:S02]  /*4b750*/  @!P0 LDG.E.U8 R184, desc[UR6][R2.64] ;  /* 0x0000000602b88981 */ /* 0x0000e4000c1e1100 */
[----:B0-----:R-:W-:-:S02]  /*4b760*/  @!P0 IMAD.MOV.U32 R3, RZ, RZ, R25 ;  /* 0x000000ffff038224 */ /* 0x001fc400078e0019 */
[----:B------:R-:W3:Y:S01]  /*4b770*/  LDL R25, [R1+0x9d4] ;  /* 0x0009d40001197983 */ /* 0x000ee20000100800 */
[----:B------:R-:W-:-:S03]  /*4b780*/  @!P0 IMAD.MOV.U32 R2, RZ, RZ, R9 ;  /* 0x000000ffff028224 */ /* 0x000fc600078e0009 */
[----:B------:R-:W3:Y:S01]  /*4b790*/  LDL R9, [R1+0x9d8] ;  /* 0x0009d80001097983 */ /* 0x000ee20000100800 */
[----:B------:R-:W-:Y:S02]  /*4b7a0*/  PRMT R183, RZ, 0x7610, R183 ;  /* 0x00007610ffb77816 */ /* 0x000fe400000000b7 */
[----:B------:R-:W-:Y:S01]  /*4b7b0*/  PRMT R182, RZ, 0x7610, R182 ;  /* 0x00007610ffb67816 */ /* 0x000fe200000000b6 */
[----:B------:R-:W3:Y:S01]  /*4b7c0*/  LDL.LU R39, [R1+0x954] ;  /* 0x0009540001277983 */ /* 0x000ee20000300800 */
[----:B------:R-:W-:-:S03]  /*4b7d0*/  PRMT R181, RZ, 0x7610, R181 ;  /* 0x00007610ffb57816 */ /* 0x000fc600000000b5 */
[----:B------:R-:W3:Y:S04]  /*4b7e0*/  LDL.LU R37, [R1+0x994] ;  /* 0x0009940001257983 */ /* 0x000ee80000300800 */
[----:B------:R2:W3:Y:S01]  /*4b7f0*/  @!P0 LDG.E.U8 R183, desc[UR6][R2.64] ;  /* 0x0000000602b78981 */ /* 0x0004e2000c1e1100 */
[----:B------:R-:W-:Y:S02]  /*4b800*/  PRMT R180, RZ, 0x7610, R180 ;  /* 0x00007610ffb47816 */ /* 0x000fe400000000b4 */
[----:B------:R-:W-:Y:S01]  /*4b810*/  PRMT R179, RZ, 0x7610, R179 ;  /* 0x00007610ffb37816 */ /* 0x000fe200000000b3 */
[----:B--2---:R-:W-:Y:S02]  /*4b820*/  @!P0 IMAD.MOV.U32 R3, RZ, RZ, R30 ;  /* 0x000000ffff038224 */ /* 0x004fe400078e001e */
[----:B------:R-:W2:Y:S01]  /*4b830*/  LDL.LU R30, [R1+0x998] ;  /* 0x00099800011e7983 */ /* 0x000ea20000300800 */
[----:B----4-:R-:W-:-:S03]  /*4b840*/  @!P0 IMAD.MOV.U32 R2, RZ, RZ, R29 ;  /* 0x000000ffff028224 */ /* 0x010fc600078e001d */
[----:B------:R-:W4:Y:S04]  /*4b850*/  LDL.LU R29, [R1+0x958] ;  /* 0x00095800011d7983 */ /* 0x000f280000300800 */
[----:B------:R0:W4:Y:S01]  /*4b860*/  @!P0 LDG.E.U8 R182, desc[UR6][R2.64] ;  /* 0x0000000602b68981 */ /* 0x000122000c1e1100 */
[----:B------:R-:W-:Y:S02]  /*4b870*/  PRMT R178, RZ, 0x7610, R178 ;  /* 0x00007610ffb27816 */ /* 0x000fe400000000b2 */
[----:B------:R-:W-:Y:S01]  /*4b880*/  PRMT R177, RZ, 0x7610, R177 ;  /* 0x00007610ffb17816 */ /* 0x000fe200000000b1 */
[----:B------:R-:W4:Y:S04]  /*4b890*/  LDL R35, [R1+0xb4c] ;  /* 0x000b4c0001237983 */ /* 0x000f280000100800 */
[----:B------:R-:W4:Y:S01]  /*4b8a0*/  LDL R34, [R1+0xb50] ;  /* 0x000b500001227983 */ /* 0x000f220000100800 */
[----:B0-----:R-:W-:-:S02]  /*4b8b0*/  @!P0 IMAD.MOV.U32 R2, RZ, RZ, R32 ;  /* 0x000000ffff028224 */ /* 0x001fc400078e0020 */
[----:B------:R-:W-:Y:S01]  /*4b8c0*/  @!P0 IMAD.MOV.U32 R3, RZ, RZ, R33 ;  /* 0x000000ffff038224 */ /* 0x000fe200078e0021 */
[----:B------:R-:W-:Y:S01]  /*4b8d0*/  PRMT R176, RZ, 0x7610, R176 ;  /* 0x00007610ffb07816 */ /* 0x000fe200000000b0 */
[----:B------:R-:W4:Y:S04]  /*4b8e0*/  LDL R33, [R1+0xb0c] ;  /* 0x000b0c0001217983 */ /* 0x000f280000100800 */
[----:B------:R3:W4:Y:S04]  /*4b8f0*/  @!P0 LDG.E.U8 R181, desc[UR6][R2.64] ;  /* 0x0000000602b58981 */ /* 0x000728000c1e1100 */
[----:B------:R-:W4:Y:S01]  /*4b900*/  LDL R32, [R1+0xb10] ;  /* 0x000b100001207983 */ /* 0x000f220000100800 */
[----:B---3--:R-:W-:-:S02]  /*4b910*/  @!P0 IMAD.MOV.U32 R2, RZ, RZ, R28 ;  /* 0x000000ffff028224 */ /* 0x008fc400078e001c */
[----:B------:R-:W-:Y:S01]  /*4b920*/  @!P0 IMAD.MOV.U32 R3, RZ, RZ, R31 ;  /* 0x000000ffff038224 */ /* 0x000fe200078e001f */
[----:B------:R-:W-:Y:S01]  /*4b930*/  PRMT R175, RZ, 0x7610, R175 ;  /* 0x00007610ffaf7816 */ /* 0x000fe200000000af */
        /* <DEDUP_REMOVED lines=8> */
[----:B0-----:R-:W-:-:S02]  /*4b9c0*/  @!P0 IMAD.MOV.U32 R3, RZ, RZ, R25 ;  /* 0x000000ffff038224 */ /* 0x001fc400078e0019 */
[----:B------:R-:W3:Y:S01]  /*4b9d0*/  LDL R25, [R1+0xb8c] ;  /* 0x000b8c0001197983 */ /* 0x000ee20000100800 */
[----:B------:R-:W-:-:S03]  /*4b9e0*/  @!P0 IMAD.MOV.U32 R2, RZ, RZ, R9 ;  /* 0x000000ffff028224 */ /* 0x000fc600078e0009 */
[----:B------:R-:W3:Y:S04]  /*4b9f0*/  LDL R9, [R1+0xb90] ;  /* 0x000b900001097983 */ /* 0x000ee80000100800 */
[----:B------:R0:W3:Y:S02]  /*4ba00*/  @!P0 LDG.E.U8 R178, desc[UR6][R2.64] ;  /* 0x0000000602b28981 */ /* 0x0000e4000c1e1100 */
[----:B0-----:R-:W-:Y:S02]  /*4ba10*/  @!P0 IMAD.MOV.U32 R3, RZ, RZ, R37 ;  /* 0x000000ffff038224 */ /* 0x001fe400078e0025 */
[----:B--2---:R-:W-:-:S05]  /*4ba20*/  @!P0 IMAD.MOV.U32 R2, RZ, RZ, R30 ;  /* 0x000000ffff028224 */ /* 0x004fca00078e001e */
[----:B------:R4:W2:Y:S02]  /*4ba30*/  @!P0 LDG.E.U8 R177, desc[UR6][R2.64] ;  /* 0x0000000602b18981 */ /* 0x0008a4000c1e1100 */
[----:B----4-:R-:W-:Y:S02]  /*4ba40*/  @!P0 IMAD.MOV.U32 R2, RZ, RZ, R29 ;  /* 0x000000ffff028224 */ /* 0x010fe400078e001d */
[----:B------:R-:W-:-:S05]  /*4ba50*/  @!P0 IMAD.MOV.U32 R3, RZ, RZ, R39 ;  /* 0x000000ffff038224 */ /* 0x000fca00078e0027 */
[----:B------:R3:W4:Y:S02]  /*4ba60*/  @!P0 LDG.E.U8 R176, desc[UR6][R2.64] ;  /* 0x0000000602b08981 */ /* 0x000724000c1e1100 */
[----:B---3--:R-:W-:Y:S02]  /*4ba70*/  @!P0 IMAD.MOV.U32 R2, RZ, RZ, R26 ;  /* 0x000000ffff028224 */ /* 0x008fe400078e001a */
[----:B------:R-:W-:Y:S01]  /*4ba80*/  @!P0 IMAD.MOV.U32 R3, RZ, RZ, R27 ;  /* 0x000000ffff038224 */ /* 0x000fe200078e001b */
[----:B------:R-:W3:Y:S01]  /*4ba90*/  LDL R26, [R1+0xa8c] ;  /* 0x000a8c00011a7983 */ /* 0x000ee20000100800 */
[----:B------:R-:W-:Y:S02]  /*4baa0*/  PRMT R174, RZ, 0x7610, R174 ;  /* 0x00007610ffae7816 */ /* 0x000fe400000000ae */
[----:B------:R-:W-:Y:S02]  /*4bab0*/  PRMT R173, RZ, 0x7610, R173 ;  /* 0x00007610ffad7816 */ /* 0x000fe400000000ad */
[----:B------:R-:W-:Y:S01]  /*4bac0*/  PRMT R172, RZ, 0x7610, R172 ;  /* 0x00007610ffac7816 */ /* 0x000fe200000000ac */
[----:B------:R0:W4:Y:S01]  /*4bad0*/  @!P0 LDG.E.U8 R175, desc[UR6][R2.64] ;  /* 0x0000000602af8981 */ /* 0x000122000c1e1100 */
[----:B------:R-:W-:-:S03]  /*4bae0*/  PRMT R171, RZ, 0x7610, R171 ;  /* 0x00007610ffab7816 */ /* 0x000fc600000000ab */
[----:B------:R-:W2:Y:S01]  /*4baf0*/  LDL R27, [R1+0xa4c] ;  /* 0x000a4c00011b7983 */ /* 0x000ea20000100800 */
[----:B0-----:R-:W-:-:S03]  /*4bb00*/  @!P0 IMAD.MOV.U32 R3, RZ, RZ, R25 ;  /* 0x000000ffff038224 */ /* 0x001fc600078e0019 */
[----:B------:R-:W4:Y:S01]  /*4bb10*/  LDL R25, [R1+0xa90] ;  /* 0x000a900001197983 */ /* 0x000f220000100800 */
[----:B------:R-:W-:-:S03]  /*4bb20*/  @!P0 IMAD.MOV.U32 R2, RZ, RZ, R9 ;  /* 0x000000ffff028224 */ /* 0x000fc600078e0009 */
[----:B------:R-:W2:Y:S04]  /*4bb30*/  LDL R9, [R1+0xa50] ;  /* 0x000a500001097983 */ /* 0x000ea80000100800 */
[----:B------:R-:W2:Y:S04]  /*4bb40*/  LDL.LU R38, [R1+0x98c] ;  /* 0x00098c0001267983 */ /* 0x000ea80000300800 */
[----:B------:R0:W2:Y:S02]  /*4bb50*/  @!P0 LDG.E.U8 R174, desc[UR6][R2.64] ;  /* 0x0000000602ae8981 */ /* 0x0000a4000c1e1100 */
[----:B0-----:R-:W-:-:S02]  /*4bb60*/  @!P0 IMAD.MOV.U32 R2, RZ, RZ, R34 ;  /* 0x000000ffff028224 */ /* 0x001fc400078e0022 */
[----:B------:R-:W-:-:S05]  /*4bb70*/  @!P0 IMAD.MOV.U32 R3, RZ, RZ, R35 ;  /* 0x000000ffff038224 */ /* 0x000fca00078e0023 */
[----:B------:R0:W2:Y:S02]  /*4bb80*/  @!P0 LDG.E.U8 R173, desc[UR6][R2.64] ;  /* 0x0000000602ad8981 */ /* 0x0000a4000c1e1100 */
[----:B0-----:R-:W-:Y:S02]  /*4bb90*/  @!P0 IMAD.MOV.U32 R2, RZ, RZ, R32 ;  /* 0x000000ffff028224 */ /* 0x001fe400078e0020 */
[----:B------:R-:W-:Y:S01]  /*4bba0*/  @!P0 IMAD.MOV.U32 R3, RZ, RZ, R33 ;  /* 0x000000ffff038224 */ /* 0x000fe200078e0021 */
[----:B------:R-:W-:Y:S01]  /*4bbb0*/  PRMT R170, RZ, 0x7610, R170 ;  /* 0x00007610ffaa7816 */ /* 0x000fe200000000aa */
[----:B------:R-:W2:Y:S04]  /*4bbc0*/  LDL.LU R32, [R1+0x990] ;  /* 0x0009900001207983 */ /* 0x000ea80000300800 */
[----:B------:R0:W2:Y:S02]  /*4bbd0*/  @!P0 LDG.E.U8 R172, desc[UR6][R2.64] ;  /* 0x0000000602ac8981 */ /* 0x0000a4000c1e1100 */
[----:B0-----:R-:W-:-:S02]  /*4bbe0*/  @!P0 IMAD.MOV.U32 R2, RZ, RZ, R28 ;  /* 0x000000ffff028224 */ /* 0x001fc400078e001c */
[----:B------:R-:W-:-:S05]  /*4bbf0*/  @!P0 IMAD.MOV.U32 R3, RZ, RZ, R31 ;  /* 0x000000ffff038224 */ /* 0x000fca00078e001f */
[----:B------:R3:W2:Y:S02]  /*4bc00*/  @!P0 LDG.E.U8 R171, desc[UR6][R2.64] ;  /* 0x0000000602ab8981 */ /* 0x0006a4000c1e1100 */
[----:B---3--:R-:W-:Y:S02]  /*4bc10*/  @!P0 IMAD.MOV.U32 R3, RZ, RZ, R26 ;  /* 0x000000ffff038224 */ /* 0x008fe400078e001a */
[----:B------:R-:W3:Y:S01]  /*4bc20*/  LDL R26, [R1+0xa0c] ;  /* 0x000a0c00011a7983 */ /* 0x000ee20000100800 */
[----:B----4-:R-:W-:-:S03]  /*4bc30*/  @!P0 IMAD.MOV.U32 R2, RZ, RZ, R25 ;  /* 0x000000ffff028224 */ /* 0x010fc600078e0019 */
[----:B------:R-:W4:Y:S04]  /*4bc40*/  LDL R25, [R1+0xa10] ;  /* 0x000a100001197983 */ /* 0x000f280000100800 */
[----:B------:R2:W4:Y:S04]  /*4bc50*/  @!P0 LDG.E.U8 R170, desc[UR6][R2.64] ;  /* 0x0000000602aa8981 */ /* 0x000528000c1e1100 */
[----:B------:R-:W4:Y:S04]  /*4bc60*/  LDL.LU R28, [R1+0x950] ;  /* 0x00095000011c7983 */ /* 0x000f280000300800 */
[----:B------:R-:W4:Y:S04]  /*4bc70*/  LDL R36, [R1+0x94c] ;  /* 0x00094c0001247983 */ /* 0x000f280000100800 */
[----:B------:R-:W4:Y:S04]  /*4bc80*/  LDL R35, [R1+0xb84] ;  /* 0x000b840001237983 */ /* 0x000f280000100800 */
[----:B------:R-:W4:Y:S01]  /*4bc90*/  LDL R34, [R1+0xb88] ;  /* 0x000b880001227983 */ /* 0x000f220000100800 */
[----:B------:R-:W-:-:S03]  /*4bca0*/  PRMT R169, RZ, 0x7610, R169 ;  /* 0x00007610ffa97816 */ /* 0x000fc600000000a9 */
[----:B------:R-:W4:Y:S04]  /*4bcb0*/  LDL R33, [R1+0xb44] ;  /* 0x000b440001217983 */ /* 0x000f280000100800 */
[----:B------:R-:W4:Y:S01]  /*4bcc0*/  LDL R31, [R1+0xb48] ;  /* 0x000b4800011f7983 */ /* 0x000f220000100800 */
[----:B--2---:R-:W-:-:S03]  /*4bcd0*/  @!P0 IMAD.MOV.U32 R2, RZ, RZ, R9 ;  /* 0x000000ffff028224 */ /* 0x004fc600078e0009 */
[----:B------:R-:W2:Y:S01]  /*4bce0*/  LDL R9, [R1+0x9d0] ;  /* 0x0009d00001097983 */ /* 0x000ea20000100800 */
[----:B------:R-:W-:Y:S01]  /*4bcf0*/  @!P0 IMAD.MOV.U32 R3, RZ, RZ, R27 ;  /* 0x000000ffff038224 */ /* 0x000fe200078e001b */
[----:B------:R-:W-:Y:S02]  /*4bd00*/  PRMT R168, RZ, 0x7610, R168 ;  /* 0x00007610ffa87816 */ /* 0x000fe400000000a8 */
[----:B------:R-:W2:Y:S04]  /*4bd10*/  LDL R27, [R1+0xb04] ;  /* 0x000b0400011b7983 */ /* 0x000ea80000100800 */
[----:B------:R3:W2:Y:S02]  /*4bd20*/  @!P0 LDG.E.U8 R169, desc[UR6][R2.64] ;  /* 0x0000000602a98981 */ /* 0x0006a4000c1e1100 */
[----:B---3--:R-:W-:-:S02]  /*4bd30*/  @!P0 IMAD.MOV.U32 R3, RZ, RZ, R26 ;  /* 0x000000ffff038224 */ /* 0x008fc400078e001a */
[----:B------:R-:W3:Y:S01]  /*4bd40*/  LDL R26, [R1+0xb08] ;  /* 0x000b0800011a7983 */ /* 0x000ee20000100800 */
[----:B----4-:R-:W-:Y:S01]  /*4bd50*/  @!P0 IMAD.MOV.U32 R2, RZ, RZ, R25 ;  /* 0x000000ffff028224 */ /* 0x010fe200078e0019 */
[----:B------:R-:W-:Y:S02]  /*4bd60*/  PRMT R167, RZ, 0x7610, R167 ;  /* 0x00007610ffa77816 */ /* 0x000fe400000000a7 */
[----:B------:R-:W-:Y:S02]  /*4bd70*/  PRMT R166, RZ, 0x7610, R166 ;  /* 0x00007610ffa67816 */ /* 0x000fe400000000a6 */
[----:B------:R-:W-:Y:S01]  /*4bd80*/  PRMT R165, RZ, 0x7610, R165 ;  /* 0x00007610ffa57816 */ /* 0x000fe200000000a5 */
[----:B------:R-:W4:Y:S04]  /*4bd90*/  LDL R25, [R1+0xac4] ;  /* 0x000ac40001197983 */ /* 0x000f280000100800 */
[----:B------:R2:W4:Y:S02]  /*4bda0*/  @!P0 LDG.E.U8 R168, desc[UR6][R2.64] ;  /* 0x0000000602a88981 */ /* 0x000524000c1e1100 */
[----:B--2---:R-:W-:-:S02]  /*4bdb0*/  @!P0 IMAD.MOV.U32 R2, RZ, RZ, R9 ;  /* 0x000000ffff028224 */ /* 0x004fc400078e0009 */
[----:B------:R-:W2:Y:S01]  /*4bdc0*/  LDL R9, [R1+0xac8] ;  /* 0x000ac80001097983 */ /* 0x000ea20000100800 */
[----:B------:R-:W-:-:S05]  /*4bdd0*/  @!P0 IMAD.MOV.U32 R3, RZ, RZ, R0 ;  /* 0x000000ffff038224 */ /* 0x000fca00078e0000 */
[----:B------:R0:W4:Y:S02]  /*4bde0*/  @!P0 LDG.E.U8 R167, desc[UR6][R2.64] ;  /* 0x0000000602a78981 */ /* 0x000124000c1e1100 */
[----:B0-----:R-:W-:Y:S02]  /*4bdf0*/  @!P0 IMAD.MOV.U32 R2, RZ, RZ, R32 ;  /* 0x000000ffff028224 */ /* 0x001fe400078e0020 */
[----:B------:R-:W-:-:S05]  /*4be00*/  @!P0 IMAD.MOV.U32 R3, RZ, RZ, R38 ;  /* 0x000000ffff038224 */ /* 0x000fca00078e0026 */
[----:B------:R0:W4:Y:S01]  /*4be10*/  @!P0 LDG.E.U8 R166, desc[UR6][R2.64] ;  /* 0x0000000602a68981 */ /* 0x000122000c1e1100 */
[----:B------:R-:W-:Y:S01]  /*4be20*/  PRMT R164, RZ, 0x7610, R164 ;  /* 0x00007610ffa47816 */ /* 0x000fe200000000a4 */
[----:B0-----:R-:W-:Y:S02]  /*4be30*/  @!P0 IMAD.MOV.U32 R2, RZ, RZ, R28 ;  /* 0x000000ffff028224 */ /* 0x001fe400078e001c */
[----:B------:R-:W-:Y:S02]  /*4be40*/  @!P0 IMAD.MOV.U32 R3, RZ, RZ, R36 ;  /* 0x000000ffff038224 */ /* 0x000fe400078e0024 */
[----:B------:R-:W-:-:S03]  /*4be50*/  IMAD.MOV.U32 R140, RZ, RZ, R143 ;  /* 0x000000ffff8c7224 */ /* 0x000fc600078e008f */
[----:B------:R0:W4:Y:S04]  /*4be60*/  @!P0 LDG.E.U8 R165, desc[UR6][R2.64] ;  /* 0x0000000602a58981 */ /* 0x000128000c1e1100 */
[----:B------:R1:W-:Y:S01]  /*4be70*/  STL [R1+0x1d60], R0 ;  /* 0x001d600001007387 */ /* 0x0003e20000100800 */
[----:B------:R-:W-:Y:S02]  /*4be80*/  IMAD.MOV.U32 R141, RZ, RZ, R142 ;  /* 0x000000ffff8d7224 */ /* 0x000fe400078e008e */
[----:B------:R-:W-:Y:S01]  /*4be90*/  IMAD.MOV.U32 R143, RZ, RZ, R10 ;  /* 0x000000ffff8f7224 */ /* 0x000fe200078e000a */
[----:B------:R-:W-:Y:S01]  /*4bea0*/  PRMT R163, RZ, 0x7610, R163 ;  /* 0x00007610ffa37816 */ /* 0x000fe200000000a3 */
[----:B------:R-:W-:Y:S01]  /*4beb0*/  IMAD.MOV.U32 R142, RZ, RZ, R189 ;  /* 0x000000ffff8e7224 */ /* 0x000fe200078e00bd */
[----:B------:R-:W4:Y:S04]  /*4bec0*/  LDL.LU R10, [R1+0x9c4] ;  /* 0x0009c400010a7983 */ /* 0x000f280000300800 */
[----:B------:R-:W4:Y:S01]  /*4bed0*/  LDL.LU R189, [R1+0x984] ;  /* 0x0009840001bd7983 */ /* 0x000f220000300800 */
[----:B0-----:R-:W-:-:S02]  /*4bee0*/  @!P0 IMAD.MOV.U32 R2, RZ, RZ, R34 ;  /* 0x000000ffff028224 */ /* 0x001fc400078e0022 */
[----:B------:R-:W-:Y:S01]  /*4bef0*/  @!P0 IMAD.MOV.U32 R3, RZ, RZ, R35 ;  /* 0x000000ffff038224 */ /* 0x000fe200078e0023 */
[----:B------:R-:W-:Y:S01]  /*4bf00*/  PRMT R162, RZ, 0x7610, R162 ;  /* 0x00007610ffa27816 */ /* 0x000fe200000000a2 */
[----:B------:R-:W4:Y:S04]  /*4bf10*/  LDL R35, [R1+0xa84] ;  /* 0x000a840001237983 */ /* 0x000f280000100800 */
[----:B------:R0:W4:Y:S04]  /*4bf20*/  @!P0 LDG.E.U8 R164, desc[UR6][R2.64] ;  /* 0x0000000602a48981 */ /* 0x000128000c1e1100 */
[----:B-1----:R-:W4:Y:S01]  /*4bf30*/  LDL R0, [R1+0xa08] ;  /* 0x000a080001007983 */ /* 0x002f220000100800 */
[----:B0-----:R-:W-:-:S02]  /*4bf40*/  @!P0 IMAD.MOV.U32 R2, RZ, RZ, R31 ;  /* 0x000000ffff028224 */ /* 0x001fc400078e001f */
[----:B------:R-:W-:Y:S01]  /*4bf50*/  @!P0 IMAD.MOV.U32 R3, RZ, RZ, R33 ;  /* 0x000000ffff038224 */ /* 0x000fe200078e0021 */
[----:B------:R-:W4:Y:S04]  /*4bf60*/  LDL R31, [R1+0xa44] ;  /* 0x000a4400011f7983 */ /* 0x000f280000100800 */
[----:B------:R-:W4:Y:S04]  /*4bf70*/  LDL R33, [R1+0xa88] ;  /* 0x000a880001217983 */ /* 0x000f280000100800 */
[----:B------:R0:W4:Y:S02]  /*4bf80*/  @!P0 LDG.E.U8 R163, desc[UR6][R2.64] ;  /* 0x0000000602a38981 */ /* 0x000124000c1e1100 */
[----:B0-----:R-:W-:-:S02]  /*4bf90*/  @!P0 IMAD.MOV.U32 R3, RZ, RZ, R27 ;  /* 0x000000ffff038224 */ /* 0x001fc400078e001b */
[----:B---3--:R-:W-:Y:S02]  /*4bfa0*/  @!P0 IMAD.MOV.U32 R2, RZ, RZ, R26 ;  /* 0x000000ffff028224 */ /* 0x008fe400078e001a */
[----:B------:R-:W3:Y:S04]  /*4bfb0*/  LDL R26, [R1+0xa48] ;  /* 0x000a4800011a7983 */ /* 0x000ee80000100800 */
[----:B------:R2:W3:Y:S02]  /*4bfc0*/  @!P0 LDG.E.U8 R162, desc[UR6][R2.64] ;  /* 0x0000000602a28981 */ /* 0x0004e4000c1e1100 */
[----:B--2---:R-:W-:Y:S02]  /*4bfd0*/  @!P0 IMAD.MOV.U32 R2, RZ, RZ, R9 ;  /* 0x000000ffff028224 */ /* 0x004fe400078e0009 */
[----:B------:R-:W2:Y:S04]  /*4bfe0*/  LDL R9, [R1+0xa04] ;  /* 0x000a040001097983 */ /* 0x000ea80000100800 */
[----:B------:R-:W2:Y:S01]  /*4bff0*/  LDL.LU R34, [R1+0x988] ;  /* 0x0009880001227983 */ /* 0x000ea20000300800 */
[----:B----4-:R-:W-:-:S03]  /*4c000*/  @!P0 IMAD.MOV.U32 R3, RZ, RZ, R25 ;  /* 0x000000ffff038224 */ /* 0x010fc600078e0019 */
[----:B------:R-:W4:Y:S04]  /*4c010*/  LDL.LU R27, [R1+0x948] ;  /* 0x00094800011b7983 */ /* 0x000f280000300800 */
[----:B------:R-:W4:Y:S04]  /*4c020*/  LDL.LU R25, [R1+0x944] ;  /* 0x0009440001197983 */ /* 0x000f280000300800 */
[----:B------:R-:W4:Y:S01]  /*4c030*/  LDL R36, [R1+0x9c8] ;  /* 0x0009c80001247983 */ /* 0x000f220000100800 */
[----:B------:R-:W-:Y:S02]  /*4c040*/  PRMT R161, RZ, 0x7610, R161 ;  /* 0x00007610ffa17816 */ /* 0x000fe400000000a1 */
[----:B------:R-:W-:-:S04]  /*4c050*/  PRMT R160, RZ, 0x7610, R160 ;  /* 0x00007610ffa07816 */ /* 0x000fc800000000a0 */
[----:B------:R0:W4:Y:S01]  /*4c060*/  @!P0 LDG.E.U8 R161, desc[UR6][R2.64] ;  /* 0x0000000602a18981 */ /* 0x000122000c1e1100 */
[----:B------:R-:W-:Y:S01]  /*4c070*/  PRMT R159, RZ, 0x7610, R159 ;  /* 0x00007610ff9f7816 */ /* 0x000fe2000000009f */
[----:B0-----:R-:W-:Y:S02]  /*4c080*/  @!P0 IMAD.MOV.U32 R3, RZ, RZ, R35 ;  /* 0x000000ffff038224 */ /* 0x001fe400078e0023 */
[----:B------:R-:W4:Y:S01]  /*4c090*/  LDL R35, [R1+0xbb4] ;  /* 0x000bb40001237983 */ /* 0x000f220000100800 */
[----:B------:R-:W-:-:S03]  /*4c0a0*/  @!P0 IMAD.MOV.U32 R2, RZ, RZ, R33 ;  /* 0x000000ffff028224 */ /* 0x000fc600078e0021 */
[----:B------:R-:W4:Y:S04]  /*4c0b0*/  LDL R33, [R1+0xbb8] ;  /* 0x000bb80001217983 */ /* 0x000f280000100800 */
[----:B------:R0:W4:Y:S02]  /*4c0c0*/  @!P0 LDG.E.U8 R160, desc[UR6][R2.64] ;  /* 0x0000000602a08981 */ /* 0x000124000c1e1100 */
[----:B0-----:R-:W-:Y:S01]  /*4c0d0*/  @!P0 IMAD.MOV.U32 R3, RZ, RZ, R31 ;  /* 0x000000ffff038224 */ /* 0x001fe200078e001f */
[----:B------:R-:W-:Y:S02]  /*4c0e0*/  PRMT R158, RZ, 0x7610, R158 ;  /* 0x00007610ff9e7816 */ /* 0x000fe4000000009e */
[----:B------:R-:W-:Y:S02]  /*4c0f0*/  PRMT R157, RZ, 0x7610, R157 ;  /* 0x00007610ff9d7816 */ /* 0x000fe4000000009d */
[----:B------:R-:W-:-:S02]  /*4c100*/  PRMT R156, RZ, 0x7610, R156 ;  /* 0x00007610ff9c7816 */ /* 0x000fc4000000009c */
[----:B------:R-:W-:Y:S02]  /*4c110*/  PRMT R155, RZ, 0x7610, R155 ;  /* 0x00007610ff9b7816 */ /* 0x000fe4000000009b */
[----:B------:R-:W-:Y:S01]  /*4c120*/  PRMT R154, RZ, 0x7610, R154 ;  /* 0x00007610ff9a7816 */ /* 0x000fe2000000009a */
[----:B------:R-:W4:Y:S01]  /*4c130*/  LDL R31, [R1+0xb3c] ;  /* 0x000b3c00011f7983 */ /* 0x000f220000100800 */
[----:B---3--:R-:W-:-:S03]  /*4c140*/  @!P0 IMAD.MOV.U32 R2, RZ, RZ, R26 ;  /* 0x000000ffff028224 */ /* 0x008fc600078e001a */
[----:B------:R-:W3:Y:S04]  /*4c150*/  LDL R26, [R1+0xb40] ;  /* 0x000b4000011a7983 */ /* 0x000ee80000100800 */
[----:B------:R2:W3:Y:S02]  /*4c160*/  @!P0 LDG.E.U8 R159, desc[UR6][R2.64] ;  /* 0x00000006029f8981 */ /* 0x0004e4000c1e1100 */
[----:B--2---:R-:W-:Y:S02]  /*4c170*/  @!P0 IMAD.MOV.U32 R3, RZ, RZ, R9 ;  /* 0x000000ffff038224 */ /* 0x004fe400078e0009 */
[----:B------:R-:W2:Y:S01]  /*4c180*/  LDL R9, [R1+0xb7c] ;  /* 0x000b7c0001097983 */ /* 0x000ea20000100800 */
[----:B------:R-:W-:-:S03]  /*4c190*/  @!P0 IMAD.MOV.U32 R2, RZ, RZ, R0 ;  /* 0x000000ffff028224 */ /* 0x000fc600078e0000 */
[----:B------:R-:W3:Y:S04]  /*4c1a0*/  LDL R0, [R1+0xb80] ;  /* 0x000b800001007983 */ /* 0x000ee80000100800 */
[----:B------:R4:W3:Y:S02]  /*4c1b0*/  @!P0 LDG.E.U8 R158, desc[UR6][R2.64] ;  /* 0x00000006029e8981 */ /* 0x0008e4000c1e1100 */
[----:B----4-:R-:W-:Y:S02]  /*4c1c0*/  @!P0 IMAD.MOV.U32 R2, RZ, RZ, R36 ;  /* 0x000000ffff028224 */ /* 0x010fe400078e0024 */
[----:B------:R-:W-:Y:S01]  /*4c1d0*/  @!P0 IMAD.MOV.U32 R3, RZ, RZ, R10 ;  /* 0x000000ffff038224 */ /* 0x000fe200078e000a */
[----:B------:R-:W-:Y:S01]  /*4c1e0*/  PRMT R153, RZ, 0x7610, R153 ;  /* 0x00007610ff997816 */ /* 0x000fe20000000099 */
[----:B------:R-:W4:Y:S04]  /*4c1f0*/  LDL R36, [R1+0xa7c] ;  /* 0x000a7c0001247983 */ /* 0x000f280000100800 */
[----:B------:R0:W4:Y:S02]  /*4c200*/  @!P0 LDG.E.U8 R157, desc[UR6][R2.64] ;  /* 0x00000006029d8981 */ /* 0x000124000c1e1100 */
[----:B0-----:R-:W-:-:S02]  /*4c210*/  @!P0 IMAD.MOV.U32 R2, RZ, RZ, R34 ;  /* 0x000000ffff028224 */ /* 0x001fc400078e0022 */
[----:B------:R-:W-:-:S05]  /*4c220*/  @!P0 IMAD.MOV.U32 R3, RZ, RZ, R189 ;  /* 0x000000ffff038224 */ /* 0x000fca00078e00bd */
[----:B------:R0:W4:Y:S02]  /*4c230*/  @!P0 LDG.E.U8 R156, desc[UR6][R2.64] ;  /* 0x00000006029c8981 */ /* 0x000124000c1e1100 */
[----:B0-----:R-:W-:Y:S02]  /*4c240*/  @!P0 IMAD.MOV.U32 R2, RZ, RZ, R27 ;  /* 0x000000ffff028224 */ /* 0x001fe400078e001b */
[----:B------:R-:W-:-:S05]  /*4c250*/  @!P0 IMAD.MOV.U32 R3, RZ, RZ, R25 ;  /* 0x000000ffff038224 */ /* 0x000fca00078e0019 */
[----:B------:R0:W4:Y:S02]  /*4c260*/  @!P0 LDG.E.U8 R155, desc[UR6][R2.64] ;  /* 0x00000006029b8981 */ /* 0x000124000c1e1100 */
[----:B0-----:R-:W-:Y:S02]  /*4c270*/  @!P0 IMAD.MOV.U32 R2, RZ, RZ, R33 ;  /* 0x000000ffff028224 */ /* 0x001fe400078e0021 */
[----:B------:R-:W-:Y:S01]  /*4c280*/  @!P0 IMAD.MOV.U32 R3, RZ, RZ, R35 ;  /* 0x000000ffff038224 */ /* 0x000fe200078e0023 */
[----:B------:R-:W-:Y:S01]  /*4c290*/  PRMT R152, RZ, 0x7610, R152 ;  /* 0x00007610ff987816 */ /* 0x000fe20000000098 */
[----:B------:R-:W4:Y:S04]  /*4c2a0*/  LDL R35, [R1+0xabc] ;  /* 0x000abc0001237983 */ /* 0x000f280000100800 */
[----:B------:R2:W4:Y:S04]  /*4c2b0*/  @!P0 LDG.E.U8 R154, desc[UR6][R2.64] ;  /* 0x00000006029a8981 */ /* 0x000528000c1e1100 */
[----:B------:R-:W4:Y:S01]  /*4c2c0*/  LDL R33, [R1+0xa80] ;  /* 0x000a800001217983 */ /* 0x000f220000100800 */
[----:B--2---:R-:W-:-:S03]  /*4c2d0*/  @!P0 IMAD.MOV.U32 R3, RZ, RZ, R9 ;  /* 0x000000ffff038224 */ /* 0x004fc600078e0009 */
[----:B------:R-:W2:Y:S01]  /*4c2e0*/  LDL R9, [R1+0xafc] ;  /* 0x000afc0001097983 */ /* 0x000ea20000100800 */
[----:B---3--:R-:W-:-:S03]  /*4c2f0*/  @!P0 IMAD.MOV.U32 R2, RZ, RZ, R0 ;  /* 0x000000ffff028224 */ /* 0x008fc600078e0000 */
[----:B------:R-:W3:Y:S04]  /*4c300*/  LDL R0, [R1+0xb00] ;  /* 0x000b000001007983 */ /* 0x000ee80000100800 */
[----:B------:R0:W4:Y:S02]  /*4c310*/  @!P0 LDG.E.U8 R153, desc[UR6][R2.64] ;  /* 0x0000000602998981 */ /* 0x000124000c1e1100 */
[----:B0-----:R-:W-:Y:S02]  /*4c320*/  @!P0 IMAD.MOV.U32 R2, RZ, RZ, R26 ;  /* 0x000000ffff028224 */ /* 0x001fe400078e001a */
[----:B------:R-:W4:Y:S01]  /*4c330*/  LDL R26, [R1+0xac0] ;  /* 0x000ac000011a7983 */ /* 0x000f220000100800 */
[----:B------:R-:W-:-:S05]  /*4c340*/  @!P0 IMAD.MOV.U32 R3, RZ, RZ, R31 ;  /* 0x000000ffff038224 */ /* 0x000fca00078e001f */
[----:B------:R2:W4:Y:S01]  /*4c350*/  @!P0 LDG.E.U8 R152, desc[UR6][R2.64] ;  /* 0x0000000602988981 */ /* 0x000522000c1e1100 */
[----:B------:R-:W-:Y:S02]  /*4c360*/  PRMT R23, RZ, 0x7610, R23 ;  /* 0x00007610ff177816 */ /* 0x000fe40000000017 */
[----:B------:R-:W-:Y:S01]  /*4c370*/  PRMT R22, RZ, 0x7610, R22 ;  /* 0x00007610ff167816 */ /* 0x000fe20000000016 */
[----:B--2---:R-:W-:Y:S02]  /*4c380*/  @!P0 IMAD.MOV.U32 R3, RZ, RZ, R9 ;  /* 0x000000ffff038224 */ /* 0x004fe400078e0009 */
[----:B------:R-:W2:Y:S01]  /*4c390*/  LDL R9, [R1+0xa3c] ;  /* 0x000a3c0001097983 */ /* 0x000ea20000100800 */
[----:B---3--:R-:W-:-:S03]  /*4c3a0*/  @!P0 IMAD.MOV.U32 R2, RZ, RZ, R0 ;  /* 0x000000ffff028224 */ /* 0x008fc600078e0000 */
[----:B------:R-:W3:Y:S01]  /*4c3b0*/  LDL R0, [R1+0xa40] ;  /* 0x000a400001007983 */ /* 0x000ee20000100800 */
[----:B------:R-:W-:-:S03]  /*4c3c0*/  IMAD.MOV.U32 R139, RZ, RZ, R8 ;  /* 0x000000ffff8b7224 */ /* 0x000fc600078e0008 */
[----:B------:R-:W3:Y:S04]  /*4c3d0*/  LDL.LU R31, [R1+0x9bc] ;  /* 0x0009bc00011f7983 */ /* 0x000ee80000300800 */
[----:B------:R4:W3:Y:S04]  /*4c3e0*/  @!P0 LDG.E.U8 R23, desc[UR6][R2.64] ;  /* 0x0000000602178981 */ /* 0x0008e8000c1e1100 */
[----:B------:R-:W3:Y:S01]  /*4c3f0*/  LDL.LU R8, [R1+0x97c] ;  /* 0x00097c0001087983 */ /* 0x000ee20000300800 */
[----:B----4-:R-:W-:Y:S02]  /*4c400*/  @!P0 IMAD.MOV.U32 R3, RZ, RZ, R35 ;  /* 0x000000ffff038224 */ /* 0x010fe400078e0023 */
[----:B------:R-:W-:Y:S01]  /*4c410*/  @!P0 IMAD.MOV.U32 R2, RZ, RZ, R26 ;  /* 0x000000ffff028224 */ /* 0x000fe200078e001a */
[----:B------:R-:W4:Y:S04]  /*4c420*/  LDL.LU R35, [R1+0x980] ;  /* 0x0009800001237983 */ /* 0x000f280000300800 */
[----:B------:R-:W4:Y:S01]  /*4c430*/  LDL.LU R26, [R1+0x940] ;  /* 0x00094000011a7983 */ /* 0x000f220000300800 */
[----:B------:R-:W-:-:S02]  /*4c440*/  PRMT R21, RZ, 0x7610, R21 ;  /* 0x00007610ff157816 */ /* 0x000fc40000000015 */
[----:B------:R-:W-:Y:S01]  /*4c450*/  PRMT R20, RZ, 0x7610, R20 ;  /* 0x00007610ff147816 */ /* 0x000fe20000000014 */
[----:B------:R0:W4:Y:S01]  /*4c460*/  @!P0 LDG.E.U8 R22, desc[UR6][R2.64] ;  /* 0x0000000602168981 */ /* 0x000122000c1e1100 */
[----:B------:R-:W-:-:S03]  /*4c470*/  PRMT R19, RZ, 0x7610, R19 ;  /* 0x00007610ff137816 */ /* 0x000fc60000000013 */
[----:B------:R-:W4:Y:S01]  /*4c480*/  LDL R58, [R1+0xb74] ;  /* 0x000b7400013a7983 */ /* 0x000f220000100800 */
[----:B0-----:R-:W-:-:S03]  /*4c490*/  @!P0 IMAD.MOV.U32 R3, RZ, RZ, R36 ;  /* 0x000000ffff038224 */ /* 0x001fc600078e0024 */
        /* <DEDUP_REMOVED lines=15> */
[----:B--2---:R-:W-:Y:S02]  /*4c590*/  @!P0 IMAD.MOV.U32 R2, RZ, RZ, R9 ;  /* 0x000000ffff028224 */ /* 0x004fe400078e0009 */
[----:B------:R-:W2:Y:S01]  /*4c5a0*/  LDL R9, [R1+0xb38] ;  /* 0x000b380001097983 */ /* 0x000ea20000100800 */
[----:B------:R-:W-:Y:S01]  /*4c5b0*/  @!P0 IMAD.MOV.U32 R3, RZ, RZ, R31 ;  /* 0x000000ffff038224 */ /* 0x000fe200078e001f */
[----:B------:R-:W-:-:S04]  /*4c5c0*/  PRMT R17, RZ, 0x7610, R17 ;  /* 0x00007610ff117816 */ /* 0x000fc80000000011 */
[----:B------:R0:W2:Y:S01]  /*4c5d0*/  @!P0 LDG.E.U8 R18, desc[UR6][R2.64] ;  /* 0x0000000602128981 */ /* 0x0000a2000c1e1100 */
[----:B------:R-:W-:Y:S01]  /*4c5e0*/  PRMT R16, RZ, 0x7610, R16 ;  /* 0x00007610ff107816 */ /* 0x000fe20000000010 */
[----:B0-----:R-:W-:Y:S02]  /*4c5f0*/  @!P0 IMAD.MOV.U32 R2, RZ, RZ, R35 ;  /* 0x000000ffff028224 */ /* 0x001fe400078e0023 */
[----:B------:R-:W-:-:S05]  /*4c600*/  @!P0 IMAD.MOV.U32 R3, RZ, RZ, R8 ;  /* 0x000000ffff038224 */ /* 0x000fca00078e0008 */
[----:B------:R0:W2:Y:S02]  /*4c610*/  @!P0 LDG.E.U8 R17, desc[UR6][R2.64] ;  /* 0x0000000602118981 */ /* 0x0000a4000c1e1100 */
[----:B0-----:R-:W-:Y:S02]  /*4c620*/  @!P0 IMAD.MOV.U32 R2, RZ, RZ, R26 ;  /* 0x000000ffff028224 */ /* 0x001fe400078e001a */
[----:B---3--:R-:W-:Y:S02]  /*4c630*/  @!P0 IMAD.MOV.U32 R3, RZ, RZ, R0 ;  /* 0x000000ffff038224 */ /* 0x008fe400078e0000 */
[----:B------:R-:W3:Y:S04]  /*4c640*/  LDL.LU R0, [R1+0x9b8] ;  /* 0x0009b80001007983 */ /* 0x000ee80000300800 */
[----:B------:R4:W3:Y:S04]  /*4c650*/  @!P0 LDG.E.U8 R16, desc[UR6][R2.64] ;  /* 0x0000000602108981 */ /* 0x0008e8000c1e1100 */
[----:B------:R-:W3:Y:S04]  /*4c660*/  LDL R133, [R1+0xaf4] ;  /* 0x000af40001857983 */ /* 0x000ee80000100800 */
[----:B------:R-:W3:Y:S04]  /*4c670*/  LDL R132, [R1+0xab4] ;  /* 0x000ab40001847983 */ /* 0x000ee80000100800 */
[----:B------:R-:W3:Y:S04]  /*4c680*/  LDL R131, [R1+0xab8] ;  /* 0x000ab80001837983 */ /* 0x000ee80000100800 */
[----:B------:R-:W3:Y:S04]  /*4c690*/  LDL R130, [R1+0xa74] ;  /* 0x000a740001827983 */ /* 0x000ee80000100800 */
[----:B------:R-:W3:Y:S01]  /*4c6a0*/  LDL R112, [R1+0xa78] ;  /* 0x000a780001707983 */ /* 0x000ee20000100800 */
[----:B------:R-:W-:-:S03]  /*4c6b0*/  PRMT R15, RZ, 0x7610, R15 ;  /* 0x00007610ff0f7816 */ /* 0x000fc6000000000f */
[----:B------:R-:W3:Y:S04]  /*4c6c0*/  LDL R94, [R1+0xa34] ;  /* 0x000a3400015e7983 */ /* 0x000ee80000100800 */
[----:B------:R-:W3:Y:S01]  /*4c6d0*/  LDL R76, [R1+0xa38] ;  /* 0x000a3800014c7983 */ /* 0x000ee20000100800 */
[----:B----4-:R-:W-:-:S03]  /*4c6e0*/  @!P0 IMAD.MOV.U32 R2, RZ, RZ, R36 ;  /* 0x000000ffff028224 */ /* 0x010fc600078e0024 */
[----:B------:R-:W4:Y:S01]  /*4c6f0*/  LDL R36, [R1+0xaf8] ;  /* 0x000af80001247983 */ /* 0x000f220000100800 */
[----:B------:R-:W-:-:S03]  /*4c700*/  @!P0 IMAD.MOV.U32 R3, RZ, RZ, R58 ;  /* 0x000000ffff038224 */ /* 0x000fc600078e003a */
[----:B------:R-:W4:Y:S04]  /*4c710*/  LDL R58, [R1+0x9f4] ;  /* 0x0009f400013a7983 */ /* 0x000f280000100800 */
[----:B------:R0:W4:Y:S02]  /*4c720*/  @!P0 LDG.E.U8 R15, desc[UR6][R2.64] ;  /* 0x00000006020f8981 */ /* 0x000124000c1e1100 */
[----:B0-----:R-:W-:Y:S02]  /*4c730*/  @!P0 IMAD.MOV.U32 R3, RZ, RZ, R33 ;  /* 0x000000ffff038224 */ /* 0x001fe400078e0021 */
[----:B--2---:R-:W-:Y:S02]  /*4c740*/  @!P0 IMAD.MOV.U32 R2, RZ, RZ, R9 ;  /* 0x000000ffff028224 */ /* 0x004fe400078e0009 */
[----:B------:R-:W2:Y:S04]  /*4c750*/  LDL R9, [R1+0x9f8] ;  /* 0x0009f80001097983 */ /* 0x000ea80000100800 */
[----:B------:R-:W2:Y:S01]  /*4c760*/  LDL.LU R33, [R1+0x9b4] ;  /* 0x0009b40001217983 */ /* 0x000ea20000300800 */
[----:B------:R-:W-:-:S02]  /*4c770*/  PRMT R14, RZ, 0x7610, R14 ;  /* 0x00007610ff0e7816 */ /* 0x000fc4000000000e */
[----:B------:R-:W-:-:S04]  /*4c780*/  PRMT R13, RZ, 0x7610, R13 ;  /* 0x00007610ff0d7816 */ /* 0x000fc8000000000d */
[----:B------:R3:W2:Y:S01]  /*4c790*/  @!P0 LDG.E.U8 R14, desc[UR6][R2.64] ;  /* 0x00000006020e8981 */ /* 0x0006a2000c1e1100 */
[----:B------:R-:W-:Y:S02]  /*4c7a0*/  PRMT R12, RZ, 0x7610, R12 ;  /* 0x00007610ff0c7816 */ /* 0x000fe4000000000c */
[----:B------:R-:W-:Y:S02]  /*4c7b0*/  PRMT R11, RZ, 0x7610, R11 ;  /* 0x00007610ff0b7816 */ /* 0x000fe4000000000b */
[----:B------:R-:W-:Y:S02]  /*4c7c0*/  PRMT R7, RZ, 0x7610, R7 ;  /* 0x00007610ff077816 */ /* 0x000fe40000000007 */
[----:B------:R-:W-:Y:S01]  /*4c7d0*/  PRMT R6, RZ, 0x7610, R6 ;  /* 0x00007610ff067816 */ /* 0x000fe20000000006 */
[----:B---3--:R-:W-:Y:S02]  /*4c7e0*/  @!P0 IMAD.MOV.U32 R3, RZ, RZ, R133 ;  /* 0x000000ffff038224 */ /* 0x008fe400078e0085 */
[----:B----4-:R-:W-:Y:S01]  /*4c7f0*/  @!P0 IMAD.MOV.U32 R2, RZ, RZ, R36 ;  /* 0x000000ffff028224 */ /* 0x010fe200078e0024 */
[----:B------:R-:W-:Y:S01]  /*4c800*/  PRMT R5, RZ, 0x7610, R5 ;  /* 0x00007610ff057816 */ /* 0x000fe20000000005 */
[----:B------:R-:W3:Y:S04]  /*4c810*/  LDL.LU R36, [R1+0x978] ;  /* 0x0009780001247983 */ /* 0x000ee80000300800 */
[----:B------:R0:W4:Y:S02]  /*4c820*/  @!P0 LDG.E.U8 R13, desc[UR6][R2.64] ;  /* 0x00000006020d8981 */ /* 0x000124000c1e1100 */
[----:B0-----:R-:W-:-:S02]  /*4c830*/  @!P0 IMAD.MOV.U32 R2, RZ, RZ, R131 ;  /* 0x000000ffff028224 */ /* 0x001fc400078e0083 */
[----:B------:R-:W-:-:S05]  /*4c840*/  @!P0 IMAD.MOV.U32 R3, RZ, RZ, R132 ;  /* 0x000000ffff038224 */ /* 0x000fca00078e0084 */
[----:B------:R0:W4:Y:S02]  /*4c850*/  @!P0 LDG.E.U8 R12, desc[UR6][R2.64] ;  /* 0x00000006020c8981 */ /* 0x000124000c1e1100 */
[----:B0-----:R-:W-:Y:S02]  /*4c860*/  @!P0 IMAD.MOV.U32 R2, RZ, RZ, R112 ;  /* 0x000000ffff028224 */ /* 0x001fe400078e0070 */
[----:B------:R-:W-:Y:S01]  /*4c870*/  @!P0 IMAD.MOV.U32 R3, RZ, RZ, R130 ;  /* 0x000000ffff038224 */ /* 0x000fe200078e0082 */
[----:B------:R-:W3:Y:S04]  /*4c880*/  LDL.LU R112, [R1+0x8b4] ;  /* 0x0008b40001707983 */ /* 0x000ee80000300800 */
[----:B------:R-:W4:Y:S04]  /*4c890*/  LDL.LU R130, [R1+0x8a0] ;  /* 0x0008a00001827983 */ /* 0x000f280000300800 */
[----:B------:R0:W4:Y:S02]  /*4c8a0*/  @!P0 LDG.E.U8 R11, desc[UR6][R2.64] ;  /* 0x00000006020b8981 */ /* 0x000124000c1e1100 */
[----:B0-----:R-:W-:-:S02]  /*4c8b0*/  @!P0 IMAD.MOV.U32 R2, RZ, RZ, R76 ;  /* 0x000000ffff028224 */ /* 0x001fc400078e004c */
[----:B------:R-:W-:-:S05]  /*4c8c0*/  @!P0 IMAD.MOV.U32 R3, RZ, RZ, R94 ;  /* 0x000000ffff038224 */ /* 0x000fca00078e005e */
[----:B------:R0:W4:Y:S02]  /*4c8d0*/  @!P0 LDG.E.U8 R7, desc[UR6][R2.64] ;  /* 0x0000000602078981 */ /* 0x000124000c1e1100 */
[----:B0-----:R-:W-:Y:S02]  /*4c8e0*/  @!P0 IMAD.MOV.U32 R3, RZ, RZ, R58 ;  /* 0x000000ffff038224 */ /* 0x001fe400078e003a */
[----:B--2---:R-:W-:-:S05]  /*4c8f0*/  @!P0 IMAD.MOV.U32 R2, RZ, RZ, R9 ;  /* 0x000000ffff028224 */ /* 0x004fca00078e0009 */
[----:B------:R0:W2:Y:S02]  /*4c900*/  @!P0 LDG.E.U8 R6, desc[UR6][R2.64] ;  /* 0x0000000602068981 */ /* 0x0000a4000c1e1100 */
[----:B0-----:R-:W-:Y:S02]  /*4c910*/  @!P0 IMAD.MOV.U32 R2, RZ, RZ, R0 ;  /* 0x000000ffff028224 */ /* 0x001fe400078e0000 */
[----:B------:R-:W-:-:S05]  /*4c920*/  @!P0 IMAD.MOV.U32 R3, RZ, RZ, R33 ;  /* 0x000000ffff038224 */ /* 0x000fca00078e0021 */
[----:B------:R0:W2:Y:S04]  /*4c930*/  @!P0 LDG.E.U8 R5, desc[UR6][R2.64] ;  /* 0x0000000602058981 */ /* 0x0000a8000c1e1100 */
[----:B------:R-:W0:Y:S04]  /*4c940*/  LDL R2, [R1+0x974] ;  /* 0x0009740001027983 */ /* 0x000e280000100800 */
[----:B------:R-:W2:Y:S04]  /*4c950*/  LDL.LU R58, [R1+0x88c] ;  /* 0x00088c00013a7983 */ /* 0x000ea80000300800 */
[----:B------:R-:W2:Y:S04]  /*4c960*/  LDL.LU R76, [R1+0x878] ;  /* 0x00087800014c7983 */ /* 0x000ea80000300800 */
[----:B------:R-:W2:Y:S04]  /*4c970*/  LDL.LU R94, [R1+0x864] ;  /* 0x00086400015e7983 */ /* 0x000ea80000300800 */
[----:B------:R-:W2:Y:S04]  /*4c980*/  LDL.LU R138, [R1+0x850] ;  /* 0x00085000018a7983 */ /* 0x000ea80000300800 */
[----:B------:R-:W2:Y:S01]  /*4c990*/  LDL.LU R137, [R1+0x83c] ;  /* 0x00083c0001897983 */ /* 0x000ea20000300800 */
[----:B------:R-:W1:Y:S01]  /*4c9a0*/  S2R R136, SR_TID.X ;  /* 0x0000000000887919 */ /* 0x000e620000002100 */
[----:B------:R-:W-:-:S02]  /*4c9b0*/  PRMT R4, RZ, 0x7610, R4 ;  /* 0x00007610ff047816 */ /* 0x000fc40000000004 */
[----:B------:R-:W2:Y:S04]  /*4c9c0*/  LDL.LU R9, [R1+0x828] ;  /* 0x0008280001097983 */ /* 0x000ea80000300800 */
[----:B------:R-:W2:Y:S04]  /*4c9d0*/  LDL.LU R131, [R1+0x7ec] ;  /* 0x0007ec0001837983 */ /* 0x000ea80000300800 */
[----:B------:R-:W2:Y:S04]  /*4c9e0*/  LDL.LU R133, [R1+0x7d8] ;  /* 0x0007d80001857983 */ /* 0x000ea80000300800 */
[----:B------:R-:W2:Y:S04]  /*4c9f0*/  LDL.LU R134, [R1+0x7c4] ;  /* 0x0007c40001867983 */ /* 0x000ea80000300800 */
[----:B------:R-:W2:Y:S01]  /*4ca00*/  LDL.LU R135, [R1+0x7b0] ;  /* 0x0007b00001877983 */ /* 0x000ea20000300800 */
[----:B-1----:R-:W-:-:S04]  /*4ca10*/  LOP3.LUT R136, R136, 0x7f, RZ, 0xc0, !PT ;  /* 0x0000007f88887812 */ /* 0x002fc800078ec0ff */
[----:B------:R-:W-:Y:S02]  /*4ca20*/  LOP3.LUT R132, R136, 0x30, RZ, 0x3c, !PT ;  /* 0x0000003088847812 */ /* 0x000fe400078e3cff */
[----:B------:R-:W2:Y:S04]  /*4ca30*/  LDL.LU R136, [R1+0x79c] ;  /* 0x00079c0001887983 */ /* 0x000ea80000300800 */
[----:B---3--:R1:W-:Y:S04]  /*4ca40*/  STS.U8 [R132+UR4+0x1d80], R112 ;  /* 0x001d807084007988 */ /* 0x0083e80008000004 */
[----:B----4-:R3:W-:Y:S01]  /*4ca50*/  STS.U8 [R132+UR4+0x2180], R130 ;  /* 0x0021808284007988 */ /* 0x0107e20008000004 */
[----:B0-----:R-:W-:-:S02]  /*4ca60*/  @!P0 IMAD.MOV.U32 R3, RZ, RZ, R2 ;  /* 0x000000ffff038224 */ /* 0x001fc400078e0002 */
[----:B------:R-:W-:Y:S01]  /*4ca70*/  @!P0 IMAD.MOV.U32 R2, RZ, RZ, R36 ;  /* 0x000000ffff028224 */ /* 0x000fe200078e0024 */
[----:B--2---:R0:W-:Y:S04]  /*4ca80*/  STS.U8 [R132+UR4+0x2580], R58 ;  /* 0x0025803a84007988 */ /* 0x0041e80008000004 */
[----:B------:R2:W4:Y:S04]  /*4ca90*/  @!P0 LDG.E.U8 R4, desc[UR6][R2.64] ;  /* 0x0000000602048981 */ /* 0x000528000c1e1100 */
[----:B------:R0:W-:Y:S04]  /*4caa0*/  STS.U8 [R132+UR4+0x2980], R76 ;  /* 0x0029804c84007988 */ /* 0x0001e80008000004 */
[----:B------:R0:W-:Y:S04]  /*4cab0*/  STS.U8 [R132+UR4+0x2d80], R94 ;  /* 0x002d805e84007988 */ /* 0x0001e80008000004 */
[----:B------:R0:W-:Y:S04]  /*4cac0*/  STS.U8 [R132+UR4+0x3180], R138 ;  /* 0x0031808a84007988 */ /* 0x0001e80008000004 */
[----:B------:R-:W2:Y:S04]  /*4cad0*/  LDL.LU R2, [R1+0x814] ;  /* 0x0008140001027983 */ /* 0x000ea80000300800 */
[----:B------:R-:W4:Y:S04]  /*4cae0*/  LDL.LU R3, [R1+0x800] ;  /* 0x0008000001037983 */ /* 0x000f280000300800 */
[----:B-1----:R-:W4:Y:S04]  /*4caf0*/  LDL.LU R112, [R1+0x21fc] ;  /* 0x0021fc0001707983 */ /* 0x002f280000300800 */
[----:B---3--:R-:W3:Y:S04]  /*4cb00*/  LDL.LU R130, [R1+0x21f8] ;  /* 0x0021f80001827983 */ /* 0x008ee80000300800 */
[----:B0-----:R-:W3:Y:S04]  /*4cb10*/  LDL.LU R58, [R1+0x21f4] ;  /* 0x0021f400013a7983 */ /* 0x001ee80000300800 */
[----:B------:R-:W3:Y:S04]  /*4cb20*/  LDL.LU R76, [R1+0x21f0] ;  /* 0x0021f000014c7983 */ /* 0x000ee80000300800 */
[----:B------:R-:W3:Y:S04]  /*4cb30*/  LDL.LU R94, [R1+0x21ec] ;  /* 0x0021ec00015e7983 */ /* 0x000ee80000300800 */
[----:B------:R-:W3:Y:S04]  /*4cb40*/  LDL.LU R138, [R1+0x21e8] ;  /* 0x0021e800018a7983 */ /* 0x000ee80000300800 */
[----:B------:R0:W-:Y:S04]  /*4cb50*/  STS.U8 [R132+UR4+0x3580], R137 ;  /* 0x0035808984007988 */ /* 0x0001e80008000004 */
[----:B0-----:R-:W3:Y:S04]  /*4cb60*/  LDL.LU R137, [R1+0x21e4] ;  /* 0x0021e40001897983 */ /* 0x001ee80000300800 */
[----:B------:R0:W-:Y:S04]  /*4cb70*/  STS.U8 [R132+UR4+0x3980], R9 ;  /* 0x0039800984007988 */ /* 0x0001e80008000004 */
[----:B0-----:R-:W3:Y:S04]  /*4cb80*/  LDL.LU R9, [R1+0x21e0] ;  /* 0x0021e00001097983 */ /* 0x001ee80000300800 */
[----:B--2---:R-:W-:Y:S04]  /*4cb90*/  STS.U8 [R132+UR4+0x3d80], R2 ;  /* 0x003d800284007988 */ /* 0x004fe80008000004 */
[----:B----4-:R-:W-:Y:S04]  /*4cba0*/  STS.U8 [R132+UR4+0x4180], R3 ;  /* 0x0041800384007988 */ /* 0x010fe80008000004 */
[----:B------:R-:W-:Y:S04]  /*4cbb0*/  STS.U8 [R132+UR4+0x4580], R131 ;  /* 0x0045808384007988 */ /* 0x000fe80008000004 */
[----:B------:R0:W-:Y:S04]  /*4cbc0*/  STS.U8 [R132+UR4+0x4980], R133 ;  /* 0x0049808584007988 */ /* 0x0001e80008000004 */
[----:B------:R-:W-:Y:S04]  /*4cbd0*/  STS.U8 [R132+UR4+0x4d80], R134 ;  /* 0x004d808684007988 */ /* 0x000fe80008000004 */
[----:B------:R1:W-:Y:S04]  /*4cbe0*/  STS.U8 [R132+UR4+0x5180], R135 ;  /* 0x0051808784007988 */ /* 0x0003e80008000004 */
[----:B------:R2:W-:Y:S04]  /*4cbf0*/  STS.U8 [R132+UR4+0x5580], R136 ;  /* 0x0055808884007988 */ /* 0x0005e80008000004 */
[----:B0-----:R-:W4:Y:S04]  /*4cc00*/  LDL.LU R133, [R1+0x924] ;  /* 0x0009240001857983 */ /* 0x001f280000300800 */
[----:B-1----:R-:W4:Y:S04]  /*4cc10*/  LDL.LU R135, [R1+0x914] ;  /* 0x0009140001877983 */ /* 0x002f280000300800 */
[----:B--2---:R-:W2:Y:S04]  /*4cc20*/  LDL.LU R136, [R1+0x904] ;  /* 0x0009040001887983 */ /* 0x004ea80000300800 */
[----:B---3--:R0:W-:Y:S04]  /*4cc30*/  STS.U8 [R132+UR4+0x5980], R137 ;  /* 0x0059808984007988 */ /* 0x0081e80008000004 */
[----:B0-----:R-:W3:Y:S04]  /*4cc40*/  LDL.LU R137, [R1+0x8f4] ;  /* 0x0008f40001897983 */ /* 0x001ee80000300800 */
[----:B------:R-:W-:Y:S01]  /*4cc50*/  STS.U8 [R132+UR4+0x5d80], R130 ;  /* 0x005d808284007988 */ /* 0x000fe20008000004 */
[----:B------:R-:W0:Y:S03]  /*4cc60*/  S2R R134, SR_TID.X ;  /* 0x0000000000867919 */ /* 0x000e260000002100 */
        /* <DEDUP_REMOVED lines=28> */
[----:B-1----:R-:W3:Y:S04]  /*4ce30*/  LDL.LU R119, [R1+0x8e4] ;  /* 0x0008e40001777983 */ /* 0x002ee80000300800 */
[----:B------:R-:W-:Y:S04]  /*4ce40*/  STS.U8 [R132+UR4+0xd180], R194 ;  /* 0x00d180c284007988 */ /* 0x000fe80008000004 */
[----:B------:R-:W3:Y:S04]  /*4ce50*/  LDL.LU R120, [R1+0x8d4] ;  /* 0x0008d40001787983 */ /* 0x000ee80000300800 */
[----:B------:R-:W-:Y:S04]  /*4ce60*/  STS.U8 [R132+UR4+0xd580], R188 ;  /* 0x00d580bc84007988 */ /* 0x000fe80008000004 */
[----:B------:R-:W3:Y:S04]  /*4ce70*/  LDL.LU R121, [R1+0x8c4] ;  /* 0x0008c40001797983 */ /* 0x000ee80000300800 */
[----:B------:R-:W-:Y:S04]  /*4ce80*/  STS.U8 [R132+UR4+0xd980], R185 ;  /* 0x00d980b984007988 */ /* 0x000fe80008000004 */
[----:B------:R-:W3:Y:S04]  /*4ce90*/  LDL.LU R122, [R1+0x8b0] ;  /* 0x0008b000017a7983 */ /* 0x000ee80000300800 */
[----:B------:R-:W-:Y:S01]  /*4cea0*/  STS.U8 [R132+UR4+0xdd80], R184 ;  /* 0x00dd80b884007988 */ /* 0x000fe20008000004 */
[----:B0-----:R-:W-:-:S03]  /*4ceb0*/  LOP3.LUT R134, R134, 0x7f, RZ, 0xc0, !PT ;  /* 0x0000007f86867812 */ /* 0x001fc600078ec0ff */
[----:B------:R-:W3:Y:S04]  /*4cec0*/  LDL.LU R123, [R1+0x89c] ;  /* 0x00089c00017b7983 */ /* 0x000ee80000300800 */
[----:B------:R-:W-:Y:S04]  /*4ced0*/  STS.U8 [R132+UR4+0xe180], R183 ;  /* 0x00e180b784007988 */ /* 0x000fe80008000004 */
[----:B------:R-:W3:Y:S04]  /*4cee0*/  LDL.LU R124, [R1+0x888] ;  /* 0x00088800017c7983 */ /* 0x000ee80000300800 */
[----:B------:R-:W-:Y:S04]  /*4cef0*/  STS.U8 [R132+UR4+0xe580], R182 ;  /* 0x00e580b684007988 */ /* 0x000fe80008000004 */
[----:B------:R-:W3:Y:S04]  /*4cf00*/  LDL.LU R125, [R1+0x874] ;  /* 0x00087400017d7983 */ /* 0x000ee80000300800 */
[----:B------:R-:W-:Y:S04]  /*4cf10*/  STS.U8 [R132+UR4+0xe980], R181 ;  /* 0x00e980b584007988 */ /* 0x000fe80008000004 */
[----:B------:R-:W3:Y:S04]  /*4cf20*/  LDL.LU R126, [R1+0x860] ;  /* 0x00086000017e7983 */ /* 0x000ee80000300800 */
[----:B------:R-:W-:Y:S01]  /*4cf30*/  STS.U8 [R132+UR4+0xed80], R180 ;  /* 0x00ed80b484007988 */ /* 0x000fe20008000004 */
[----:B------:R-:W-:-:S03]  /*4cf40*/  LOP3.LUT R3, R134, 0x40, RZ, 0x3c, !PT ;  /* 0x0000004086037812 */ /* 0x000fc600078e3cff */
        /* <DEDUP_REMOVED lines=8> */
[----:B------:R-:W3:Y:S04]  /*4cfd0*/  LDL.LU R131, [R1+0x7fc] ;  /* 0x0007fc0001837983 */ /* 0x000ee80000300800 */
[----:B0-----:R-:W3:Y:S04]  /*4cfe0*/  LDL.LU R132, [R1+0x7e8] ;  /* 0x0007e80001847983 */ /* 0x001ee80000300800 */
[----:B----4-:R0:W-:Y:S04]  /*4cff0*/  STS.U8 [R3+UR4+0x200], R133 ;  /* 0x0002008503007988 */ /* 0x0101e80008000004 */
[----:B------:R1:W-:Y:S04]  /*4d000*/  STS.U8 [R3+UR4+0x600], R135 ;  /* 0x0006008703007988 */ /* 0x0003e80008000004 */
[----:B--2---:R2:W-:Y:S04]  /*4d010*/  STS.U8 [R3+UR4+0xa00], R136 ;  /* 0x000a008803007988 */ /* 0x0045e80008000004 */
[----:B0-----:R-:W4:Y:S04]  /*4d020*/  LDL.LU R133, [R1+0x7d4] ;  /* 0x0007d40001857983 */ /* 0x001f280000300800 */
[----:B-1----:R-:W4:Y:S04]  /*4d030*/  LDL.LU R135, [R1+0x7c0] ;  /* 0x0007c00001877983 */ /* 0x002f280000300800 */
[----:B--2---:R-:W2:Y:S04]  /*4d040*/  LDL.LU R136, [R1+0x7ac] ;  /* 0x0007ac0001887983 */ /* 0x004ea80000300800 */
[----:B---3--:R0:W-:Y:S04]  /*4d050*/  STS.U8 [R3+UR4+0xe00], R137 ;  /* 0x000e008903007988 */ /* 0x0081e80008000004 */
[----:B0-----:R-:W3:Y:S04]  /*4d060*/  LDL.LU R137, [R1+0x798] ;  /* 0x0007980001897983 */ /* 0x001ee80000300800 */
        /* <DEDUP_REMOVED lines=14> */
[----:B----4-:R-:W-:Y:S04]  /*4d150*/  STS.U8 [R3+UR4+0x4a00], R133 ;  /* 0x004a008503007988 */ /* 0x010fe80008000004 */
[----:B------:R0:W-:Y:S04]  /*4d160*/  STS.U8 [R3+UR4+0x4e00], R135 ;  /* 0x004e008703007988 */ /* 0x0001e80008000004 */
[----:B--2---:R1:W-:Y:S04]  /*4d170*/  STS.U8 [R3+UR4+0x5200], R136 ;  /* 0x0052008803007988 */ /* 0x0043e80008000004 */
[----:B0-----:R-:W2:Y:S04]  /*4d180*/  LDL.LU R135, [R1+0x920] ;  /* 0x0009200001877983 */ /* 0x001ea80000300800 */
[----:B-1----:R-:W4:Y:S04]  /*4d190*/  LDL.LU R136, [R1+0x910] ;  /* 0x0009100001887983 */ /* 0x002f280000300800 */
[----:B---3--:R0:W-:Y:S04]  /*4d1a0*/  STS.U8 [R3+UR4+0x5600], R137 ;  /* 0x0056008903007988 */ /* 0x0081e80008000004 */
[----:B------:R1:W-:Y:S04]  /*4d1b0*/  STS.U8 [R3+UR4+0x5a00], R138 ;  /* 0x005a008a03007988 */ /* 0x0003e80008000004 */
[----:B0-----:R-:W3:Y:S04]  /*4d1c0*/  LDL.LU R137, [R1+0x900] ;  /* 0x0009000001897983 */ /* 0x001ee80000300800 */
[----:B-1----:R-:W3:Y:S04]  /*4d1d0*/  LDL.LU R138, [R1+0x8f0] ;  /* 0x0008f000018a7983 */ /* 0x002ee80000300800 */
        /* <DEDUP_REMOVED lines=22> */
[----:B------:R1:W-:Y:S04]  /*4d340*/  STS.U8 [R3+UR4+0xb600], R228 ;  /* 0x00b600e403007988 */ /* 0x0003e80008000004 */
[----:B------:R-:W-:Y:S04]  /*4d350*/  STS.U8 [R3+UR4+0xba00], R223 ;  /* 0x00ba00df03007988 */ /* 0x000fe80008000004 */
[----:B------:R-:W-:Y:S04]  /*4d360*/  STS.U8 [R3+UR4+0xbe00], R218 ;  /* 0x00be00da03007988 */ /* 0x000fe80008000004 */
[----:B------:R1:W-:Y:S04]  /*4d370*/  STS.U8 [R3+UR4+0xc200], R213 ;  /* 0x00c200d503007988 */ /* 0x0003e80008000004 */
[----:B------:R-:W-:Y:S04]  /*4d380*/  STS.U8 [R3+UR4+0xc600], R208 ;  /* 0x00c600d003007988 */ /* 0x000fe80008000004 */
[----:B------:R-:W-:Y:S04]  /*4d390*/  STS.U8 [R3+UR4+0xca00], R203 ;  /* 0x00ca00cb03007988 */ /* 0x000fe80008000004 */
        /* <DEDUP_REMOVED lines=27> */
[----:B------:R-:W3:Y:S01]  /*4d550*/  LDL.LU R134, [R1+0x7e4] ;  /* 0x0007e40001867983 */ /* 0x000ee20000300800 */
        /* <DEDUP_REMOVED lines=17> */
[----:B0-----:R-:W-:Y:S02]  /*4d670*/  IMAD.MOV.U32 R248, RZ, RZ, R141 ;  /* 0x000000fffff87224 */ /* 0x001fe400078e008d */
[----:B------:R-:W-:-:S02]  /*4d680*/  IMAD.MOV.U32 R224, RZ, RZ, R142 ;  /* 0x000000ffffe07224 */ /* 0x000fc400078e008e */
[----:B------:R-:W-:Y:S02]  /*4d690*/  IMAD.MOV.U32 R214, RZ, RZ, R143 ;  /* 0x000000ffffd67224 */ /* 0x000fe400078e008f */
[----:B------:R-:W-:Y:S02]  /*4d6a0*/  IMAD.MOV.U32 R204, RZ, RZ, R144 ;  /* 0x000000ffffcc7224 */ /* 0x000fe400078e0090 */
[----:B------:R-:W-:Y:S02]  /*4d6b0*/  IMAD.MOV.U32 R199, RZ, RZ, R145 ;  /* 0x000000ffffc77224 */ /* 0x000fe400078e0091 */
[----:B------:R-:W-:Y:S02]  /*4d6c0*/  IMAD.MOV.U32 R188, RZ, RZ, R146 ;  /* 0x000000ffffbc7224 */ /* 0x000fe400078e0092 */
[----:B------:R-:W-:Y:S02]  /*4d6d0*/  IMAD.MOV.U32 R184, RZ, RZ, R147 ;  /* 0x000000ffffb87224 */ /* 0x000fe400078e0093 */
[----:B-1----:R-:W-:-:S02]  /*4d6e0*/  IMAD.MOV.U32 R228, RZ, RZ, R148 ;  /* 0x000000ffffe47224 */ /* 0x002fc400078e0094 */
[----:B------:R-:W-:Y:S02]  /*4d6f0*/  IMAD.MOV.U32 R233, RZ, RZ, R149 ;  /* 0x000000ffffe97224 */ /* 0x000fe400078e0095 */
[----:B------:R-:W-:Y:S02]  /*4d700*/  IMAD.MOV.U32 R238, RZ, RZ, R150 ;  /* 0x000000ffffee7224 */ /* 0x000fe400078e0096 */
[----:B------:R-:W-:Y:S01]  /*4d710*/  IMAD.MOV.U32 R243, RZ, RZ, R151 ;  /* 0x000000fffff37224 */ /* 0x000fe200078e0097 */
[----:B------:R-:W-:Y:S01]  /*4d720*/  UMOV UR8, UR28 ;  /* 0x0000001c00087c82 */ /* 0x000fe20008000000 */
[----:B------:R-:W-:Y:S01]  /*4d730*/  UMOV UR9, UR29 ;  /* 0x0000001d00097c82 */ /* 0x000fe20008000000 */
[----:B------:R-:W-:Y:S01]  /*4d740*/  UMOV UR32, UR12 ;  /* 0x0000000c00207c82 */ /* 0x000fe20008000000 */
[----:B------:R-:W-:Y:S01]  /*4d750*/  UMOV UR33, UR13 ;  /* 0x0000000d00217c82 */ /* 0x000fe20008000000 */
[----:B------:R-:W-:Y:S01]  /*4d760*/  UMOV UR36, UR16 ;  /* 0x0000001000247c82 */ /* 0x000fe20008000000 */
[----:B------:R-:W-:Y:S01]  /*4d770*/  UMOV UR37, UR17 ;  /* 0x0000001100257c82 */ /* 0x000fe20008000000 */
[----:B------:R-:W-:Y:S01]  /*4d780*/  UMOV UR40, UR20 ;  /* 0x0000001400287c82 */ /* 0x000fe20008000000 */
[----:B------:R-:W-:Y:S01]  /*4d790*/  UMOV UR41, UR21 ;  /* 0x0000001500297c82 */ /* 0x000fe20008000000 */
[----:B------:R-:W0:Y:S01]  /*4d7a0*/  LDC R213, c[0x0][0x230] ;  /* 0x00008c00ffd57b82 */ /* 0x000e220000000800 */
[----:B--2---:R1:W-:Y:S04]  /*4d7b0*/  STS.U8 [R2+UR4+0x280], R135 ;  /* 0x0002808702007988 */ /* 0x0043e80008000004 */
[----:B----4-:R2:W-:Y:S04]  /*4d7c0*/  STS.U8 [R2+UR4+0x680], R136 ;  /* 0x0006808802007988 */ /* 0x0105e80008000004 */
[----:B-1----:R-:W4:Y:S04]  /*4d7d0*/  LDL.LU R135, [R1+0x7d0] ;  /* 0x0007d00001877983 */ /* 0x002f280000300800 */
[----:B--2---:R-:W2:Y:S04]  /*4d7e0*/  LDL.LU R136, [R1+0x7bc] ;  /* 0x0007bc0001887983 */ /* 0x004ea80000300800 */
[----:B---3--:R1:W-:Y:S04]  /*4d7f0*/  STS.U8 [R2+UR4+0xa80], R137 ;  /* 0x000a808902007988 */ /* 0x0083e80008000004 */
[----:B------:R3:W-:Y:S04]  /*4d800*/  STS.U8 [R2+UR4+0xe80], R138 ;  /* 0x000e808a02007988 */ /* 0x0007e80008000004 */
[----:B-1----:R-:W2:Y:S04]  /*4d810*/  LDL.LU R137, [R1+0x7a8] ;  /* 0x0007a80001897983 */ /* 0x002ea80000300800 */
[----:B---3--:R-:W3:Y:S04]  /*4d820*/  LDL.LU R138, [R1+0x794] ;  /* 0x00079400018a7983 */ /* 0x008ee80000300800 */
        /* <DEDUP_REMOVED lines=14> */
[----:B-1----:R-:W3:Y:S04]  /*4d910*/  LDL.LU R134, [R1+0x91c] ;  /* 0x00091c0001867983 */ /* 0x002ee80000300800 */
[----:B----4-:R-:W-:Y:S04]  /*4d920*/  STS.U8 [R2+UR4+0x4a80], R135 ;  /* 0x004a808702007988 */ /* 0x010fe80008000004 */
[----:B--2---:R1:W-:Y:S04]  /*4d930*/  STS.U8 [R2+UR4+0x4e80], R136 ;  /* 0x004e808802007988 */ /* 0x0043e80008000004 */
[----:B-1----:R-:W2:Y:S04]  /*4d940*/  LDL.LU R136, [R1+0x90c] ;  /* 0x00090c0001887983 */ /* 0x002ea80000300800 */
[----:B------:R1:W-:Y:S04]  /*4d950*/  STS.U8 [R2+UR4+0x5280], R137 ;  /* 0x0052808902007988 */ /* 0x0003e80008000004 */
[----:B---3--:R3:W-:Y:S04]  /*4d960*/  STS.U8 [R2+UR4+0x5680], R138 ;  /* 0x0056808a02007988 */ /* 0x0087e80008000004 */
[----:B-1----:R-:W4:Y:S04]  /*4d970*/  LDL.LU R137, [R1+0x8fc] ;  /* 0x0008fc0001897983 */ /* 0x002f280000300800 */
[----:B---3--:R-:W3:Y:S04]  /*4d980*/  LDL.LU R138, [R1+0x8ec] ;  /* 0x0008ec00018a7983 */ /* 0x008ee80000300800 */
[----:B------:R-:W-:Y:S04]  /*4d990*/  STS.U8 [R2+UR4+0x5a80], R94 ;  /* 0x005a805e02007988 */ /* 0x000fe80008000004 */
[----:B------:R-:W-:Y:S01]  /*4d9a0*/  STS.U8 [R2+UR4+0x5e80], R93 ;  /* 0x005e805d02007988 */ /* 0x000fe20008000004 */
[----:B------:R-:W1:Y:S03]  /*4d9b0*/  S2R R135, SR_TID.X ;  /* 0x0000000000877919 */ /* 0x000e660000002100 */
        /* <DEDUP_REMOVED lines=36> */
[----:B-1----:R-:W-:-:S03]  /*4dc00*/  LOP3.LUT R135, R135, 0x7f, RZ, 0xc0, !PT ;  /* 0x0000007f87877812 */ /* 0x002fc600078ec0ff */
        /* <DEDUP_REMOVED lines=20> */
[----:B-1----:R-:W3:Y:S04]  /*4dd50*/  LDL.LU R134, [R1+0x7cc] ;  /* 0x0007cc0001867983 */ /* 0x002ee80000300800 */
[----:B--2---:R1:W-:Y:S04]  /*4dd60*/  STS.U8 [R3+UR4+0x700], R136 ;  /* 0x0007008803007988 */ /* 0x0043e80008000004 */
[----:B-1----:R-:W2:Y:S04]  /*4dd70*/  LDL.LU R136, [R1+0x7b8] ;  /* 0x0007b80001887983 */ /* 0x002ea80000300800 */
[----:B----4-:R1:W-:Y:S04]  /*4dd80*/  STS.U8 [R3+UR4+0xb00], R137 ;  /* 0x000b008903007988 */ /* 0x0103e80008000004 */
[----:B---3--:R3:W-:Y:S04]  /*4dd90*/  STS.U8 [R3+UR4+0xf00], R138 ;  /* 0x000f008a03007988 */ /* 0x0087e80008000004 */
[----:B-1----:R-:W4:Y:S04]  /*4dda0*/  LDL.LU R137, [R1+0x7a4] ;  /* 0x0007a40001897983 */ /* 0x002f280000300800 */
        /* <DEDUP_REMOVED lines=79> */
[----:B------:R-:W3:Y:S04]  /*4e2a0*/  LDL.LU R135, [R1+0x7dc] ;  /* 0x0007dc0001877983 */ /* 0x000ee80000300800 */
        /* <DEDUP_REMOVED lines=21> */
[----:B--2---:R-:W-:Y:S04]  /*4e400*/  STS.U8 [R2+UR4+0x4b80], R136 ;  /* 0x004b808802007988 */ /* 0x004fe80008000004 */
[----:B----4-:R-:W-:Y:S04]  /*4e410*/  STS.U8 [R2+UR4+0x4f80], R137 ;  /* 0x004f808902007988 */ /* 0x010fe80008000004 */
[----:B---3--:R-:W-:Y:S04]  /*4e420*/  STS.U8 [R2+UR4+0x5380], R138 ;  /* 0x0053808a02007988 */ /* 0x008fe80008000004 */
[----:B------:R1:W-:Y:S04]  /*4e430*/  STS.U8 [R2+UR4+0x5780], R9 ;  /* 0x0057800902007988 */ /* 0x0003e80008000004 */
[----:B-1----:R-:W2:Y:S04]  /*4e440*/  LDL.LU R9, [R1+0x21dc] ;  /* 0x0021dc0001097983 */ /* 0x002ea80000300800 */
        /* <DEDUP_REMOVED lines=40> */
[----:B------:R-:W-:Y:S01]  /*4e6d0*/  STS.U8 [R2+UR4+0xfb80], R4 ;  /* 0x00fb800402007988 */ /* 0x000fe20008000004 */
[----:B------:R-:W-:-:S03]  /*4e6e0*/  IMAD.MOV.U32 R3, RZ, RZ, R25 ;  /* 0x000000ffff037224 */ /* 0x000fc600078e0019 */
[----:B--2---:R1:W-:Y:S01]  /*4e6f0*/  STS.U8 [R2+UR4+0xff80], R9 ;  /* 0x00ff800902007988 */ /* 0x0043e20008000004 */
[----:B------:R2:W-:Y:S06]  /*4e700*/  MEMBAR.ALL.CTA ;  /* 0x0000000000007992 */ /* 0x0005ec0000008000 */
[----:B--2---:R-:W2:Y:S04]  /*4e710*/  FENCE.VIEW.ASYNC.S ;  /* 0x00000000000073c6 */ /* 0x004ea80000000000 */
[----:B-1----:R-:W3:Y:S04]  /*4e720*/  LDL.LU R9, [R1+0x21d8] ;  /* 0x0021d80001097983 */ /* 0x002ee80000300800 */
[----:B------:R-:W4:Y:S04]  /*4e730*/  LDL.LU.64 R24, [R1] ;  /* 0x0000000001187983 */ /* 0x000f280000300a00 */
[----:B------:R-:W3:Y:S04]  /*4e740*/  LDL.LU.64 R26, [R1+0x8] ;  /* 0x00000800011a7983 */ /* 0x000ee80000300a00 */
[----:B------:R-:W4:Y:S04]  /*4e750*/  LDL.LU.64 R28, [R1+0x10] ;  /* 0x00001000011c7983 */ /* 0x000f280000300a00 */
[----:B------:R-:W3:Y:S04]  /*4e760*/  LDL.LU.64 R30, [R1+0x18] ;  /* 0x00001800011e7983 */ /* 0x000ee80000300a00 */
[----:B------:R-:W4:Y:S04]  /*4e770*/  LDL.LU.64 R32, [R1+0x20] ;  /* 0x0000200001207983 */ /* 0x000f280000300a00 */
[----:B------:R-:W3:Y:S01]  /*4e780*/  LDL.LU.64 R34, [R1+0x28] ;  /* 0x0000280001227983 */ /* 0x000ee20000300a00 */
[----:B------:R-:W-:-:S03]  /*4e790*/  IMAD.MOV.U32 R2, RZ, RZ, R39 ;  /* 0x000000ffff027224 */ /* 0x000fc600078e0027 */
[----:B------:R-:W4:Y:S04]  /*4e7a0*/  LDL.LU.64 R36, [R1+0x30] ;  /* 0x0000300001247983 */ /* 0x000f280000300a00 */
[----:B------:R-:W3:Y:S04]  /*4e7b0*/  LDL.LU.64 R38, [R1+0x38] ;  /* 0x0000380001267983 */ /* 0x000ee80000300a00 */
        /* <DEDUP_REMOVED lines=55> */
[----:B------:R-:W3:Y:S01]  /*4eb30*/  LDL.LU.64 R150, [R1+0x1f8] ;  /* 0x0001f80001967983 */ /* 0x000ee20000300a00 */
[----:B--2---:R-:W-:Y:S06]  /*4eb40*/  BAR.SYNC.DEFER_BLOCKING 0x0 ;  /* 0x0000000000007b1d */ /* 0x004fec0000010000 */
[----:B---3--:R-:W-:Y:S04]  /*4eb50*/  STL.64 [R1+0x21d0], R150 ;  /* 0x0021d09601007387 */ /* 0x008fe80000100a00 */
[----:B----4-:R-:W-:Y:S04]  /*4eb60*/  STL.64 [R1+0x21c8], R148 ;  /* 0x0021c89401007387 */ /* 0x010fe80000100a00 */
        /* <DEDUP_REMOVED lines=49> */
[----:B------:R1:W-:Y:S04]  /*4ee80*/  STL.64 [R1+0x2038], R48 ;  /* 0x0020383001007387 */ /* 0x0003e80000100a00 */
[----:B-1----:R-:W2:Y:S04]  /*4ee90*/  LDL.LU.64 R48, [R1+0x400] ;  /* 0x0004000001307983 */ /* 0x002ea80000300a00 */
[----:B------:R-:W2:Y:S04]  /*4eea0*/  LDL.LU.64 R50, [R1+0x408] ;  /* 0x0004080001327983 */ /* 0x000ea80000300a00 */
        /* <DEDUP_REMOVED lines=61> */
[----:B------:R-:W2:Y:S02]  /*4f280*/  LDL.LU.64 R174, [R1+0x5f8] ;  /* 0x0005f80001ae7983 */ /* 0x000ea40000300a00 */
[----:B--2---:R-:W-:-:S06]  /*4f290*/  WARPGROUP.ARRIVE ;  /* 0x00000000000079c5 */ /* 0x004fcc0000000000 */
[----:B------:R-:W-:Y:S03]  /*4f2a0*/  QGMMA.64x256x32.F32.E5M2.E5M2 R48, gdesc[UR28], R48, gsb0 ;  /* 0x03e000001c3079f3 */ /* 0x000fe60008003830 */
[----:B------:R-:W-:Y:S02]  /*4f2b0*/  WARPGROUP.DEPBAR.LE gsb0, 0x0 ;  /* 0x00008000000079c5 */ /* 0x000fe40000010000 */
[----:B------:R-:W-:-:S15]  /*4f2c0*/  WARPGROUP.ARRIVE ;  /* 0x00000000000079c5 */ /* 0x000fde0000000000 */
[----:B------:R-:W-:-:S08]  /*4f2d0*/  NOP ;  /* 0x0000000000007918 */ /* 0x000fd00000000000 */
[----:B------:R-:W-:Y:S03]  /*4f2e0*/  QGMMA.64x256x32.F32.E5M2.E5M2 R48, gdesc[UR12], R48, gsb0 ;  /* 0x03e000000c3079f3 */ /* 0x000fe60008003830 */
[----:B------:R-:W-:Y:S02]  /*4f2f0*/  WARPGROUP.DEPBAR.LE gsb0, 0x0 ;  /* 0x00008000000079c5 */ /* 0x000fe40000010000 */
[----:B------:R-:W-:-:S15]  /*4f300*/  WARPGROUP.ARRIVE ;  /* 0x00000000000079c5 */ /* 0x000fde0000000000 */
[----:B------:R-:W-:-:S08]  /*4f310*/  NOP ;  /* 0x0000000000007918 */ /* 0x000fd00000000000 */
[----:B------:R-:W-:Y:S01]  /*4f320*/  QGMMA.64x256x32.F32.E5M2.E5M2 R48, gdesc[UR16], R48, gsb0 ;  /* 0x03e00000103079f3 */ /* 0x000fe20008003830 */
        /* <DEDUP_REMOVED lines=11> */
[----:B------:R1:W-:Y:S01]  /*4f3e0*/  STL.64 [R1+0x1fd8], R24 ;  /* 0x001fd81801007387 */ /* 0x0003e20000100a00 */
[----:B------:R-:W-:-:S02]  /*4f3f0*/  WARPGROUP.DEPBAR.LE gsb0, 0x0 ;  /* 0x00008000000079c5 */ /* 0x000fc40000010000 */
[----:B------:R-:W-:-:S06]  /*4f400*/  WARPGROUP.ARRIVE ;  /* 0x00000000000079c5 */ /* 0x000fcc0000000000 */
[----:B------:R-:W-:Y:S03]  /*4f410*/  QGMMA.64x256x32.F32.E5M2.E5M2 R48, gdesc[UR20], R48, gsb0 ;  /* 0x03e00000143079f3 */ /* 0x000fe60008003830 */
[----:B------:R-:W-:Y:S02]  /*4f420*/  WARPGROUP.DEPBAR.LE gsb0, 0x0 ;  /* 0x00008000000079c5 */ /* 0x000fe40000010000 */
[----:B------:R2:W-:Y:S04]  /*4f430*/  STL.64 [R1+0x400], R48 ;  /* 0x0004003001007387 */ /* 0x0005e80000100a00 */
        /* <DEDUP_REMOVED lines=63> */
[----:B-1----:R-:W4:Y:S04]  /*4f830*/  LDL.LU.64 R24, [R1+0x200] ;  /* 0x0002000001187983 */ /* 0x002f280000300a00 */
[----:B------:R-:W4:Y:S04]  /*4f840*/  LDL.LU.64 R26, [R1+0x208] ;  /* 0x00020800011a7983 */ /* 0x000f280000300a00 */
        /* <DEDUP_REMOVED lines=10> */
[----:B--2---:R-:W2:Y:S04]  /*4f8f0*/  LDL.LU.64 R48, [R1+0x260] ;  /* 0x0002600001307983 */ /* 0x004ea80000300a00 */
[----:B---3--:R-:W2:Y:S04]  /*4f900*/  LDL.LU.64 R50, [R1+0x268] ;  /* 0x0002680001327983 */ /* 0x008ea80000300a00 */
[----:B----4-:R-:W2:Y:S04]  /*4f910*/  LDL.LU.64 R52, [R1+0x270] ;  /* 0x0002700001347983 */ /* 0x010ea80000300a00 */
[----:B0-----:R-:W2:Y:S04]  /*4f920*/  LDL.LU.64 R54, [R1+0x278] ;  /* 0x0002780001367983 */ /* 0x001ea80000300a00 */
        /* <DEDUP_REMOVED lines=62> */
[----:B------:R-:W-:Y:S02]  /*4fd10*/  VIADD R213, R213, 0x7f ;  /* 0x0000007fd5d57836 */ /* 0x000fe40000000000 */
[----:B------:R-:W-:Y:S02]  /*4fd20*/  IMAD.MOV.U32 R223, RZ, RZ, R228 ;  /* 0x000000ffffdf7224 */ /* 0x000fe400078e00e4 */
[----:B------:R-:W-:Y:S01]  /*4fd30*/  IMAD.MOV.U32 R228, RZ, RZ, R233 ;  /* 0x000000ffffe47224 */ /* 0x000fe200078e00e9 */
[----:B------:R-:W-:Y:S01]  /*4fd40*/  SHF.R.S32.HI R218, RZ, 0x1f, R213 ;  /* 0x0000001fffda7819 */ /* 0x000fe200000114d5 */
[----:B------:R-:W-:Y:S02]  /*4fd50*/  IMAD.MOV.U32 R233, RZ, RZ, R238 ;  /* 0x000000ffffe97224 */ /* 0x000fe400078e00ee */
[----:B------:R-:W-:Y:S01]  /*4fd60*/  IMAD.MOV.U32 R238, RZ, RZ, R243 ;  /* 0x000000ffffee7224 */ /* 0x000fe200078e00f3 */
[----:B------:R-:W-:Y:S01]  /*4fd70*/  LEA.HI R4, R218, R213, RZ, 0x7 ;  /* 0x000000d5da047211 */ /* 0x000fe200078f38ff */
[----:B------:R-:W-:-:S02]  /*4fd80*/  IMAD.MOV.U32 R243, RZ, RZ, R248 ;  /* 0x000000fffff37224 */ /* 0x000fc400078e00f8 */
[----:B------:R-:W-:Y:S02]  /*4fd90*/  IMAD.MOV.U32 R248, RZ, RZ, R176 ;  /* 0x000000fffff87224 */ /* 0x000fe400078e00b0 */
[----:B------:R-:W-:Y:S02]  /*4fda0*/  VIADD R223, R223, 0x1 ;  /* 0x00000001dfdf7836 */ /* 0x000fe40000000000 */
[----:B------:R-:W-:Y:S01]  /*4fdb0*/  IMAD.MOV.U32 R176, RZ, RZ, R177 ;  /* 0x000000ffffb07224 */ /* 0x000fe200078e00b1 */
[----:B------:R-:W-:Y:S01]  /*4fdc0*/  SHF.R.S32.HI R4, RZ, 0x7, R4 ;  /* 0x00000007ff047819 */ /* 0x000fe20000011404 */
[----:B------:R-:W-:Y:S02]  /*4fdd0*/  IMAD.MOV.U32 R177, RZ, RZ, R178 ;  /* 0x000000ffffb17224 */ /* 0x000fe400078e00b2 */
[----:B------:R-:W-:Y:S01]  /*4fde0*/  IMAD.MOV.U32 R178, RZ, RZ, R10 ;  /* 0x000000ffffb27224 */ /* 0x000fe200078e000a */
[----:B------:R-:W-:Y:S01]  /*4fdf0*/  ISETP.NE.U32.AND P0, PT, R223, R4, PT ;  /* 0x00000004df00720c */ /* 0x000fe20003f05070 */
[----:B------:R-:W-:-:S02]  /*4fe00*/  WARPGROUP.DEPBAR.LE gsb0, 0x0 ;  /* 0x00008000000079c5 */ /* 0x000fc40000010000 */
        /* <DEDUP_REMOVED lines=128> */
[----:B------:R-:W3:Y:S04]  /*50610*/  LDL.LU R10, [R1+0x1fd4] ;  /* 0x001fd400010a7983 */ /* 0x000ee80000300800 */
[----:B------:R0:W-:Y:S02]  /*50620*/  STL [R1+0x930], R223 ;  /* 0x000930df01007387 */ /* 0x0001e40000100800 */
[----:B0-----:R-:W-:-:S02]  /*50630*/  IMAD.MOV.U32 R223, RZ, RZ, R228 ;  /* 0x000000ffffdf7224 */ /* 0x001fc400078e00e4 */
        /* <DEDUP_REMOVED lines=23> */
[----:B------:R-:W0:Y:S02]  /*507b0*/  LDC R189, c[0x0][0x238] ;  /* 0x00008e00ffbd7b82 */ /* 0x000e240000000800 */
[----:B0-----:R-:W-:-:S05]  /*507c0*/  IMAD.SHL.U32 R189, R189, 0x80, RZ ;  /* 0x00000080bdbd7824 */ /* 0x001fca00078e00ff */
[----:B------:R-:W-:-:S05]  /*507d0*/  IADD3 R223, P3, R189, R223, RZ ;  /* 0x000000dfbddf7210 */ /* 0x000fca0007f7e0ff */
[----:B------:R0:W-:Y:S04]  /*507e0*/  STL [R1+0x110c], R223 ;  /* 0x00110cdf01007387 */ /* 0x0001e80000100800 */
[----:B0-----:R-:W4:Y:S02]  /*507f0*/  LDL.LU R223, [R1+0x1104] ;  /* 0x0011040001df7983 */ /* 0x001f240000300800 */
[----:B----4-:R-:W-:-:S05]  /*50800*/  IADD3 R223, P4, R189, R223, RZ ;  /* 0x000000dfbddf7210 */ /* 0x010fca0007f9e0ff */
[----:B------:R0:W-:Y:S04]  /*50810*/  STL [R1+0x1104], R223 ;  /* 0x001104df01007387 */ /* 0x0001e80000100800 */
[----:B0-----:R-:W4:Y:S02]  /*50820*/  LDL.LU R223, [R1+0x10fc] ;  /* 0x0010fc0001df7983 */ /* 0x001f240000300800 */
[----:B----4-:R-:W-:-:S05]  /*50830*/  IADD3 R223, P5, R189, R223, RZ ;  /* 0x000000dfbddf7210 */ /* 0x010fca0007fbe0ff */
[----:B------:R0:W-:Y:S04]  /*50840*/  STL [R1+0x10fc], R223 ;  /* 0x0010fcdf01007387 */ /* 0x0001e80000100800 */
[----:B0-----:R-:W4:Y:S01]  /*50850*/  LDL.LU R223, [R1+0x10f4] ;  /* 0x0010f40001df7983 */ /* 0x001f220000300800 */
[C---:B------:R-:W-:Y:S02]  /*50860*/  IADD3 R9, P1, R189.reuse, R9, RZ ;  /* 0x00000009bd097210 */ /* 0x040fe40007f3e0ff */
[----:B----4-:R-:W-:-:S05]  /*50870*/  IADD3 R223, P6, R189, R223, RZ ;  /* 0x000000dfbddf7210 */ /* 0x010fca0007fde0ff */
[----:B------:R-:W-:Y:S04]  /*50880*/  STL [R1+0x10f4], R223 ;  /* 0x0010f4df01007387 */ /* 0x000fe80000100800 */
[----:B------:R0:W-:Y:S04]  /*50890*/  STL [R1+0x10ec], R9 ;  /* 0x0010ec0901007387 */ /* 0x0001e80000100800 */
[----:B0-----:R-:W4:Y:S01]  /*508a0*/  LDL.LU R9, [R1+0x1fd0] ;  /* 0x001fd00001097983 */ /* 0x001f220000300800 */
        /* <DEDUP_REMOVED lines=25> */
[----:B---3--:R-:W-:Y:S02]  /*50a40*/  IADD3 R10, P2, R189, R10, RZ ;  /* 0x0000000abd0a7210 */ /* 0x008fe40007f5e0ff */
[----:B------:R-:W-:-:S05]  /*50a50*/  SHF.R.S32.HI R8, RZ, 0x1f, R189 ;  /* 0x0000001fff087819 */ /* 0x000fca00000114bd */
[----:B----4-:R-:W-:Y:S01]  /*50a60*/  IMAD.X R9, R8, 0x1, R9, P2 ;  /* 0x0000000108097824 */ /* 0x010fe200010e0609 */
[----:B------:R-:W-:-:S05]  /*50a70*/  IADD3 R223, P2, R189, R223, RZ ;  /* 0x000000dfbddf7210 */ /* 0x000fca0007f5e0ff */
[----:B------:R0:W-:Y:S04]  /*50a80*/  STL [R1+0x10e4], R223 ;  /* 0x0010e4df01007387 */ /* 0x0001e80000100800 */
[----:B0-----:R-:W3:Y:S02]  /*50a90*/  LDL.LU R223, [R1+0x1108] ;  /* 0x0011080001df7983 */ /* 0x001ee40000300800 */
[----:B---3--:R-:W-:-:S05]  /*50aa0*/  IMAD.X R223, R8, 0x1, R223, P3 ;  /* 0x0000000108df7824 */ /* 0x008fca00018e06df */
[----:B------:R0:W-:Y:S04]  /*50ab0*/  STL [R1+0x1108], R223 ;  /* 0x001108df01007387 */ /* 0x0001e80000100800 */
[----:B0-----:R-:W3:Y:S02]  /*50ac0*/  LDL.LU R223, [R1+0x10dc] ;  /* 0x0010dc0001df7983 */ /* 0x001ee40000300800 */
[----:B---3--:R-:W-:-:S05]  /*50ad0*/  IADD3 R223, P3, R189, R223, RZ ;  /* 0x000000dfbddf7210 */ /* 0x008fca0007f7e0ff */
        /* <DEDUP_REMOVED lines=725> */
[----:B---3--:R-:W-:-:S05]  /*53830*/  IADD3 R223, P4, R223, UR5, RZ ;  /* 0x00000005dfdf7c10 */ /* 0x008fca000ff9e0ff */
        /* <DEDUP_REMOVED lines=32> */
[----:B---3--:R-:W-:-:S05]  /*53a40*/  IADD3.X R223, R223, UR44, RZ, P4, !PT ;  /* 0x0000002cdfdf7c10 */ /* 0x008fca000a7fe4ff */
        /* <DEDUP_REMOVED lines=426> */
[----:B------:R0:W-:Y:S02]  /*554f0*/  STL [R1+0x1b0c], R223 ;  /* 0x001b0cdf01007387 */ /* 0x0001e40000100800 */
[----:B0-----:R-:W-:Y:S02]  /*55500*/  IMAD.MOV.U32 R223, RZ, RZ, R228 ;  /* 0x000000ffffdf7224 */ /* 0x001fe400078e00e4 */
        /* <DEDUP_REMOVED lines=21> */
[----:B------:R-:W-:Y:S01]  /*55660*/  IADD3 R223, P3, R223, UR5, RZ ;  /* 0x00000005dfdf7c10 */ /* 0x000fe2000ff7e0ff */
[----:B------:R-:W-:-:S02]  /*55670*/  IMAD.MOV.U32 R219, RZ, RZ, R224 ;  /* 0x000000ffffdb7224 */ /* 0x000fc400078e00e0 */
[----:B------:R-:W-:Y:S02]  /*55680*/  IMAD.MOV.U32 R224, RZ, RZ, R229 ;  /* 0x000000ffffe07224 */ /* 0x000fe400078e00e5 */
[----:B------:R-:W-:Y:S02]  /*55690*/  IMAD.MOV.U32 R229, RZ, RZ, R234 ;  /* 0x000000ffffe57224 */ /* 0x000fe400078e00ea */
[----:B------:R-:W3:Y:S04]  /*556a0*/  LDL.LU R234, [R1+0x974] ;  /* 0x0009740001ea7983 */ /* 0x000ee80000300800 */
[----:B------:R0:W-:Y:S04]  /*556b0*/  STL [R1+0x1ae0], R223 ;  /* 0x001ae0df01007387 */ /* 0x0001e80000100800 */
[----:B0-----:R-:W4:Y:S02]  /*556c0*/  LDL.LU R223, [R1+0x1b04] ;  /* 0x001b040001df7983 */ /* 0x001f240000300800 */
[----:B----4-:R-:W-:-:S05]  /*556d0*/  IADD3.X R223, R223, UR44, RZ, P4, !PT ;  /* 0x0000002cdfdf7c10 */ /* 0x010fca000a7fe4ff */
[----:B------:R0:W-:Y:S04]  /*556e0*/  STL [R1+0x1b04], R223 ;  /* 0x001b04df01007387 */ /* 0x0001e80000100800 */
[----:B0-----:R-:W4:Y:S02]  /*556f0*/  LDL.LU R223, [R1+0x1ad8] ;  /* 0x001ad80001df7983 */ /* 0x001f240000300800 */
[----:B----4-:R-:W-:-:S05]  /*55700*/  IADD3 R223, P4, R223, UR5, RZ ;  /* 0x00000005dfdf7c10 */ /* 0x010fca000ff9e0ff */
        /* <DEDUP_REMOVED lines=493> */
[----:B0-----:R-:W4:Y:S01]  /*575e0*/  LDL.LU R223, [R1+0x186c] ;  /* 0x00186c0001df7983 */ /* 0x001f220000300800 */
[----:B--2---:R-:W-:Y:S01]  /*575f0*/  WARPGROUP.ARRIVE ;  /* 0x00000000000079c5 */ /* 0x004fe20000000000 */
[----:B------:R-:W-:Y:S01]  /*57600*/  UMOV UR26, UR30 ;  /* 0x0000001e001a7c82 */ /* 0x000fe20008000000 */
[----:B------:R-:W-:-:S04]  /*57610*/  UMOV UR27, UR31 ;  /* 0x0000001f001b7c82 */ /* 0x000fc80008000000 */
[----:B------:R-:W-:Y:S01]  /*57620*/  QGMMA.64x256x32.F32.E5M2.E5M2 R24, gdesc[UR24], R24, gsb0 ;  /* 0x03e00000181879f3 */ /* 0x000fe20008003818 */
[----:B----4-:R-:W-:-:S05]  /*57630*/  IADD3.X R223, R223, UR44, RZ, P3, !PT ;  /* 0x0000002cdfdf7c10 */ /* 0x010fca0009ffe4ff */
[----:B------:R0:W-:Y:S04]  /*57640*/  STL [R1+0x186c], R223 ;  /* 0x00186cdf01007387 */ /* 0x0001e80000100800 */
[----:B0-----:R-:W2:Y:S01]  /*57650*/  LDL.LU R223, [R1+0x1840] ;  /* 0x0018400001df7983 */ /* 0x001ea20000300800 */
[----:B------:R-:W-:Y:S02]  /*57660*/  WARPGROUP.DEPBAR.LE gsb0, 0x0 ;  /* 0x00008000000079c5 */ /* 0x000fe40000010000 */
[----:B------:R-:W-:Y:S01]  /*57670*/  WARPGROUP.ARRIVE ;  /* 0x00000000000079c5 */ /* 0x000fe20000000000 */
[----:B------:R-:W-:Y:S01]  /*57680*/  UMOV UR58, UR14 ;  /* 0x0000000e003a7c82 */ /* 0x000fe20008000000 */
[----:B------:R-:W-:-:S13]  /*57690*/  UMOV UR59, UR15 ;  /* 0x0000000f003b7c82 */ /* 0x000fda0008000000 */
[----:B------:R-:W-:Y:S01]  /*576a0*/  QGMMA.64x256x32.F32.E5M2.E5M2 R24, gdesc[UR56], R24, gsb0 ;  /* 0x03e00000381879f3 */ /* 0x000fe20008003818 */
[----:B------:R-:W-:Y:S01]  /*576b0*/  UMOV UR54, UR18 ;  /* 0x0000001200367c82 */ /* 0x000fe20008000000 */
[----:B------:R-:W-:Y:S01]  /*576c0*/  UMOV UR55, UR19 ;  /* 0x0000001300377c82 */ /* 0x000fe20008000000 */
[----:B--2---:R-:W-:-:S05]  /*576d0*/  IADD3 R223, P3, R223, UR5, RZ ;  /* 0x00000005dfdf7c10 */ /* 0x004fca000ff7e0ff */
[----:B------:R0:W-:Y:S04]  /*576e0*/  STL [R1+0x1840], R223 ;  /* 0x001840df01007387 */ /* 0x0001e80000100800 */
[----:B0-----:R-:W2:Y:S01]  /*576f0*/  LDL.LU R223, [R1+0x1864] ;  /* 0x0018640001df7983 */ /* 0x001ea20000300800 */
[----:B------:R-:W-:Y:S02]  /*57700*/  WARPGROUP.DEPBAR.LE gsb0, 0x0 ;  /* 0x00008000000079c5 */ /* 0x000fe40000010000 */
[----:B------:R-:W-:-:S13]  /*57710*/  WARPGROUP.ARRIVE ;  /* 0x00000000000079c5 */ /* 0x000fda0000000000 */
[----:B------:R-:W-:Y:S01]  /*57720*/  QGMMA.64x256x32.F32.E5M2.E5M2 R24, gdesc[UR52], R24, gsb0 ;  /* 0x03e00000341879f3 */ /* 0x000fe20008003818 */
[----:B------:R-:W-:Y:S01]  /*57730*/  UMOV UR50, UR22 ;  /* 0x0000001600327c82 */ /* 0x000fe20008000000 */
[----:B------:R-:W-:Y:S01]  /*57740*/  UMOV UR51, UR23 ;  /* 0x0000001700337c82 */ /* 0x000fe20008000000 */
[----:B--2---:R-:W-:-:S05]  /*57750*/  IADD3.X R223, R223, UR44, RZ, P4, !PT ;  /* 0x0000002cdfdf7c10 */ /* 0x004fca000a7fe4ff */
[----:B------:R0:W-:Y:S04]  /*57760*/  STL [R1+0x1864], R223 ;  /* 0x001864df01007387 */ /* 0x0001e80000100800 */
[----:B0-----:R-:W2:Y:S01]  /*57770*/  LDL.LU R223, [R1+0x1838] ;  /* 0x0018380001df7983 */ /* 0x001ea20000300800 */
[----:B------:R-:W-:Y:S02]  /*57780*/  WARPGROUP.DEPBAR.LE gsb0, 0x0 ;  /* 0x00008000000079c5 */ /* 0x000fe40000010000 */
[----:B------:R-:W-:-:S13]  /*57790*/  WARPGROUP.ARRIVE ;  /* 0x00000000000079c5 */ /* 0x000fda0000000000 */
[----:B------:R-:W-:Y:S03]  /*577a0*/  QGMMA.64x256x32.F32.E5M2.E5M2 R24, gdesc[UR48], R24, gsb0 ;  /* 0x03e00000301879f3 */ /* 0x000fe60008003818 */
[----:B------:R-:W-:Y:S02]  /*577b0*/  WARPGROUP.DEPBAR.LE gsb0, 0x0 ;  /* 0x00008000000079c5 */ /* 0x000fe40000010000 */
[----:B--2---:R-:W-:-:S05]  /*577c0*/  IADD3 R223, P4, R223, UR5, RZ ;  /* 0x00000005dfdf7c10 */ /* 0x004fca000ff9e0ff */
[----:B------:R-:W-:Y:S04]  /*577d0*/  STL [R1+0x1838], R223 ;  /* 0x001838df01007387 */ /* 0x000fe80000100800 */
[----:B------:R-:W-:Y:S04]  /*577e0*/  STL.64 [R1], R24 ;  /* 0x0000001801007387 */ /* 0x000fe80000100a00 */
        /* <DEDUP_REMOVED lines=64> */
[----:B------:R-:W4:Y:S04]  /*57bf0*/  LDL.LU.64 R148, [R1+0x1fc0] ;  /* 0x001fc00001947983 */ /* 0x000f280000300a00 */
[----:B------:R-:W2:Y:S04]  /*57c00*/  LDL.LU.64 R146, [R1+0x1fb8] ;  /* 0x001fb80001927983 */ /* 0x000ea80000300a00 */
        /* <DEDUP_REMOVED lines=60> */
[----:B------:R-:W2:Y:S01]  /*57fd0*/  LDL.LU.64 R24, [R1+0x1dd0] ;  /* 0x001dd00001187983 */ /* 0x000ea20000300a00 */
        /* <DEDUP_REMOVED lines=24> */
[----:B---3--:R-:W-:-:S02]  /*58160*/  IMAD.MOV.U32 R229, RZ, RZ, R234 ;  /* 0x000000ffffe57224 */ /* 0x008fc400078e00ea */
[----:B------:R-:W-:Y:S01]  /*58170*/  IMAD.MOV.U32 R234, RZ, RZ, R239 ;  /* 0x000000ffffea7224 */ /* 0x000fe200078e00ef */
[----:B----4-:R-:W-:Y:S02]  /*58180*/  IADD3.X R125, R125, UR44, RZ, P5, !PT ;  /* 0x0000002c7d7d7c10 */ /* 0x010fe4000affe4ff */
[----:B--2---:R-:W-:Y:S02]  /*58190*/  IADD3 R126, P5, R126, UR5, RZ ;  /* 0x000000057e7e7c10 */ /* 0x004fe4000ffbe0ff */
[----:B------:R-:W-:Y:S02]  /*581a0*/  IADD3.X R127, R127, UR44, RZ, P6, !PT ;  /* 0x0000002c7f7f7c10 */ /* 0x000fe4000b7fe4ff */
[----:B------:R-:W-:Y:S01]  /*581b0*/  IADD3 R128, P6, R128, UR5, RZ ;  /* 0x0000000580807c10 */ /* 0x000fe2000ffde0ff */
[----:B------:R0:W-:Y:S01]  /*581c0*/  STL [R1+0x185c], R125 ;  /* 0x00185c7d01007387 */ /* 0x0001e20000100800 */
[----:B------:R-:W-:Y:S02]  /*581d0*/  IADD3.X R129, R129, UR44, RZ, P1, !PT ;  /* 0x0000002c81817c10 */ /* 0x000fe40008ffe4ff */
[----:B------:R-:W-:-:S02]  /*581e0*/  IADD3 R130, P1, R130, UR5, RZ ;  /* 0x0000000582827c10 */ /* 0x000fc4000ff3e0ff */
[----:B------:R-:W-:Y:S01]  /*581f0*/  IADD3.X R131, R131, UR44, RZ, P2, !PT ;  /* 0x0000002c83837c10 */ /* 0x000fe200097fe4ff */
[----:B0-----:R-:W2:Y:S04]  /*58200*/  LDL.LU R125, [R1+0x1dcc] ;  /* 0x001dcc00017d7983 */ /* 0x001ea80000300800 */
[----:B------:R0:W-:Y:S01]  /*58210*/  STL [R1+0x1830], R126 ;  /* 0x0018307e01007387 */ /* 0x0001e20000100800 */
[----:B------:R-:W-:Y:S02]  /*58220*/  IADD3 R132, P2, R132, UR5, RZ ;  /* 0x0000000584847c10 */ /* 0x000fe4000ff5e0ff */
[----:B------:R-:W-:Y:S01]  /*58230*/  IADD3.X R133, R133, UR44, RZ, P3, !PT ;  /* 0x0000002c85857c10 */ /* 0x000fe20009ffe4ff */
[----:B0-----:R-:W2:Y:S04]  /*58240*/  LDL.LU R126, [R1+0x1dc8] ;  /* 0x001dc800017e7983 */ /* 0x001ea80000300800 */
[----:B------:R0:W-:Y:S01]  /*58250*/  STL [R1+0x1854], R127 ;  /* 0x0018547f01007387 */ /* 0x0001e20000100800 */
[----:B------:R-:W-:-:S03]  /*58260*/  IADD3 R134, P3, R134, UR5, RZ ;  /* 0x0000000586867c10 */ /* 0x000fc6000ff7e0ff */
[----:B0-----:R-:W2:Y:S04]  /*58270*/  LDL.LU R127, [R1+0x1dc4] ;  /* 0x001dc400017f7983 */ /* 0x001ea80000300800 */
[----:B------:R0:W-:Y:S01]  /*58280*/  STL [R1+0x1828], R128 ;  /* 0x0018288001007387 */ /* 0x0001e20000100800 */
[----:B------:R-:W-:-:S03]  /*58290*/  IADD3.X R135, R135, UR44, RZ, P4, !PT ;  /* 0x0000002c87877c10 */ /* 0x000fc6000a7fe4ff */
        /* <DEDUP_REMOVED lines=52> */
[----:B------:R0:W-:Y:S04]  /*585e0*/  STL [R1+0x17e0], R146 ;  /* 0x0017e09201007387 */ /* 0x0001e80000100800 */
        /* <DEDUP_REMOVED lines=547> */
[----:B------:R-:W-:Y:S01]  /*5a820*/  IADD3.X R223, R223, UR44, RZ, P2, !PT ;  /* 0x0000002cdfdf7c10 */ /* 0x000fe200097fe4ff */
[----:B------:R-:W-:Y:S02]  /*5a830*/  IMAD.MOV.U32 R229, RZ, RZ, R234 ;  /* 0x000000ffffe57224 */ /* 0x000fe400078e00ea */
[----:B---3--:R-:W-:Y:S02]  /*5a840*/  IMAD.MOV.U32 R234, RZ, RZ, R239 ;  /* 0x000000ffffea7224 */ /* 0x008fe400078e00ef */
[----:B------:R-:W-:Y:S02]  /*5a850*/  IMAD.MOV.U32 R239, RZ, RZ, R244 ;  /* 0x000000ffffef7224 */ /* 0x000fe400078e00f4 */
[----:B------:R-:W3:Y:S04]  /*5a860*/  LDL.LU R244, [R1+0x964] ;  /* 0x0009640001f47983 */ /* 0x000ee80000300800 */
        /* <DEDUP_REMOVED lines=536> */
[----:B------:R-:W-:Y:S01]  /*5c9f0*/  IADD3 R223, P3, R223, UR5, RZ ;  /* 0x00000005dfdf7c10 */ /* 0x000fe2000ff7e0ff */
[----:B------:R-:W-:Y:S02]  /*5ca00*/  IMAD.MOV.U32 R234, RZ, RZ, R239 ;  /* 0x000000ffffea7224 */ /* 0x000fe400078e00ef */
[----:B---3--:R-:W-:Y:S02]  /*5ca10*/  IMAD.MOV.U32 R239, RZ, RZ, R244 ;  /* 0x000000ffffef7224 */ /* 0x008fe400078e00f4 */
        /* <DEDUP_REMOVED lines=539> */
[----:B------:R-:W-:Y:S01]  /*5ebd0*/  IADD3.X R223, R223, UR44, RZ, P5, !PT ;  /* 0x0000002cdfdf7c10 */ /* 0x000fe2000affe4ff */
[----:B------:R-:W-:Y:S02]  /*5ebe0*/  IMAD.MOV.U32 R239, RZ, RZ, R244 ;  /* 0x000000ffffef7224 */ /* 0x000fe400078e00f4 */
[----:B---3--:R-:W-:Y:S02]  /*5ebf0*/  IMAD.MOV.U32 R244, RZ, RZ, R249 ;  /* 0x000000fffff47224 */ /* 0x008fe400078e00f9 */
[----:B------:R-:W-:-:S02]  /*5ec00*/  IMAD.MOV.U32 R249, RZ, RZ, R2 ;  /* 0x000000fffff97224 */ /* 0x000fc400078e0002 */
        /* <DEDUP_REMOVED lines=372> */
[----:B----4-:R-:W-:Y:S02]  /*60350*/  IADD3.X R223, R223, UR44, RZ, P1, !PT ;  /* 0x0000002cdfdf7c10 */ /* 0x010fe40008ffe4ff */
[----:B------:R-:W-:-:S03]  /*60360*/  IADD3 R0, P1, R0, UR5, RZ ;  /* 0x0000000500007c10 */ /* 0x000fc6000ff3e0ff */
[----:B------:R-:W-:Y:S04]  /*60370*/  STL [R1+0x9e4], R223 ;  /* 0x0009e4df01007387 */ /* 0x000fe80000100800 */
[----:B------:R0:W-:Y:S04]  /*60380*/  STL [R1+0x9b8], R0 ;  /* 0x0009b80001007387 */ /* 0x0001e80000100800 */
[----:B0-----:R-:W4:Y:S04]  /*60390*/  LDL.LU R0, [R1+0x1d60] ;  /* 0x001d600001007983 */ /* 0x001f280000300800 */
[----:B------:R-:W2:Y:S02]  /*603a0*/  LDL.LU R223, [R1+0x9dc] ;  /* 0x0009dc0001df7983 */ /* 0x000ea40000300800 */
[----:B--2---:R-:W-:-:S05]  /*603b0*/  IADD3.X R223, R223, UR44, RZ, P2, !PT ;  /* 0x0000002cdfdf7c10 */ /* 0x004fca00097fe4ff */
[----:B------:R0:W-:Y:S04]  /*603c0*/  STL [R1+0x9dc], R223 ;  /* 0x0009dcdf01007387 */ /* 0x0001e80000100800 */
[----:B0-----:R-:W2:Y:S01]  /*603d0*/  LDL.LU R223, [R1+0x9b0] ;  /* 0x0009b00001df7983 */ /* 0x001ea20000300800 */
[----:B------:R-:W-:Y:S01]  /*603e0*/  WARPGROUP.ARRIVE ;  /* 0x00000000000079c5 */ /* 0x000fe20000000000 */
[----:B------:R-:W-:Y:S01]  /*603f0*/  UMOV UR8, UR24 ;  /* 0x0000001800087c82 */ /* 0x000fe20008000000 */
[----:B------:R-:W-:-:S04]  /*60400*/  UMOV UR9, UR25 ;  /* 0x0000001900097c82 */ /* 0x000fc80008000000 */
[----:B------:R-:W-:Y:S01]  /*60410*/  QGMMA.64x256x32.F32.E5M2.E5M2 R24, gdesc[UR8], R24, gsb0 ;  /* 0x03e00000081879f3 */ /* 0x000fe20008003818 */
[----:B--2---:R-:W-:-:S05]  /*60420*/  IADD3 R223, P2, R223, UR5, RZ ;  /* 0x00000005dfdf7c10 */ /* 0x004fca000ff5e0ff */
[----:B------:R0:W-:Y:S04]  /*60430*/  STL [R1+0x9b0], R223 ;  /* 0x0009b0df01007387 */ /* 0x0001e80000100800 */
[----:B0-----:R-:W2:Y:S01]  /*60440*/  LDL.LU R223, [R1+0x9d4] ;  /* 0x0009d40001df7983 */ /* 0x001ea20000300800 */
[----:B------:R-:W-:Y:S02]  /*60450*/  WARPGROUP.DEPBAR.LE gsb0, 0x0 ;  /* 0x00008000000079c5 */ /* 0x000fe40000010000 */
[----:B------:R-:W-:Y:S01]  /*60460*/  WARPGROUP.ARRIVE ;  /* 0x00000000000079c5 */ /* 0x000fe20000000000 */
[----:B------:R-:W-:Y:S01]  /*60470*/  UMOV UR32, UR56 ;  /* 0x0000003800207c82 */ /* 0x000fe20008000000 */
[----:B------:R-:W-:-:S13]  /*60480*/  UMOV UR33, UR57 ;  /* 0x0000003900217c82 */ /* 0x000fda0008000000 */
[----:B------:R-:W-:Y:S01]  /*60490*/  QGMMA.64x256x32.F32.E5M2.E5M2 R24, gdesc[UR32], R24, gsb0 ;  /* 0x03e00000201879f3 */ /* 0x000fe20008003818 */
[----:B--2---:R-:W-:-:S05]  /*604a0*/  IADD3.X R223, R223, UR44, RZ, P3, !PT ;  /* 0x0000002cdfdf7c10 */ /* 0x004fca0009ffe4ff */
[----:B------:R0:W-:Y:S04]  /*604b0*/  STL [R1+0x9d4], R223 ;  /* 0x0009d4df01007387 */ /* 0x0001e80000100800 */
[----:B0-----:R-:W2:Y:S01]  /*604c0*/  LDL.LU R223, [R1+0x9a8] ;  /* 0x0009a80001df7983 */ /* 0x001ea20000300800 */
[----:B----4-:R-:W-:Y:S01]  /*604d0*/  IADD3.X R0, R0, UR44, RZ, P4, !PT ;  /* 0x0000002c00007c10 */ /* 0x010fe2000a7fe4ff */
[----:B------:R-:W-:Y:S02]  /*604e0*/  WARPGROUP.DEPBAR.LE gsb0, 0x0 ;  /* 0x00008000000079c5 */ /* 0x000fe40000010000 */
[----:B------:R-:W-:Y:S01]  /*604f0*/  WARPGROUP.ARRIVE ;  /* 0x00000000000079c5 */ /* 0x000fe20000000000 */
[----:B------:R-:W-:Y:S01]  /*60500*/  UMOV UR36, UR52 ;  /* 0x0000003400247c82 */ /* 0x000fe20008000000 */
[----:B------:R-:W-:-:S12]  /*60510*/  UMOV UR37, UR53 ;  /* 0x0000003500257c82 */ /* 0x000fd80008000000 */
[----:B------:R-:W-:Y:S01]  /*60520*/  QGMMA.64x256x32.F32.E5M2.E5M2 R24, gdesc[UR36], R24, gsb0 ;  /* 0x03e00000241879f3 */ /* 0x000fe20008003818 */
[----:B------:R-:W-:Y:S01]  /*60530*/  UMOV UR40, UR48 ;  /* 0x0000003000287c82 */ /* 0x000fe20008000000 */
[----:B------:R-:W-:Y:S01]  /*60540*/  UMOV UR41, UR49 ;  /* 0x0000003100297c82 */ /* 0x000fe20008000000 */
[----:B--2---:R-:W-:-:S05]  /*60550*/  IADD3 R223, P3, R223, UR5, RZ ;  /* 0x00000005dfdf7c10 */ /* 0x004fca000ff7e0ff */
[----:B------:R-:W-:Y:S04]  /*60560*/  STL [R1+0x9a8], R223 ;  /* 0x0009a8df01007387 */ /* 0x000fe80000100800 */
[----:B------:R0:W-:Y:S04]  /*60570*/  STL [R1+0x9cc], R0 ;  /* 0x0009cc0001007387 */ /* 0x0001e80000100800 */
[----:B0-----:R-:W2:Y:S01]  /*60580*/  LDL.LU R0, [R1+0x1d5c] ;  /* 0x001d5c0001007983 */ /* 0x001ea20000300800 */
[----:B------:R-:W-:Y:S02]  /*60590*/  WARPGROUP.DEPBAR.LE gsb0, 0x0 ;  /* 0x00008000000079c5 */ /* 0x000fe40000010000 */
[----:B------:R-:W-:-:S09]  /*605a0*/  WARPGROUP.ARRIVE ;  /* 0x00000000000079c5 */ /* 0x000fd20000000000 */
[----:B------:R-:W-:Y:S01]  /*605b0*/  QGMMA.64x256x32.F32.E5M2.E5M2 R24, gdesc[UR40], R24, gsb0 ;  /* 0x03e00000281879f3 */ /* 0x000fe20008003818 */
[----:B------:R-:W-:Y:S02]  /*605c0*/  IADD3.X R228, R228, UR44, RZ, P5, !PT ;  /* 0x0000002ce4e47c10 */ /* 0x000fe4000affe4ff */
[----:B------:R-:W-:Y:S02]  /*605d0*/  IADD3 R233, P5, R233, UR5, RZ ;  /* 0x00000005e9e97c10 */ /* 0x000fe4000ffbe0ff */
[----:B------:R-:W-:Y:S02]  /*605e0*/  IADD3.X R238, R238, UR44, RZ, P6, !PT ;  /* 0x0000002ceeee7c10 */ /* 0x000fe4000b7fe4ff */
[----:B------:R-:W-:Y:S02]  /*605f0*/  IADD3 R243, P6, R243, UR5, RZ ;  /* 0x00000005f3f37c10 */ /* 0x000fe4000ffde0ff */
[----:B------:R-:W-:Y:S02]  /*60600*/  IADD3.X R248, R248, UR44, RZ, P1, !PT ;  /* 0x0000002cf8f87c10 */ /* 0x000fe40008ffe4ff */
[----:B------:R-:W-:-:S02]  /*60610*/  IADD3 R176, P1, R176, UR5, RZ ;  /* 0x00000005b0b07c10 */ /* 0x000fc4000ff3e0ff */
        /* <DEDUP_REMOVED lines=17> */
[----:B------:R-:W-:-:S02]  /*60730*/  IADD3.X R3, R3, UR44, RZ, P3, !PT ;  /* 0x0000002c03037c10 */ /* 0x000fc40009ffe4ff */
[----:B------:R-:W-:Y:S02]  /*60740*/  IADD3.X R249, R249, UR44, RZ, P1, !PT ;  /* 0x0000002cf9f97c10 */ /* 0x000fe40008ffe4ff */
[----:B---3--:R-:W-:Y:S02]  /*60750*/  IADD3.X R2, R2, UR44, RZ, P2, !PT ;  /* 0x0000002c02027c10 */ /* 0x008fe400097fe4ff */
[----:B--2---:R-:W-:-:S05]  /*60760*/  IADD3 R0, P4, R0, UR5, RZ ;  /* 0x0000000500007c10 */ /* 0x004fca000ff9e0ff */
[----:B------:R0:W-:Y:S01]  /*60770*/  STL [R1+0x9a0], R0 ;  /* 0x0009a00001007387 */ /* 0x0001e20000100800 */
[----:B------:R-:W-:Y:S02]  /*60780*/  IADD3.X R181, R181, UR44, RZ, P4, !PT ;  /* 0x0000002cb5b57c10 */ /* 0x000fe4000a7fe4ff */
[----:B------:R-:W-:Y:S01]  /*60790*/  IADD3 R182, P4, R182, UR5, RZ ;  /* 0x00000005b6b67c10 */ /* 0x000fe2000ff9e0ff */
[----:B0-----:R0:W5:Y:S04]  /*607a0*/  LDL.LU R0, [R1+0x1d58] ;  /* 0x001d580001007983 */ /* 0x0011680000300800 */
        /* <DEDUP_REMOVED lines=17> */
[----:B------:R-:W-:Y:S01]  /*608c0*/  STL [R1+0x958], R199 ;  /* 0x000958c701007387 */ /* 0x000fe20000100800 */
[----:B------:R-:W-:-:S03]  /*608d0*/  IADD3.X R224, R224, UR44, RZ, P4, !PT ;  /* 0x0000002ce0e07c10 */ /* 0x000fc6000a7fe4ff */
[----:B------:R-:W-:Y:S01]  /*608e0*/  STL [R1+0x97c], R204 ;  /* 0x00097ccc01007387 */ /* 0x000fe20000100800 */
[----:B------:R-:W-:-:S03]  /*608f0*/  IADD3 R229, P4, R229, UR5, RZ ;  /* 0x00000005e5e57c10 */ /* 0x000fc6000ff9e0ff */
        /* <DEDUP_REMOVED lines=10> */
[----:B------:R2:W-:Y:S01]  /*609a0*/  STL [R1+0x94c], R2 ;  /* 0x00094c0201007387 */ /* 0x0005e20000100800 */
[----:B------:R-:W-:-:S03]  /*609b0*/  WARPGROUP.DEPBAR.LE gsb0, 0x0 ;  /* 0x00008000000079c5 */ /* 0x000fc60000010000 */
[----:B-1----:R-:W3:Y:S04]  /*609c0*/  LDL.LU R3, [R1+0x934] ;  /* 0x0009340001037983 */ /* 0x002ee80000300800 */
[----:B--2---:R-:W2:Y:S01]  /*609d0*/  LDL.LU R2, [R1+0x93c] ;  /* 0x00093c0001027983 */ /* 0x004ea20000300800 */
[----:B---3--:R-:W-:Y:S02]  /*609e0*/  IADD3.X R3, R3, UR44, RZ, P5, !PT ;  /* 0x0000002c03037c10 */ /* 0x008fe4000affe4ff */
[----:B--2---:R-:W-:-:S03]  /*609f0*/  IADD3.X R2, R2, UR44, RZ, P4, !PT ;  /* 0x0000002c02027c10 */ /* 0x004fc6000a7fe4ff */
[----:B------:R0:W-:Y:S04]  /*60a00*/  STL [R1+0x934], R3 ;  /* 0x0009340301007387 */ /* 0x0001e80000100800 */
[----:B------:R0:W-:Y:S01]  /*60a10*/  STL [R1+0x93c], R2 ;  /* 0x00093c0201007387 */ /* 0x0001e20000100800 */
[----:B------:R-:W-:Y:S05]  /*60a20*/  @P0 BRA `(.L_x_2) ;  /* 0xfffffd7000f00947 */ /* 0x000fea000383ffff */
.L_x_1:
[----:B------:R-:W3:Y:S01]  /*60a30*/  LDL.LU R166, [R1+0x428] ;  /* 0x0004280001a67983 */ /* 0x000ee20000300800 */
[----:B------:R-:W-:Y:S01]  /*60a40*/  ULDC UR5, c[0x0][0x248] ;  /* 0x0000920000057ab9 */ /* 0x000fe20000000800 */
[----:B------:R-:W-:Y:S01]  /*60a50*/  MOV R9, UR7 ;  /* 0x0000000700097c02 */ /* 0x000fe20008000f00 */
[----:B------:R-:W-:Y:S01]  /*60a60*/  ULDC UR8, c[0x0][0x248] ;  /* 0x0000920000087ab9 */ /* 0x000fe20000000800 */
[----:B------:R-:W4:Y:S01]  /*60a70*/  LDL.LU R165, [R1+0x42c] ;  /* 0x00042c0001a57983 */ /* 0x000f220000300800 */
[----:B------:R-:W-:Y:S01]  /*60a80*/  ULDC.64 UR10, c[0x0][0x228] ;  /* 0x00008a00000a7ab9 */ /* 0x000fe20000000a00 */
[----:B------:R-:W-:Y:S01]  /*60a90*/  ULDC UR9, c[0x0][0x22c] ;  /* 0x00008b0000097ab9 */ /* 0x000fe20000000800 */
[----:B------:R-:W-:Y:S01]  /*60aa0*/  LOP3.LUT R8, R8, 0xfeffffff, RZ, 0xc0, !PT ;  /* 0xfeffffff08087812 */ /* 0x000fe200078ec0ff */
[----:B------:R-:W4:Y:S01]  /*60ab0*/  LDL.LU R164, [R1+0x438] ;  /* 0x0004380001a47983 */ /* 0x000f220000300800 */
[----:B------:R-:W-:Y:S01]  /*60ac0*/  ULDC UR13, c[0x0][0x248] ;  /* 0x00009200000d7ab9 */ /* 0x000fe20000000800 */
[----:B------:R-:W-:Y:S01]  /*60ad0*/  ULDC UR14, c[0x0][0x248] ;  /* 0x00009200000e7ab9 */ /* 0x000fe20000000800 */
[----:B------:R-:W-:Y:S01]  /*60ae0*/  ULDC UR15, c[0x0][0x248] ;  /* 0x00009200000f7ab9 */ /* 0x000fe20000000800 */
        /* <DEDUP_REMOVED lines=18> */
[C---:B-----5:R-:W-:Y:S01]  /*60c10*/  VIADD R174, R0.reuse, 0x1b9 ;  /* 0x000001b900ae7836 */ /* 0x060fe20000000000 */
[----:B------:R-:W-:Y:S01]  /*60c20*/  ULDC UR60, c[0x0][0x22c] ;  /* 0x00008b00003c7ab9 */ /* 0x000fe20000000800 */
[----:B------:R-:W4:Y:S01]  /*60c30*/  LDL.LU R158, [R1+0x468] ;  /* 0x00046800019e7983 */ /* 0x000f220000300800 */
[C---:B------:R-:W-:Y:S01]  /*60c40*/  VIADD R175, R0.reuse, 0x1ba ;  /* 0x000001ba00af7836 */ /* 0x040fe20000000000 */
[----:B------:R-:W-:Y:S01]  /*60c50*/  ULDC UR59, c[0x0][0x22c] ;  /* 0x00008b00003b7ab9 */ /* 0x000fe20000000800 */
[C---:B------:R-:W-:Y:S01]  /*60c60*/  VIADD R176, R0.reuse, 0x1bb ;  /* 0x000001bb00b07836 */ /* 0x040fe20000000000 */
        /* <DEDUP_REMOVED lines=64> */
[----:B------:R-:W3:Y:S01]  /*61070*/  LDL.LU R167, [R1+0x408] ;  /* 0x0004080001a77983 */ /* 0x000ee20000300800 */
        /* <DEDUP_REMOVED lines=15> */
[----:B------:R-:W-:Y:S01]  /*61170*/  STL [R1+0x1dbc], R244 ;  /* 0x001dbcf401007387 */ /* 0x000fe20000100800 */
        /* <DEDUP_REMOVED lines=31> */
[----:B------:R1:W-:Y:S01]  /*61370*/  STL [R1+0x1d5c], R252 ;  /* 0x001d5cfc01007387 */ /* 0x0003e20000100800 */
[C---:B------:R-:W-:Y:S01]  /*61380*/  VIADD R233, R0.reuse, 0x1f4 ;  /* 0x000001f400e97836 */ /* 0x040fe20000000000 */
[----:B------:R-:W-:Y:S01]  /*61390*/  ULDC UR30, c[0x0][0x22c] ;  /* 0x00008b00001e7ab9 */ /* 0x000fe20000000800 */
[C---:B------:R-:W-:Y:S01]  /*613a0*/  VIADD R234, R0.reuse, 0x1f5 ;  /* 0x000001f500ea7836 */ /* 0x040fe20000000000 */
[----:B------:R4:W-:Y:S01]  /*613b0*/  STL [R1+0x848], R9 ;  /* 0x0008480901007387 */ /* 0x0009e20000100800 */
[C---:B------:R-:W-:Y:S01]  /*613c0*/  VIADD R235, R0.reuse, 0x1f6 ;  /* 0x000001f600eb7836 */ /* 0x040fe20000000000 */
[----:B------:R-:W-:Y:S01]  /*613d0*/  ULDC UR29, c[0x0][0x22c] ;  /* 0x00008b00001d7ab9 */ /* 0x000fe20000000800 */
[C---:B------:R-:W-:Y:S01]  /*613e0*/  VIADD R236, R0.reuse, 0x1f7 ;  /* 0x000001f700ec7836 */ /* 0x040fe20000000000 */
[----:B------:R-:W-:Y:S01]  /*613f0*/  ULDC UR28, c[0x0][0x22c] ;  /* 0x00008b00001c7ab9 */ /* 0x000fe20000000800 */
[C---:B------:R-:W-:Y:S01]  /*61400*/  VIADD R237, R0.reuse, 0x1f8 ;  /* 0x000001f800ed7836 */ /* 0x040fe20000000000 */
[----:B-1----:R-:W-:Y:S01]  /*61410*/  MOV R252, UR6 ;  /* 0x0000000600fc7c02 */ /* 0x002fe20008000f00 */
[----:B------:R-:W-:Y:S01]  /*61420*/  ULDC UR6, c[0x0][0x22c] ;  /* 0x00008b0000067ab9 */ /* 0x000fe20000000800 */
[C---:B------:R-:W-:Y:S01]  /*61430*/  VIADD R238, R0.reuse, 0x1f9 ;  /* 0x000001f900ee7836 */ /* 0x040fe20000000000 */
[----:B------:R-:W-:Y:S01]  /*61440*/  ULDC UR27, c[0x0][0x22c] ;  /* 0x00008b00001b7ab9 */ /* 0x000fe20000000800 */
[----:B------:R-:W-:Y:S01]  /*61450*/  VIADD R239, R0, 0x1fa ;  /* 0x000001fa00ef7836 */ /* 0x000fe20000000000 */
[----:B------:R-:W-:Y:S01]  /*61460*/  STL [R1+0x1d64], R252 ;  /* 0x001d64fc01007387 */ /* 0x000fe20000100800 */
[----:B0-2---:R-:W-:Y:S01]  /*61470*/  LOP3.LUT R2, R2, 0x7fffffff, RZ, 0xc0, !PT ;  /* 0x7fffffff02027812 */ /* 0x005fe200078ec0ff */
[C---:B------:R-:W-:Y:S01]  /*61480*/  VIADD R240, R0.reuse, 0x1fb ;  /* 0x000001fb00f07836 */ /* 0x040fe20000000000 */
[----:B------:R-:W-:Y:S01]  /*61490*/  LOP3.LUT R3, R3, 0x7fffffff, RZ, 0xc0, !PT ;  /* 0x7fffffff03037812 */ /* 0x000fe200078ec0ff */
[----:B------:R-:W-:Y:S01]  /*614a0*/  VIADD R241, R0, 0x1fc ;  /* 0x000001fc00f17836 */ /* 0x000fe20000000000 */
[----:B------:R-:W-:Y:S01]  /*614b0*/  LOP3.LUT R4, R4, 0x7fffffff, RZ, 0xc0, !PT ;  /* 0x7fffffff04047812 */ /* 0x000fe200078ec0ff */
[C---:B------:R-:W-:Y:S01]  /*614c0*/  VIADD R242, R0.reuse, 0x1fd ;  /* 0x000001fd00f27836 */ /* 0x040fe20000000000 */
[----:B------:R-:W-:Y:S01]  /*614d0*/  LOP3.LUT R5, R5, 0x7fffffff, RZ, 0xc0, !PT ;  /* 0x7fffffff05057812 */ /* 0x000fe200078ec0ff */
[----:B------:R-:W-:Y:S01]  /*614e0*/  VIADD R243, R0, 0x1fe ;  /* 0x000001fe00f37836 */ /* 0x000fe20000000000 */
[----:B------:R-:W-:Y:S01]  /*614f0*/  LOP3.LUT R6, R6, 0x7fffffff, RZ, 0xc0, !PT ;  /* 0x7fffffff06067812 */ /* 0x000fe200078ec0ff */
[----:B------:R-:W-:Y:S01]  /*61500*/  ULDC UR26, c[0x0][0x22c] ;  /* 0x00008b00001a7ab9 */ /* 0x000fe20000000800 */
[----:B------:R-:W-:Y:S01]  /*61510*/  LOP3.LUT R7, R7, 0xffffffef, RZ, 0xc0, !PT ;  /* 0xffffffef07077812 */ /* 0x000fe200078ec0ff */
[----:B------:R-:W-:Y:S01]  /*61520*/  BAR.SYNC.DEFER_BLOCKING 0x0 ;  /* 0x0000000000007b1d */ /* 0x000fe20000010000 */
[----:B---3--:R-:W-:-:S02]  /*61530*/  IMAD.MOV.U32 R170, RZ, RZ, R167 ;  /* 0x000000ffffaa7224 */ /* 0x008fc400078e00a7 */
[----:B----4-:R-:W-:Y:S02]  /*61540*/  IMAD.MOV.U32 R169, RZ, RZ, R15 ;  /* 0x000000ffffa97224 */ /* 0x010fe400078e000f */
[----:B------:R-:W-:Y:S02]  /*61550*/  IMAD.MOV.U32 R171, RZ, RZ, R170 ;  /* 0x000000ffffab7224 */ /* 0x000fe400078e00aa */
[----:B------:R-:W-:Y:S02]  /*61560*/  IMAD.MOV.U32 R168, RZ, RZ, R13 ;  /* 0x000000ffffa87224 */ /* 0x000fe400078e000d */
[----:B------:R-:W-:Y:S02]  /*61570*/  IMAD R13, R0, UR5, RZ ;  /* 0x00000005000d7c24 */ /* 0x000fe4000f8e02ff */
[----:B------:R-:W-:Y:S02]  /*61580*/  IMAD.MOV.U32 R167, RZ, RZ, R11 ;  /* 0x000000ffffa77224 */ /* 0x000fe400078e000b */
[----:B------:R-:W-:-:S02]  /*61590*/  VIADD R15, R13, UR5 ;  /* 0x000000050d0f7c36 */ /* 0x000fc40008000000 */
[----:B------:R-:W-:Y:S02]  /*615a0*/  IMAD.MOV.U32 R170, RZ, RZ, R169 ;  /* 0x000000ffffaa7224 */ /* 0x000fe400078e00a9 */
[----:B------:R-:W-:Y:S02]  /*615b0*/  VIADD R11, R15, UR5 ;  /* 0x000000050f0b7c36 */ /* 0x000fe40008000000 */
[----:B------:R-:W-:Y:S02]  /*615c0*/  IMAD.MOV.U32 R169, RZ, RZ, R168 ;  /* 0x000000ffffa97224 */ /* 0x000fe400078e00a8 */
[----:B------:R-:W-:Y:S02]  /*615d0*/  VIADD R9, R11, UR5 ;  /* 0x000000050b097c36 */ /* 0x000fe40008000000 */
[----:B------:R-:W-:Y:S02]  /*615e0*/  IMAD.MOV.U32 R168, RZ, RZ, R167 ;  /* 0x000000ffffa87224 */ /* 0x000fe400078e00a7 */
[----:B------:R-:W-:Y:S01]  /*615f0*/  IMAD.MOV.U32 R167, RZ, RZ, R166 ;  /* 0x000000ffffa77224 */ /* 0x000fe200078e00a6 */
[----:B------:R0:W-:Y:S01]  /*61600*/  STL [R1+0x600], R9 ;  /* 0x0006000901007387 */ /* 0x0001e20000100800 */
[----:B------:R-:W-:-:S02]  /*61610*/  IMAD.MOV.U32 R166, RZ, RZ, R165 ;  /* 0x000000ffffa67224 */ /* 0x000fc400078e00a5 */
[----:B------:R-:W-:Y:S02]  /*61620*/  IMAD.MOV.U32 R165, RZ, RZ, R164 ;  /* 0x000000ffffa57224 */ /* 0x000fe400078e00a4 */
[----:B------:R-:W-:Y:S02]  /*61630*/  IMAD.MOV.U32 R164, RZ, RZ, R163 ;  /* 0x000000ffffa47224 */ /* 0x000fe400078e00a3 */
[----:B------:R-:W-:Y:S02]  /*61640*/  IMAD.MOV.U32 R163, RZ, RZ, R162 ;  /* 0x000000ffffa37224 */ /* 0x000fe400078e00a2 */
[----:B------:R-:W-:Y:S02]  /*61650*/  IMAD.MOV.U32 R162, RZ, RZ, R161 ;  /* 0x000000ffffa27224 */ /* 0x000fe400078e00a1 */
[----:B0-----:R-:W-:Y:S02]  /*61660*/  VIADD R9, R9, UR5 ;  /* 0x0000000509097c36 */ /* 0x001fe40008000000 */
[----:B------:R-:W-:-:S02]  /*61670*/  IMAD.MOV.U32 R161, RZ, RZ, R160 ;  /* 0x000000ffffa17224 */ /* 0x000fc400078e00a0 */
[----:B------:R-:W-:Y:S01]  /*61680*/  IMAD.MOV.U32 R160, RZ, RZ, R159 ;  /* 0x000000ffffa07224 */ /* 0x000fe200078e009f */
[----:B------:R0:W-:Y:S01]  /*61690*/  STL [R1+0x604], R9 ;  /* 0x0006040901007387 */ /* 0x0001e20000100800 */
[----:B------:R-:W-:Y:S02]  /*616a0*/  IMAD.MOV.U32 R159, RZ, RZ, R158 ;  /* 0x000000ffff9f7224 */ /* 0x000fe400078e009e */
[----:B------:R-:W-:Y:S02]  /*616b0*/  IMAD.MOV.U32 R158, RZ, RZ, R157 ;  /* 0x000000ffff9e7224 */ /* 0x000fe400078e009d */
[----:B------:R-:W-:Y:S02]  /*616c0*/  IMAD.MOV.U32 R157, RZ, RZ, R156 ;  /* 0x000000ffff9d7224 */ /* 0x000fe400078e009c */
[----:B------:R-:W-:Y:S02]  /*616d0*/  IMAD.MOV.U32 R156, RZ, RZ, R155 ;  /* 0x000000ffff9c7224 */ /* 0x000fe400078e009b */
[----:B------:R-:W-:-:S02]  /*616e0*/  IMAD.MOV.U32 R155, RZ, RZ, R154 ;  /* 0x000000ffff9b7224 */ /* 0x000fc400078e009a */
[----:B0-----:R-:W-:Y:S02]  /*616f0*/  VIADD R9, R9, UR5 ;  /* 0x0000000509097c36 */ /* 0x001fe40008000000 */
[----:B------:R-:W-:Y:S02]  /*61700*/  IMAD.MOV.U32 R154, RZ, RZ, R153 ;  /* 0x000000ffff9a7224 */ /* 0x000fe400078e0099 */
[----:B------:R-:W-:Y:S01]  /*61710*/  IMAD.MOV.U32 R153, RZ, RZ, R152 ;  /* 0x000000ffff997224 */ /* 0x000fe200078e0098 */
[----:B------:R0:W-:Y:S01]  /*61720*/  STL [R1+0x608], R9 ;  /* 0x0006080901007387 */ /* 0x0001e20000100800 */
[----:B------:R-:W-:Y:S02]  /*61730*/  IMAD.MOV.U32 R152, RZ, RZ, R23 ;  /* 0x000000ffff987224 */ /* 0x000fe400078e0017 */
[----:B------:R-:W-:Y:S02]  /*61740*/  IMAD.MOV.U32 R23, RZ, RZ, R22 ;  /* 0x000000ffff177224 */ /* 0x000fe400078e0016 */
[----:B------:R-:W-:-:S02]  /*61750*/  IMAD.MOV.U32 R22, RZ, RZ, R21 ;  /* 0x000000ffff167224 */ /* 0x000fc400078e0015 */
[----:B------:R-:W-:Y:S02]  /*61760*/  IMAD.MOV.U32 R21, RZ, RZ, R20 ;  /* 0x000000ffff157224 */ /* 0x000fe400078e0014 */
[----:B------:R-:W-:Y:S02]  /*61770*/  IMAD.MOV.U32 R20, RZ, RZ, R19 ;  /* 0x000000ffff147224 */ /* 0x000fe400078e0013 */
[----:B0-----:R-:W-:Y:S02]  /*61780*/  VIADD R9, R9, UR5 ;  /* 0x0000000509097c36 */ /* 0x001fe40008000000 */
[----:B------:R-:W-:Y:S02]  /*61790*/  IMAD.MOV.U32 R19, RZ, RZ, R18 ;  /* 0x000000ffff137224 */ /* 0x000fe400078e0012 */
[----:B------:R-:W-:Y:S01]  /*617a0*/  IMAD.MOV.U32 R18, RZ, RZ, R17 ;  /* 0x000000ffff127224 */ /* 0x000fe200078e0011 */
[----:B------:R0:W-:Y:S01]  /*617b0*/  STL [R1+0x60c], R9 ;  /* 0x00060c0901007387 */ /* 0x0001e20000100800 */
[----:B------:R-:W-:-:S02]  /*617c0*/  IMAD.MOV.U32 R17, RZ, RZ, R16 ;  /* 0x000000ffff117224 */ /* 0x000fc400078e0010 */
[----:B------:R-:W-:Y:S02]  /*617d0*/  IMAD.MOV.U32 R16, RZ, RZ, R14 ;  /* 0x000000ffff107224 */ /* 0x000fe400078e000e */
[----:B------:R-:W-:Y:S02]  /*617e0*/  IMAD.MOV.U32 R14, RZ, RZ, R12 ;  /* 0x000000ffff0e7224 */ /* 0x000fe400078e000c */
[----:B0-----:R-:W-:-:S05]  /*617f0*/  VIADD R9, R9, UR5 ;  /* 0x0000000509097c36 */ /* 0x001fca0008000000 */
[----:B------:R0:W-:Y:S02]  /*61800*/  STL [R1+0x610], R9 ;  /* 0x0006100901007387 */ /* 0x0001e40000100800 */
        /* <DEDUP_REMOVED lines=14> */
[----:B0-----:R-:W-:Y:S01]  /*618f0*/  VIADD R9, R9, UR5 ;  /* 0x0000000509097c36 */ /* 0x001fe20008000000 */
[----:B------:R-:W-:-:S04]  /*61900*/  ULDC UR5, c[0x0][0x248] ;  /* 0x0000920000057ab9 */ /* 0x000fc80000000800 */
        /* <DEDUP_REMOVED lines=720> */
[----:B------:R0:W-:Y:S04]  /*64610*/  STL [R1+0xfec], R9 ;  /* 0x000fec0901007387 */ /* 0x0001e80000100800 */
[----:B------:R-:W2:Y:S04]  /*64620*/  LDL.LU R12, [R1+0x4ec] ;  /* 0x0004ec00010c7983 */ /* 0x000ea80000300800 */
[----:B------:R-:W3:Y:S01]  /*64630*/  LDL.LU R173, [R1+0x400] ;  /* 0x0004000001ad7983 */ /* 0x000ee20000300800 */
[----:B0-----:R-:W-:Y:S01]  /*64640*/  VIADD R9, R9, UR5 ;  /* 0x0000000509097c36 */ /* 0x001fe20008000000 */
[----:B------:R-:W-:-:S02]  /*64650*/  ULDC UR5, c[0x0][0x248] ;  /* 0x0000920000057ab9 */ /* 0x000fc40000000800 */
[----:B------:R-:W3:Y:S02]  /*64660*/  LDL.LU R172, [R1+0x404] ;  /* 0x0004040001ac7983 */ /* 0x000ee40000300800 */
[----:B---3--:R-:W-:Y:S01]  /*64670*/  F2FP.SATFINITE.E5M2.F32.PACK_AB_MERGE_C R10, R172, R173, RZ ;  /* 0x000000adac0a723e */ /* 0x008fe200048060ff */
        /* <DEDUP_REMOVED lines=28> */
[----:B------:R0:W-:Y:S01]  /*64840*/  STL [R1+0x840], R10 ;  /* 0x0008400a01007387 */ /* 0x0001e20000100800 */
[----:B------:R-:W-:-:S02]  /*64850*/  IMAD.MOV.U32 R16, RZ, RZ, R14 ;  /* 0x000000ffff107224 */ /* 0x000fc400078e000e */
[----:B--2---:R-:W-:Y:S02]  /*64860*/  IMAD.MOV.U32 R14, RZ, RZ, R12 ;  /* 0x000000ffff0e7224 */ /* 0x004fe400078e000c */
[----:B------:R-:W2:Y:S01]  /*64870*/  LDL.LU R12, [R1+0x4f8] ;  /* 0x0004f800010c7983 */ /* 0x000ea20000300800 */
[----:B0-----:R-:W-:Y:S01]  /*64880*/  F2FP.SATFINITE.E5M2.F32.PACK_AB_MERGE_C R10, R171, R172, RZ ;  /* 0x000000acab0a723e */ /* 0x001fe200048060ff */
        /* <DEDUP_REMOVED lines=25> */
[----:B------:R-:W-:Y:S01]  /*64a20*/  IMAD.MOV.U32 R18, RZ, RZ, R17 ;  /* 0x000000ffff127224 */ /* 0x000fe200078e0011 */
[----:B------:R-:W-:Y:S01]  /*64a30*/  STL [R1+0xff0], R9 ;  /* 0x000ff00901007387 */ /* 0x000fe20000100800 */
[----:B------:R-:W-:Y:S02]  /*64a40*/  IMAD.MOV.U32 R17, RZ, RZ, R16 ;  /* 0x000000ffff117224 */ /* 0x000fe400078e0010 */
[----:B------:R-:W-:Y:S01]  /*64a50*/  IMAD.MOV.U32 R16, RZ, RZ, R14 ;  /* 0x000000ffff107224 */ /* 0x000fe200078e000e */
[----:B------:R0:W-:Y:S01]  /*64a60*/  STL [R1+0x838], R10 ;  /* 0x0008380a01007387 */ /* 0x0001e20000100800 */
[----:B--2---:R-:W-:-:S03]  /*64a70*/  IMAD.MOV.U32 R14, RZ, RZ, R12 ;  /* 0x000000ffff0e7224 */ /* 0x004fc600078e000c */
[----:B------:R-:W2:Y:S04]  /*64a80*/  LDL.LU R12, [R1+0x4fc] ;  /* 0x0004fc00010c7983 */ /* 0x000ea80000300800 */
[----:B------:R-:W0:Y:S04]  /*64a90*/  LDL.LU R173, [R1+0x410] ;  /* 0x0004100001ad7983 */ /* 0x000e280000300800 */
[----:B------:R-:W0:Y:S02]  /*64aa0*/  LDL.LU R172, [R1+0x414] ;  /* 0x0004140001ac7983 */ /* 0x000e240000300800 */
[----:B0-----:R-:W-:Y:S01]  /*64ab0*/  F2FP.SATFINITE.E5M2.F32.PACK_AB_MERGE_C R10, R172, R173, RZ ;  /* 0x000000adac0a723e */ /* 0x001fe200048060ff */
        /* <DEDUP_REMOVED lines=28> */
[----:B------:R0:W-:Y:S01]  /*64c80*/  STL [R1+0x82c], R10 ;  /* 0x00082c0a01007387 */ /* 0x0001e20000100800 */
[----:B------:R-:W-:Y:S02]  /*64c90*/  IMAD.MOV.U32 R16, RZ, RZ, R14 ;  /* 0x000000ffff107224 */ /* 0x000fe400078e000e */
[----:B--2---:R-:W-:Y:S02]  /*64ca0*/  IMAD.MOV.U32 R14, RZ, RZ, R12 ;  /* 0x000000ffff0e7224 */ /* 0x004fe400078e000c */
[----:B------:R-:W2:Y:S01]  /*64cb0*/  LDL.LU R12, [R1+0x508] ;  /* 0x00050800010c7983 */ /* 0x000ea20000300800 */
        /* <DEDUP_REMOVED lines=23> */
[----:B------:R-:W-:Y:S01]  /*64e30*/  VIADD R9, R9, UR5 ;  /* 0x0000000509097c36 */ /* 0x000fe20008000000 */
[----:B------:R-:W-:Y:S01]  /*64e40*/  ULDC UR5, c[0x0][0x248] ;  /* 0x0000920000057ab9 */ /* 0x000fe20000000800 */
[----:B------:R-:W-:Y:S02]  /*64e50*/  IMAD.MOV.U32 R21, RZ, RZ, R20 ;  /* 0x000000ffff157224 */ /* 0x000fe400078e0014 */
[----:B------:R-:W-:-:S02]  /*64e60*/  IMAD.MOV.U32 R20, RZ, RZ, R19 ;  /* 0x000000ffff147224 */ /* 0x000fc400078e0013 */
        /* <DEDUP_REMOVED lines=381> */
[----:B------:R0:W-:Y:S01]  /*66640*/  STL [R1+0x858], R10 ;  /* 0x0008580a01007387 */ /* 0x0001e20000100800 */
[----:B------:R-:W-:Y:S02]  /*66650*/  IMAD.MOV.U32 R152, RZ, RZ, R23 ;  /* 0x000000ffff987224 */ /* 0x000fe400078e0017 */
[----:B------:R-:W-:Y:S02]  /*66660*/  IMAD.MOV.U32 R23, RZ, RZ, R22 ;  /* 0x000000ffff177224 */ /* 0x000fe400078e0016 */
[----:B------:R-:W3:Y:S01]  /*66670*/  LDL.LU R22, [R1+0x538] ;  /* 0x0005380001167983 */ /* 0x000ee20000300800 */
[----:B0-----:R-:W-:Y:S01]  /*66680*/  F2FP.SATFINITE.E5M2.F32.PACK_AB_MERGE_C R10, R171, R172, RZ ;  /* 0x000000acab0a723e */ /* 0x001fe200048060ff */
        /* <DEDUP_REMOVED lines=14> */
[----:B------:R-:W-:Y:S01]  /*66770*/  VIADD R9, R9, UR5 ;  /* 0x0000000509097c36 */ /* 0x000fe20008000000 */
[----:B------:R-:W-:Y:S01]  /*66780*/  ULDC UR5, c[0x0][0x248] ;  /* 0x0000920000057ab9 */ /* 0x000fe20000000800 */
[----:B------:R-:W-:Y:S02]  /*66790*/  IMAD.MOV.U32 R157, RZ, RZ, R156 ;  /* 0x000000ffff9d7224 */ /* 0x000fe400078e009c */
[----:B------:R-:W-:Y:S02]  /*667a0*/  IMAD.MOV.U32 R156, RZ, RZ, R155 ;  /* 0x000000ffff9c7224 */ /* 0x000fe400078e009b */
[----:B------:R-:W-:Y:S02]  /*667b0*/  IMAD.MOV.U32 R155, RZ, RZ, R154 ;  /* 0x000000ffff9b7224 */ /* 0x000fe400078e009a */
[----:B------:R-:W-:Y:S01]  /*667c0*/  IMAD.MOV.U32 R154, RZ, RZ, R153 ;  /* 0x000000ffff9a7224 */ /* 0x000fe200078e0099 */
[----:B------:R-:W-:Y:S01]  /*667d0*/  STL [R1+0xfb8], R9 ;  /* 0x000fb80901007387 */ /* 0x000fe20000100800 */
[----:B------:R-:W-:-:S02]  /*667e0*/  IMAD.MOV.U32 R153, RZ, RZ, R152 ;  /* 0x000000ffff997224 */ /* 0x000fc400078e0098 */
[----:B------:R-:W-:Y:S01]  /*667f0*/  IMAD.MOV.U32 R152, RZ, RZ, R23 ;  /* 0x000000ffff987224 */ /* 0x000fe200078e0017 */
[----:B------:R0:W-:Y:S01]  /*66800*/  STL [R1+0x850], R10 ;  /* 0x0008500a01007387 */ /* 0x0001e20000100800 */
[----:B---3--:R-:W-:-:S03]  /*66810*/  IMAD.MOV.U32 R23, RZ, RZ, R22 ;  /* 0x000000ffff177224 */ /* 0x008fc600078e0016 */
[----:B------:R-:W3:Y:S04]  /*66820*/  LDL.LU R22, [R1+0x53c] ;  /* 0x00053c0001167983 */ /* 0x000ee80000300800 */
        /* <DEDUP_REMOVED lines=25> */
[----:B---3--:R-:W-:Y:S02]  /*669c0*/  IMAD.MOV.U32 R23, RZ, RZ, R22 ;  /* 0x000000ffff177224 */ /* 0x008fe400078e0016 */
        /* <DEDUP_REMOVED lines=379> */
[----:B------:R-:W-:Y:S01]  /*68180*/  VIADD R9, R9, UR5 ;  /* 0x0000000509097c36 */ /* 0x000fe20008000000 */
[----:B------:R-:W-:Y:S01]  /*68190*/  ULDC UR5, c[0x0][0x248] ;  /* 0x0000920000057ab9 */ /* 0x000fe20000000800 */
[----:B0-----:R-:W-:Y:S01]  /*681a0*/  F2FP.SATFINITE.E5M2.F32.PACK_AB_MERGE_C R10, R171, R172, RZ ;  /* 0x000000acab0a723e */ /* 0x001fe200048060ff */
[----:B------:R-:W-:-:S02]  /*681b0*/  IMAD.MOV.U32 R171, RZ, RZ, R170 ;  /* 0x000000ffffab7224 */ /* 0x000fc400078e00aa */
[----:B------:R-:W-:Y:S02]  /*681c0*/  IMAD.MOV.U32 R170, RZ, RZ, R169 ;  /* 0x000000ffffaa7224 */ /* 0x000fe400078e00a9 */
[----:B------:R-:W-:Y:S01]  /*681d0*/  IMAD.MOV.U32 R169, RZ, RZ, R168 ;  /* 0x000000ffffa97224 */ /* 0x000fe200078e00a8 */
[----:B------:R-:W-:Y:S01]  /*681e0*/  STL [R1+0xf78], R9 ;  /* 0x000f780901007387 */ /* 0x000fe20000100800 */
[----:B------:R-:W-:Y:S02]  /*681f0*/  IMAD.MOV.U32 R168, RZ, RZ, R167 ;  /* 0x000000ffffa87224 */ /* 0x000fe400078e00a7 */
        /* <DEDUP_REMOVED lines=11> */
[----:B------:R-:W-:Y:S01]  /*682b0*/  IMAD.MOV.U32 R168, RZ, RZ, R167 ;  /* 0x000000ffffa87224 */ /* 0x000fe200078e00a7 */
[----:B------:R0:W-:Y:S01]  /*682c0*/  STL [R1+0x8bc], R10 ;  /* 0x0008bc0a01007387 */ /* 0x0001e20000100800 */
[----:B------:R-:W-:Y:S02]  /*682d0*/  IMAD.MOV.U32 R167, RZ, RZ, R23 ;  /* 0x000000ffffa77224 */ /* 0x000fe400078e0017 */
[----:B---3--:R-:W-:-:S02]  /*682e0*/  IMAD.MOV.U32 R23, RZ, RZ, R22 ;  /* 0x000000ffff177224 */ /* 0x008fc400078e0016 */
[----:B------:R-:W3:Y:S01]  /*682f0*/  LDL.LU R22, [R1+0x52c] ;  /* 0x00052c0001167983 */ /* 0x000ee20000300800 */
[----:B------:R-:W-:Y:S01]  /*68300*/  VIADD R9, R9, UR5 ;  /* 0x0000000509097c36 */ /* 0x000fe20008000000 */
[----:B------:R-:W-:Y:S01]  /*68310*/  ULDC UR5, c[0x0][0x248] ;  /* 0x0000920000057ab9 */ /* 0x000fe20000000800 */
[----:B0-----:R-:W-:Y:S01]  /*68320*/  F2FP.SATFINITE.E5M2.F32.PACK_AB_MERGE_C R10, R171, R172, RZ ;  /* 0x000000acab0a723e */ /* 0x001fe200048060ff */
[----:B------:R-:W-:Y:S02]  /*68330*/  IMAD.MOV.U32 R171, RZ, RZ, R170 ;  /* 0x000000ffffab7224 */ /* 0x000fe400078e00aa */
[----:B------:R-:W-:Y:S02]  /*68340*/  IMAD.MOV.U32 R170, RZ, RZ, R169 ;  /* 0x000000ffffaa7224 */ /* 0x000fe400078e00a9 */
[----:B------:R-:W-:Y:S01]  /*68350*/  IMAD.MOV.U32 R169, RZ, RZ, R168 ;  /* 0x000000ffffa97224 */ /* 0x000fe200078e00a8 */
[----:B------:R0:W-:Y:S01]  /*68360*/  STL [R1+0xf70], R9 ;  /* 0x000f700901007387 */ /* 0x0001e20000100800 */
[----:B------:R-:W-:-:S02]  /*68370*/  IMAD.MOV.U32 R168, RZ, RZ, R167 ;  /* 0x000000ffffa87224 */ /* 0x000fc400078e00a7 */
[----:B------:R-:W-:Y:S01]  /*68380*/  IMAD.MOV.U32 R167, RZ, RZ, R23 ;  /* 0x000000ffffa77224 */ /* 0x000fe200078e0017 */
[----:B------:R1:W-:Y:S01]  /*68390*/  STL [R1+0x8b4], R10 ;  /* 0x0008b40a01007387 */ /* 0x0003e20000100800 */
[----:B---3--:R-:W-:-:S03]  /*683a0*/  IMAD.MOV.U32 R23, RZ, RZ, R22 ;  /* 0x000000ffff177224 */ /* 0x008fc600078e0016 */
[----:B------:R-:W3:Y:S04]  /*683b0*/  LDL.LU R22, [R1+0x580] ;  /* 0x0005800001167983 */ /* 0x000ee80000300800 */
[----:B------:R-:W1:Y:S04]  /*683c0*/  LDL.LU R173, [R1+0x510] ;  /* 0x0005100001ad7983 */ /* 0x000e680000300800 */
[----:B------:R-:W1:Y:S01]  /*683d0*/  LDL.LU R172, [R1+0x514] ;  /* 0x0005140001ac7983 */ /* 0x000e620000300800 */
[----:B0-----:R-:W-:Y:S01]  /*683e0*/  VIADD R9, R9, UR5 ;  /* 0x0000000509097c36 */ /* 0x001fe20008000000 */
[----:B------:R-:W-:Y:S01]  /*683f0*/  ULDC UR5, c[0x0][0x248] ;  /* 0x0000920000057ab9 */ /* 0x000fe20000000800 */
[----:B-1----:R-:W-:Y:S01]  /*68400*/  F2FP.SATFINITE.E5M2.F32.PACK_AB_MERGE_C R10, R172, R173, RZ ;  /* 0x000000adac0a723e */ /* 0x002fe200048060ff */
[----:B------:R-:W-:-:S02]  /*68410*/  IMAD.MOV.U32 R172, RZ, RZ, R171 ;  /* 0x000000ffffac7224 */ /* 0x000fc400078e00ab */
[----:B------:R-:W-:Y:S02]  /*68420*/  IMAD.MOV.U32 R171, RZ, RZ, R170 ;  /* 0x000000ffffab7224 */ /* 0x000fe400078e00aa */
[----:B------:R-:W-:Y:S01]  /*68430*/  IMAD.MOV.U32 R170, RZ, RZ, R169 ;  /* 0x000000ffffaa7224 */ /* 0x000fe200078e00a9 */
[----:B------:R0:W-:Y:S01]  /*68440*/  STL [R1+0x8a8], R10 ;  /* 0x0008a80a01007387 */ /* 0x0001e20000100800 */
[----:B------:R-:W-:Y:S02]  /*68450*/  IMAD.MOV.U32 R169, RZ, RZ, R168 ;  /* 0x000000ffffa97224 */ /* 0x000fe400078e00a8 */
[----:B------:R-:W-:Y:S02]  /*68460*/  IMAD.MOV.U32 R168, RZ, RZ, R167 ;  /* 0x000000ffffa87224 */ /* 0x000fe400078e00a7 */
[----:B------:R-:W-:Y:S02]  /*68470*/  IMAD.MOV.U32 R167, RZ, RZ, R23 ;  /* 0x000000ffffa77224 */ /* 0x000fe400078e0017 */
[----:B---3--:R-:W-:-:S02]  /*68480*/  IMAD.MOV.U32 R23, RZ, RZ, R22 ;  /* 0x000000ffff177224 */ /* 0x008fc400078e0016 */
[----:B------:R-:W3:Y:S01]  /*68490*/  LDL.LU R22, [R1+0x584] ;  /* 0x0005840001167983 */ /* 0x000ee20000300800 */
[----:B0-----:R-:W-:Y:S01]  /*684a0*/  F2FP.SATFINITE.E5M2.F32.PACK_AB_MERGE_C R10, R171, R172, RZ ;  /* 0x000000acab0a723e */ /* 0x001fe200048060ff */
[----:B------:R-:W-:Y:S02]  /*684b0*/  IMAD.MOV.U32 R172, RZ, RZ, R170 ;  /* 0x000000ffffac7224 */ /* 0x000fe400078e00aa */
[----:B------:R0:W-:Y:S01]  /*684c0*/  STL [R1+0xf68], R9 ;  /* 0x000f680901007387 */ /* 0x0001e20000100800 */
[----:B------:R-:W-:Y:S02]  /*684d0*/  IMAD.MOV.U32 R171, RZ, RZ, R169 ;  /* 0x000000ffffab7224 */ /* 0x000fe400078e00a9 */
[----:B------:R-:W-:Y:S01]  /*684e0*/  IMAD.MOV.U32 R170, RZ, RZ, R168 ;  /* 0x000000ffffaa7224 */ /* 0x000fe200078e00a8 */
[----:B------:R1:W-:Y:S01]  /*684f0*/  STL [R1+0x8a0], R10 ;  /* 0x0008a00a01007387 */ /* 0x0003e20000100800 */
[----:B------:R-:W-:-:S03]  /*68500*/  IMAD.MOV.U32 R169, RZ, RZ, R167 ;  /* 0x000000ffffa97224 */ /* 0x000fc600078e00a7 */
[----:B------:R-:W4:Y:S04]  /*68510*/  LDL.LU R168, [R1+0x530] ;  /* 0x0005300001a87983 */ /* 0x000f280000300800 */
[----:B------:R-:W2:Y:S01]  /*68520*/  LDL.LU R167, [R1+0x534] ;  /* 0x0005340001a77983 */ /* 0x000ea20000300800 */
[----:B0-----:R-:W-:Y:S01]  /*68530*/  VIADD R9, R9, UR5 ;  /* 0x0000000509097c36 */ /* 0x001fe20008000000 */
[----:B-1----:R-:W-:Y:S01]  /*68540*/  F2FP.SATFINITE.E5M2.F32.PACK_AB_MERGE_C R10, R171, R172, RZ ;  /* 0x000000acab0a723e */ /* 0x002fe200048060ff */
[----:B------:R-:W-:Y:S01]  /*68550*/  IMAD.MOV.U32 R172, RZ, RZ, R169 ;  /* 0x000000ffffac7224 */ /* 0x000fe200078e00a9 */
[----:B------:R-:W-:Y:S01]  /*68560*/  ULDC UR5, c[0x0][0x248] ;  /* 0x0000920000057ab9 */ /* 0x000fe20000000800 */
[----:B------:R-:W-:Y:S02]  /*68570*/  IMAD.MOV.U32 R173, RZ, RZ, R170 ;  /* 0x000000ffffad7224 */ /* 0x000fe400078e00aa */
[----:B------:R-:W-:-:S02]  /*68580*/  IMAD.MOV.U32 R169, RZ, RZ, R166 ;  /* 0x000000ffffa97224 */ /* 0x000fc400078e00a6 */
[----:B------:R-:W-:Y:S01]  /*68590*/  IMAD.MOV.U32 R166, RZ, RZ, R163 ;  /* 0x000000ffffa67224 */ /* 0x000fe200078e00a3 */
[----:B------:R0:W-:Y:S01]  /*685a0*/  STL [R1+0x8cc], R10 ;  /* 0x0008cc0a01007387 */ /* 0x0001e20000100800 */
[----:B------:R-:W-:Y:S02]  /*685b0*/  IMAD.MOV.U32 R163, RZ, RZ, R160 ;  /* 0x000000ffffa37224 */ /* 0x000fe400078e00a0 */
[----:B------:R-:W-:Y:S01]  /*685c0*/  IMAD.MOV.U32 R160, RZ, RZ, R157 ;  /* 0x000000ffffa07224 */ /* 0x000fe200078e009d */
[----:B------:R1:W-:Y:S01]  /*685d0*/  STL [R1+0xf60], R9 ;  /* 0x000f600901007387 */ /* 0x0003e20000100800 */
[----:B------:R-:W-:-:S03]  /*685e0*/  IMAD.MOV.U32 R157, RZ, RZ, R154 ;  /* 0x000000ffff9d7224 */ /* 0x000fc600078e009a */
[----:B------:R-:W3:Y:S01]  /*685f0*/  LDL.LU R154, [R1+0x574] ;  /* 0x00057400019a7983 */ /* 0x000ee20000300800 */
[----:B0-----:R-:W-:Y:S01]  /*68600*/  F2FP.SATFINITE.E5M2.F32.PACK_AB_MERGE_C R10, R172, R173, RZ ;  /* 0x000000adac0a723e */ /* 0x001fe200048060ff */
[----:B----4-:R-:W-:Y:S02]  /*68610*/  IMAD.MOV.U32 R171, RZ, RZ, R168 ;  /* 0x000000ffffab7224 */ /* 0x010fe400078e00a8 */
[----:B------:R-:W-:Y:S02]  /*68620*/  IMAD.MOV.U32 R168, RZ, RZ, R165 ;  /* 0x000000ffffa87224 */ /* 0x000fe400078e00a5 */
[----:B--2---:R-:W-:Y:S02]  /*68630*/  IMAD.MOV.U32 R170, RZ, RZ, R167 ;  /* 0x000000ffffaa7224 */ /* 0x004fe400078e00a7 */
        /* <DEDUP_REMOVED lines=9> */
[----:B------:R-:W2:Y:S04]  /*686d0*/  LDL.LU R153, [R1+0x578] ;  /* 0x0005780001997983 */ /* 0x000ea80000300800 */
[----:B------:R-:W2:Y:S04]  /*686e0*/  LDL.LU R152, [R1+0x57c] ;  /* 0x00057c0001987983 */ /* 0x000ea80000300800 */
[----:B------:R0:W-:Y:S01]  /*686f0*/  STL [R1+0x8c4], R10 ;  /* 0x0008c40a01007387 */ /* 0x0001e20000100800 */
[----:B-1----:R-:W-:Y:S01]  /*68700*/  VIADD R9, R9, UR5 ;  /* 0x0000000509097c36 */ /* 0x002fe20008000000 */
[----:B------:R-:W-:Y:S01]  /*68710*/  ULDC UR5, c[0x0][0x248] ;  /* 0x0000920000057ab9 */ /* 0x000fe20000000800 */
[----:B0-----:R-:W-:-:S05]  /*68720*/  F2FP.SATFINITE.E5M2.F32.PACK_AB_MERGE_C R10, R170, R171, RZ ;  /* 0x000000abaa0a723e */ /* 0x001fca00048060ff */
[----:B------:R0:W-:Y:S01]  /*68730*/  STL [R1+0x8b8], R10 ;  /* 0x0008b80a01007387 */ /* 0x0001e20000100800 */
[----:B------:R-:W-:-:S03]  /*68740*/  F2FP.SATFINITE.E5M2.F32.PACK_AB_MERGE_C R166, R166, R167, RZ ;  /* 0x000000a7a6a6723e */ /* 0x000fc600048060ff */
[----:B------:R1:W-:Y:S01]  /*68750*/  STL [R1+0xf58], R9 ;  /* 0x000f580901007387 */ /* 0x0003e20000100800 */
[----:B0-----:R-:W-:Y:S01]  /*68760*/  F2FP.SATFINITE.E5M2.F32.PACK_AB_MERGE_C R10, R168, R169, RZ ;  /* 0x000000a9a80a723e */ /* 0x001fe200048060ff */
[----:B-1----:R-:W-:-:S04]  /*68770*/  VIADD R9, R9, UR5 ;  /* 0x0000000509097c36 */ /* 0x002fc80008000000 */
[----:B------:R0:W-:Y:S01]  /*68780*/  STL [R1+0x8b0], R10 ;  /* 0x0008b00a01007387 */ /* 0x0001e20000100800 */
[----:B------:R-:W-:Y:S01]  /*68790*/  ULDC UR5, c[0x0][0x248] ;  /* 0x0000920000057ab9 */ /* 0x000fe20000000800 */
[----:B------:R-:W-:Y:S02]  /*687a0*/  F2FP.SATFINITE.E5M2.F32.PACK_AB_MERGE_C R162, R162, R163, RZ ;  /* 0x000000a3a2a2723e */ /* 0x000fe400048060ff */
[----:B------:R-:W-:Y:S01]  /*687b0*/  STL [R1+0x8dc], R166 ;  /* 0x0008dca601007387 */ /* 0x000fe20000100800 */
[----:B0-----:R-:W-:-:S03]  /*687c0*/  F2FP.SATFINITE.E5M2.F32.PACK_AB_MERGE_C R10, R164, R165, RZ ;  /* 0x000000a5a40a723e */ /* 0x001fc600048060ff */
[----:B------:R0:W-:Y:S04]  /*687d0*/  STL [R1+0xf50], R9 ;  /* 0x000f500901007387 */ /* 0x0001e80000100800 */
[----:B------:R1:W-:Y:S01]  /*687e0*/  STL [R1+0x8d4], R10 ;  /* 0x0008d40a01007387 */ /* 0x0003e20000100800 */
[----:B------:R-:W-:Y:S01]  /*687f0*/  F2FP.SATFINITE.E5M2.F32.PACK_AB_MERGE_C R158, R158, R159, RZ ;  /* 0x0000009f9e9e723e */ /* 0x000fe200048060ff */
[----:B0-----:R-:W-:Y:S01]  /*68800*/  VIADD R9, R9, UR5 ;  /* 0x0000000509097c36 */ /* 0x001fe20008000000 */
[----:B------:R-:W-:Y:S01]  /*68810*/  ULDC UR5, c[0x0][0x248] ;  /* 0x0000920000057ab9 */ /* 0x000fe20000000800 */
[----:B-1----:R-:W-:Y:S01]  /*68820*/  F2FP.SATFINITE.E5M2.F32.PACK_AB_MERGE_C R10, R160, R161, RZ ;  /* 0x000000a1a00a723e */ /* 0x002fe200048060ff */
[----:B------:R-:W-:Y:S04]  /*68830*/  STL [R1+0x8c8], R162 ;  /* 0x0008c8a201007387 */ /* 0x000fe80000100800 */
[----:B------:R0:W-:Y:S04]  /*68840*/  STL [R1+0xf44], R9 ;  /* 0x000f440901007387 */ /* 0x0001e80000100800 */
[----:B------:R1:W-:Y:S01]  /*68850*/  STL [R1+0x8c0], R10 ;  /* 0x0008c00a01007387 */ /* 0x0003e20000100800 */
[----:B---3--:R-:W-:Y:S01]  /*68860*/  F2FP.SATFINITE.E5M2.F32.PACK_AB_MERGE_C R154, R154, R155, RZ ;  /* 0x0000009b9a9a723e */ /* 0x008fe200048060ff */
[----:B0-----:R-:W-:Y:S01]  /*68870*/  VIADD R9, R9, UR5 ;  /* 0x0000000509097c36 */ /* 0x001fe20008000000 */
[----:B------:R-:W-:Y:S01]  /*68880*/  ULDC UR5, c[0x0][0x248] ;  /* 0x0000920000057ab9 */ /* 0x000fe20000000800 */
[----:B-1----:R-:W-:Y:S01]  /*68890*/  F2FP.SATFINITE.E5M2.F32.PACK_AB_MERGE_C R10, R156, R157, RZ ;  /* 0x0000009d9c0a723e */ /* 0x002fe200048060ff */
[----:B------:R-:W-:Y:S04]  /*688a0*/  STL [R1+0x8ec], R158 ;  /* 0x0008ec9e01007387 */ /* 0x000fe80000100800 */
[----:B------:R0:W-:Y:S04]  /*688b0*/  STL [R1+0xf3c], R9 ;  /* 0x000f3c0901007387 */ /* 0x0001e80000100800 */
[----:B------:R-:W-:Y:S01]  /*688c0*/  STL [R1+0x8e4], R10 ;  /* 0x0008e40a01007387 */ /* 0x000fe20000100800 */
[----:B0-----:R-:W-:-:S03]  /*688d0*/  VIADD R9, R9, UR5 ;  /* 0x0000000509097c36 */ /* 0x001fc60008000000 */
[----:B------:R-:W-:Y:S01]  /*688e0*/  STL [R1+0x8d8], R154 ;  /* 0x0008d89a01007387 */ /* 0x000fe20000100800 */
[----:B------:R-:W-:-:S03]  /*688f0*/  ULDC UR5, c[0x0][0x248] ;  /* 0x0000920000057ab9 */ /* 0x000fc60000000800 */
[----:B------:R0:W-:Y:S02]  /*68900*/  STL [R1+0xf34], R9 ;  /* 0x000f340901007387 */ /* 0x0001e40000100800 */
[----:B0-----:R-:W-:Y:S01]  /*68910*/  VIADD R9, R9, UR5 ;  /* 0x0000000509097c36 */ /* 0x001fe20008000000 */
[----:B------:R-:W-:Y:S01]  /*68920*/  ULDC UR5, c[0x0][0x248] ;  /* 0x0000920000057ab9 */ /* 0x000fe20000000800 */
        /* <DEDUP_REMOVED lines=9> */
[----:B------:R-:W-:Y:S01]  /*689c0*/  IMAD.MOV.U32 R162, RZ, RZ, R12 ;  /* 0x000000ffffa27224 */ /* 0x000fe200078e000c */
[----:B--2---:R-:W-:-:S05]  /*689d0*/  F2FP.SATFINITE.E5M2.F32.PACK_AB_MERGE_C R10, R152, R153, RZ ;  /* 0x00000099980a723e */ /* 0x004fca00048060ff */
[----:B------:R-:W-:Y:S04]  /*689e0*/  STL [R1+0x8d0], R10 ;  /* 0x0008d00a01007387 */ /* 0x000fe80000100800 */
[----:B------:R-:W2:Y:S04]  /*689f0*/  LDL.LU R171, [R1+0x588] ;  /* 0x0005880001ab7983 */ /* 0x000ea80000300800 */
[----:B------:R-:W2:Y:S04]  /*68a00*/  LDL.LU R170, [R1+0x58c] ;  /* 0x00058c0001aa7983 */ /* 0x000ea80000300800 */
[----:B------:R0:W-:Y:S04]  /*68a10*/  STL [R1+0xf2c], R9 ;  /* 0x000f2c0901007387 */ /* 0x0001e80000100800 */
[----:B------:R-:W3:Y:S04]  /*68a20*/  LDL.LU R161, [R1+0x5b0] ;  /* 0x0005b00001a17983 */ /* 0x000ee80000300800 */
        /* <DEDUP_REMOVED lines=19> */
[----:B------:R-:W-:Y:S01]  /*68b60*/  F2FP.SATFINITE.E5M2.F32.PACK_AB_MERGE_C R172, R172, R173, RZ ;  /* 0x000000adacac723e */ /* 0x000fe200048060ff */
[----:B0-----:R-:W-:Y:S01]  /*68b70*/  VIADD R9, R9, UR5 ;  /* 0x0000000509097c36 */ /* 0x001fe20008000000 */
[----:B------:R-:W-:Y:S01]  /*68b80*/  F2FP.SATFINITE.E5M2.F32.PACK_AB_MERGE_C R168, R168, R169, RZ ;  /* 0x000000a9a8a8723e */ /* 0x000fe200048060ff */
[----:B------:R-:W-:-:S02]  /*68b90*/  ULDC UR5, c[0x0][0x248] ;  /* 0x0000920000057ab9 */ /* 0x000fc40000000800 */
[----:B------:R-:W-:Y:S01]  /*68ba0*/  STL [R1+0x8fc], R172 ;  /* 0x0008fcac01007387 */ /* 0x000fe20000100800 */
[----:B------:R-:W-:Y:S02]  /*68bb0*/  F2FP.SATFINITE.E5M2.F32.PACK_AB_MERGE_C R164, R164, R165, RZ ;  /* 0x000000a5a4a4723e */ /* 0x000fe400048060ff */
[----:B--2---:R-:W-:-:S05]  /*68bc0*/  F2FP.SATFINITE.E5M2.F32.PACK_AB_MERGE_C R10, R170, R171, RZ ;  /* 0x000000abaa0a723e */ /* 0x004fca00048060ff */
[----:B------:R0:W-:Y:S04]  /*68bd0*/  STL [R1+0x8f4], R10 ;  /* 0x0008f40a01007387 */ /* 0x0001e80000100800 */
[----:B------:R-:W-:Y:S01]  /*68be0*/  STL [R1+0x8e8], R168 ;  /* 0x0008e8a801007387 */ /* 0x000fe20000100800 */
[----:B0-----:R-:W-:-:S03]  /*68bf0*/  F2FP.SATFINITE.E5M2.F32.PACK_AB_MERGE_C R10, R166, R167, RZ ;  /* 0x000000a7a60a723e */ /* 0x001fc600048060ff */
        /* <DEDUP_REMOVED lines=8> */
[----:B------:R1:W-:Y:S01]  /*68c80*/  STL [R1+0x904], R10 ;  /* 0x0009040a01007387 */ /* 0x0003e20000100800 */
[----:B----4-:R-:W-:Y:S01]  /*68c90*/  F2FP.SATFINITE.E5M2.F32.PACK_AB_MERGE_C R156, R156, R157, RZ ;  /* 0x0000009d9c9c723e */ /* 0x010fe200048060ff */
[----:B0-----:R-:W-:Y:S01]  /*68ca0*/  VIADD R9, R9, UR5 ;  /* 0x0000000509097c36 */ /* 0x001fe20008000000 */
[----:B------:R-:W-:Y:S01]  /*68cb0*/  ULDC UR5, c[0x0][0x248] ;  /* 0x0000920000057ab9 */ /* 0x000fe20000000800 */
[----:B-1----:R-:W-:Y:S01]  /*68cc0*/  F2FP.SATFINITE.E5M2.F32.PACK_AB_MERGE_C R10, R158, R159, RZ ;  /* 0x0000009f9e0a723e */ /* 0x002fe200048060ff */
[----:B------:R-:W-:Y:S04]  /*68cd0*/  STL [R1+0x8f8], R160 ;  /* 0x0008f8a001007387 */ /* 0x000fe80000100800 */
        /* <DEDUP_REMOVED lines=23> */
[----:B0-----:R-:W-:-:S03]  /*68e50*/  VIADD R9, R9, UR5 ;  /* 0x0000000509097c36 */ /* 0x001fc60008000000 */
[----:B------:R-:W-:Y:S01]  /*68e60*/  STL [R1+0x918], R16 ;  /* 0x0009181001007387 */ /* 0x000fe20000100800 */
[----:B------:R-:W-:Y:S01]  /*68e70*/  ULDC UR5, c[0x0][0x248] ;  /* 0x0000920000057ab9 */ /* 0x000fe20000000800 */
[----:B-1----:R-:W-:Y:S02]  /*68e80*/  F2FP.SATFINITE.E5M2.F32.PACK_AB_MERGE_C R10, R12, R14, RZ ;  /* 0x0000000e0c0a723e */ /* 0x002fe400048060ff */
[----:B------:R0:W-:Y:S04]  /*68e90*/  STL [R1+0xef4], R9 ;  /* 0x000ef40901007387 */ /* 0x0001e80000100800 */
[----:B------:R-:W-:Y:S04]  /*68ea0*/  STL [R1+0x910], R10 ;  /* 0x0009100a01007387 */ /* 0x000fe80000100800 */
[----:B------:R-:W2:Y:S01]  /*68eb0*/  LDL.LU R173, [R1+0x200] ;  /* 0x0002000001ad7983 */ /* 0x000ea20000300800 */
[----:B0-----:R-:W-:Y:S01]  /*68ec0*/  VIADD R9, R9, UR5 ;  /* 0x0000000509097c36 */ /* 0x001fe20008000000 */
[----:B------:R-:W-:-:S02]  /*68ed0*/  ULDC UR5, c[0x0][0x248] ;  /* 0x0000920000057ab9 */ /* 0x000fc40000000800 */
[----:B------:R-:W2:Y:S04]  /*68ee0*/  LDL.LU R172, [R1+0x204] ;  /* 0x0002040001ac7983 */ /* 0x000ea80000300800 */
[----:B------:R-:W3:Y:S04]  /*68ef0*/  LDL.LU R171, [R1+0x208] ;  /* 0x0002080001ab7983 */ /* 0x000ee80000300800 */
[----:B------:R-:W3:Y:S04]  /*68f00*/  LDL.LU R170, [R1+0x20c] ;  /* 0x00020c0001aa7983 */ /* 0x000ee80000300800 */
[----:B------:R-:W4:Y:S04]  /*68f10*/  LDL.LU R169, [R1+0x210] ;  /* 0x0002100001a97983 */ /* 0x000f280000300800 */
[----:B------:R-:W4:Y:S04]  /*68f20*/  LDL.LU R168, [R1+0x214] ;  /* 0x0002140001a87983 */ /* 0x000f280000300800 */
[----:B------:R-:W4:Y:S04]  /*68f30*/  LDL.LU R167, [R1+0x218] ;  /* 0x0002180001a77983 */ /* 0x000f280000300800 */
        /* <DEDUP_REMOVED lines=26> */
[----:B0-----:R-:W-:Y:S01]  /*690e0*/  VIADD R9, R9, UR5 ;  /* 0x0000000509097c36 */ /* 0x001fe20008000000 */
[----:B------:R-:W-:Y:S01]  /*690f0*/  ULDC UR5, c[0x0][0x248] ;  /* 0x0000920000057ab9 */ /* 0x000fe20000000800 */
[----:B--2---:R-:W-:-:S02]  /*69100*/  F2FP.SATFINITE.E5M2.F32.PACK_AB_MERGE_C R172, R172, R173, RZ ;  /* 0x000000adacac723e */ /* 0x004fc400048060ff */
[----:B---3--:R-:W-:-:S03]  /*69110*/  F2FP.SATFINITE.E5M2.F32.PACK_AB_MERGE_C R10, R170, R171, RZ ;  /* 0x000000abaa0a723e */ /* 0x008fc600048060ff */
[----:B------:R-:W-:Y:S04]  /*69120*/  STL [R1+0x93c], R172 ;  /* 0x00093cac01007387 */ /* 0x000fe80000100800 */
[----:B------:R0:W-:Y:S01]  /*69130*/  STL [R1+0x934], R10 ;  /* 0x0009340a01007387 */ /* 0x0001e20000100800 */
[----:B----4-:R-:W-:-:S05]  /*69140*/  F2FP.SATFINITE.E5M2.F32.PACK_AB_MERGE_C R168, R168, R169, RZ ;  /* 0x000000a9a8a8723e */ /* 0x010fca00048060ff */
[----:B------:R-:W-:Y:S01]  /*69150*/  STL [R1+0x928], R168 ;  /* 0x000928a801007387 */ /* 0x000fe20000100800 */
[----:B0-----:R-:W-:-:S03]  /*69160*/  F2FP.SATFINITE.E5M2.F32.PACK_AB_MERGE_C R10, R166, R167, RZ ;  /* 0x000000a7a60a723e */ /* 0x001fc600048060ff */
[----:B------:R0:W-:Y:S04]  /*69170*/  STL [R1+0xee4], R9 ;  /* 0x000ee40901007387 */ /* 0x0001e80000100800 */
[----:B------:R1:W-:Y:S01]  /*69180*/  STL [R1+0x920], R10 ;  /* 0x0009200a01007387 */ /* 0x0003e20000100800 */
[----:B------:R-:W-:Y:S01]  /*69190*/  F2FP.SATFINITE.E5M2.F32.PACK_AB_MERGE_C R164, R164, R165, RZ ;  /* 0x000000a5a4a4723e */ /* 0x000fe200048060ff */
[----:B0-----:R-:W-:Y:S01]  /*691a0*/  VIADD R9, R9, UR5 ;  /* 0x0000000509097c36 */ /* 0x001fe20008000000 */
[----:B------:R-:W-:-:S03]  /*691b0*/  ULDC UR5, c[0x0][0x248] ;  /* 0x0000920000057ab9 */ /* 0x000fc60000000800 */
[----:B------:R-:W-:Y:S01]  /*691c0*/  STL [R1+0x94c], R164 ;  /* 0x00094ca401007387 */ /* 0x000fe20000100800 */
[----:B-1----:R-:W-:-:S03]  /*691d0*/  F2FP.SATFINITE.E5M2.F32.PACK_AB_MERGE_C R10, R162, R163, RZ ;  /* 0x000000a3a20a723e */ /* 0x002fc600048060ff */
        /* <DEDUP_REMOVED lines=301> */
[----:B------:R-:W2:Y:S01]  /*6a4b0*/  LDL.LU R173, [R1] ;  /* 0x0000000001ad7983 */ /* 0x000ea20000300800 */
        /* <DEDUP_REMOVED lines=349> */
[----:B------:R0:W-:Y:S01]  /*6ba90*/  STL [R1+0xc4c], R9 ;  /* 0x000c4c0901007387 */ /* 0x0001e20000100800 */
[----:B------:R-:W-:-:S03]  /*6baa0*/  F2FP.SATFINITE.E5M2.F32.PACK_AB_MERGE_C R12, R25, R24, RZ ;  /* 0x00000018190c723e */ /* 0x000fc600048060ff */
[----:B------:R1:W-:Y:S01]  /*6bab0*/  STL [R1+0x558], R10 ;  /* 0x0005580a01007387 */ /* 0x0003e20000100800 */
[----:B0-----:R-:W-:Y:S01]  /*6bac0*/  VIADD R9, R9, UR5 ;  /* 0x0000000509097c36 */ /* 0x001fe20008000000 */
[----:B------:R-:W-:Y:S01]  /*6bad0*/  ULDC UR5, c[0x0][0x248] ;  /* 0x0000920000057ab9 */ /* 0x000fe20000000800 */
[----:B-1----:R-:W-:Y:S01]  /*6bae0*/  F2FP.SATFINITE.E5M2.F32.PACK_AB_MERGE_C R10, R27, R26, RZ ;  /* 0x0000001a1b0a723e */ /* 0x002fe200048060ff */
[----:B------:R0:W-:Y:S04]  /*6baf0*/  STL [R1+0x584], R12 ;  /* 0x0005840c01007387 */ /* 0x0001e80000100800 */
[----:B------:R1:W-:Y:S04]  /*6bb00*/  STL [R1+0xc54], R9 ;  /* 0x000c540901007387 */ /* 0x0003e80000100800 */
[----:B------:R2:W-:Y:S01]  /*6bb10*/  STL [R1+0x57c], R10 ;  /* 0x00057c0a01007387 */ /* 0x0005e20000100800 */
[----:B0-----:R-:W-:Y:S01]  /*6bb20*/  F2FP.SATFINITE.E5M2.F32.PACK_AB_MERGE_C R12, R29, R28, RZ ;  /* 0x0000001c1d0c723e */ /* 0x001fe200048060ff */
[----:B-1----:R-:W-:Y:S01]  /*6bb30*/  VIADD R9, R9, UR5 ;  /* 0x0000000509097c36 */ /* 0x002fe20008000000 */
[----:B------:R-:W-:Y:S01]  /*6bb40*/  ULDC UR5, c[0x0][0x248] ;  /* 0x0000920000057ab9 */ /* 0x000fe20000000800 */
[----:B--2---:R-:W-:-:S02]  /*6bb50*/  F2FP.SATFINITE.E5M2.F32.PACK_AB_MERGE_C R10, R31, R30, RZ ;  /* 0x0000001e1f0a723e */ /* 0x004fc400048060ff */
        /* <DEDUP_REMOVED lines=165> */
[----:B-1----:R-:W-:-:S04]  /*6c5b0*/  VIADD R9, R9, UR5 ;  /* 0x0000000509097c36 */ /* 0x002fc80008000000 */
[----:B------:R0:W-:Y:S01]  /*6c5c0*/  STL [R1+0x5f0], R12 ;  /* 0x0005f00c01007387 */ /* 0x0001e20000100800 */
[----:B------:R-:W-:Y:S01]  /*6c5d0*/  ULDC UR5, c[0x0][0x248] ;  /* 0x0000920000057ab9 */ /* 0x000fe20000000800 */
[----:B--2---:R-:W-:Y:S02]  /*6c5e0*/  F2FP.SATFINITE.E5M2.F32.PACK_AB_MERGE_C R10, R127, R126, RZ ;  /* 0x0000007e7f0a723e */ /* 0x004fe400048060ff */
[----:B------:R1:W-:Y:S04]  /*6c5f0*/  STL [R1+0xd08], R9 ;  /* 0x000d080901007387 */ /* 0x0003e80000100800 */
[----:B------:R2:W-:Y:S04]  /*6c600*/  STL [R1+0x5bc], R10 ;  /* 0x0005bc0a01007387 */ /* 0x0005e80000100800 */
[----:B0-----:R-:W3:Y:S01]  /*6c610*/  LDL.LU R12, [R1+0x1d54] ;  /* 0x001d5400010c7983 */ /* 0x001ee20000300800 */
[----:B-1----:R-:W-:Y:S01]  /*6c620*/  VIADD R9, R9, UR5 ;  /* 0x0000000509097c36 */ /* 0x002fe20008000000 */
[----:B------:R-:W-:Y:S01]  /*6c630*/  ULDC UR5, c[0x0][0x248] ;  /* 0x0000920000057ab9 */ /* 0x000fe20000000800 */
[----:B--2---:R-:W-:-:S02]  /*6c640*/  F2FP.SATFINITE.E5M2.F32.PACK_AB_MERGE_C R10, R129, R128, RZ ;  /* 0x00000080810a723e */ /* 0x004fc400048060ff */
[----:B------:R-:W-:-:S03]  /*6c650*/  F2FP.SATFINITE.E5M2.F32.PACK_AB_MERGE_C R14, R133, R132, RZ ;  /* 0x00000084850e723e */ /* 0x000fc600048060ff */
[----:B------:R0:W-:Y:S04]  /*6c660*/  STL [R1+0x7fc], R10 ;  /* 0x0007fc0a01007387 */ /* 0x0001e80000100800 */
[----:B------:R1:W-:Y:S01]  /*6c670*/  STL [R1+0xcb8], R9 ;  /* 0x000cb80901007387 */ /* 0x0003e20000100800 */
[----:B0-----:R-:W-:Y:S01]  /*6c680*/  F2FP.SATFINITE.E5M2.F32.PACK_AB_MERGE_C R10, R131, R130, RZ ;  /* 0x00000082830a723e */ /* 0x001fe200048060ff */
[----:B-1----:R-:W-:-:S04]  /*6c690*/  VIADD R9, R9, UR5 ;  /* 0x0000000509097c36 */ /* 0x002fc80008000000 */
[----:B------:R0:W-:Y:S01]  /*6c6a0*/  STL [R1+0x7cc], R10 ;  /* 0x0007cc0a01007387 */ /* 0x0001e20000100800 */
[----:B------:R-:W-:-:S03]  /*6c6b0*/  ULDC UR5, c[0x0][0x248] ;  /* 0x0000920000057ab9 */ /* 0x000fc60000000800 */
[----:B------:R1:W-:Y:S04]  /*6c6c0*/  STL [R1+0x5ec], R14 ;  /* 0x0005ec0e01007387 */ /* 0x0003e80000100800 */
[----:B------:R2:W-:Y:S01]  /*6c6d0*/  STL [R1+0xc90], R9 ;  /* 0x000c900901007387 */ /* 0x0005e20000100800 */
[----:B0-----:R-:W-:Y:S02]  /*6c6e0*/  F2FP.SATFINITE.E5M2.F32.PACK_AB_MERGE_C R10, R135, R134, RZ ;  /* 0x00000086870a723e */ /* 0x001fe400048060ff */
[----:B-1----:R-:W-:-:S03]  /*6c6f0*/  F2FP.SATFINITE.E5M2.F32.PACK_AB_MERGE_C R14, R137, R136, RZ ;  /* 0x00000088890e723e */ /* 0x002fc600048060ff */
[----:B------:R0:W-:Y:S01]  /*6c700*/  STL [R1+0x5b8], R10 ;  /* 0x0005b80a01007387 */ /* 0x0001e20000100800 */
[----:B--2---:R-:W-:Y:S01]  /*6c710*/  VIADD R9, R9, UR5 ;  /* 0x0000000509097c36 */ /* 0x004fe20008000000 */
[----:B------:R-:W-:Y:S02]  /*6c720*/  ULDC UR5, c[0x0][0x248] ;  /* 0x0000920000057ab9 */ /* 0x000fe40000000800 */
        /* <DEDUP_REMOVED lines=21> */
[----:B------:R-:W-:Y:S04]  /*6c880*/  STL [R1+0x5e4], R14 ;  /* 0x0005e40e01007387 */ /* 0x000fe80000100800 */
[----:B------:R1:W-:Y:S01]  /*6c890*/  STL [R1+0xb80], R9 ;  /* 0x000b800901007387 */ /* 0x0003e20000100800 */
[----:B0-----:R-:W-:-:S05]  /*6c8a0*/  F2FP.SATFINITE.E5M2.F32.PACK_AB_MERGE_C R10, R151, R150, RZ ;  /* 0x00000096970a723e */ /* 0x001fca00048060ff */
[----:B------:R0:W-:Y:S01]  /*6c8b0*/  STL [R1+0x5b0], R10 ;  /* 0x0005b00a01007387 */ /* 0x0001e20000100800 */
[----:B-1----:R-:W-:Y:S01]  /*6c8c0*/  VIADD R9, R9, UR5 ;  /* 0x0000000509097c36 */ /* 0x002fe20008000000 */
[----:B------:R-:W-:-:S04]  /*6c8d0*/  ULDC UR5, c[0x0][0x248] ;  /* 0x0000920000057ab9 */ /* 0x000fc80000000800 */
[----:B------:R1:W-:Y:S01]  /*6c8e0*/  STL [R1+0xb48], R9 ;  /* 0x000b480901007387 */ /* 0x0003e20000100800 */
[----:B0-----:R-:W-:Y:S02]  /*6c8f0*/  VIADD R10, R0, 0x1ff ;  /* 0x000001ff000a7836 */ /* 0x001fe40000000000 */
[----:B-1----:R-:W-:Y:S01]  /*6c900*/  VIADD R9, R9, UR5 ;  /* 0x0000000509097c36 */ /* 0x002fe20008000000 */
[----:B------:R-:W-:-:S03]  /*6c910*/  ULDC UR5, c[0x0][0x248] ;  /* 0x0000920000057ab9 */ /* 0x000fc60000000800 */
[----:B------:R-:W-:Y:S01]  /*6c920*/  VIADD R14, R9, UR8 ;  /* 0x00000008090e7c36 */ /* 0x000fe20008000000 */
[----:B------:R-:W-:Y:S01]  /*6c930*/  STL [R1+0xb4c], R9 ;  /* 0x000b4c0901007387 */ /* 0x000fe20000100800 */
[----:B------:R-:W-:-:S03]  /*6c940*/  ULDC UR8, c[0x0][0x22c] ;  /* 0x00008b0000087ab9 */ /* 0x000fc60000000800 */
[----:B------:R0:W-:Y:S02]  /*6c950*/  STL [R1+0xb84], R14 ;  /* 0x000b840e01007387 */ /* 0x0001e40000100800 */
[----:B0-----:R-:W-:Y:S01]  /*6c960*/  VIADD R14, R14, UR5 ;  /* 0x000000050e0e7c36 */ /* 0x001fe20008000000 */
[----:B------:R-:W-:-:S04]  /*6c970*/  ULDC UR5, c[0x0][0x248] ;  /* 0x0000920000057ab9 */ /* 0x000fc80000000800 */
[----:B------:R-:W-:Y:S01]  /*6c980*/  STL [R1+0xbac], R14 ;  /* 0x000bac0e01007387 */ /* 0x000fe20000100800 */
[----:B---3--:R-:W-:Y:S01]  /*6c990*/  ISETP.GE.AND P6, PT, R12, UR10, PT ;  /* 0x0000000a0c007c0c */ /* 0x008fe2000bfc6270 */
[----:B------:R-:W-:Y:S01]  /*6c9a0*/  VIADD R9, R0, 0xb1 ;  /* 0x000000b100097836 */ /* 0x000fe20000000000 */
[----:B------:R-:W-:Y:S02]  /*6c9b0*/  ULDC UR10, c[0x0][0x248] ;  /* 0x00009200000a7ab9 */ /* 0x000fe40000000800 */
[----:B------:R-:W-:Y:S01]  /*6c9c0*/  ISETP.LT.AND P5, PT, R10, UR9, !P6 ;  /* 0x000000090a007c0c */ /* 0x000fe2000f7a1270 */
[----:B------:R-:W-:Y:S01]  /*6c9d0*/  VIADD R10, R14, UR5 ;  /* 0x000000050e0a7c36 */ /* 0x000fe20008000000 */
[----:B------:R-:W-:Y:S01]  /*6c9e0*/  ISETP.LT.AND P0, PT, R9, UR11, !P6 ;  /* 0x0000000b09007c0c */ /* 0x000fe2000f701270 */
[----:B------:R-:W-:Y:S01]  /*6c9f0*/  ULDC UR5, c[0x0][0x248] ;  /* 0x0000920000057ab9 */ /* 0x000fe20000000800 */
[----:B------:R-:W-:Y:S02]  /*6ca00*/  ULDC UR9, c[0x0][0x248] ;  /* 0x0000920000097ab9 */ /* 0x000fe40000000800 */
[----:B------:R0:W-:Y:S01]  /*6ca10*/  STL [R1+0xc04], R10 ;  /* 0x000c040a01007387 */ /* 0x0001e20000100800 */
[C---:B------:R-:W-:Y:S01]  /*6ca20*/  VIADD R9, R0.reuse, 0xb0 ;  /* 0x000000b000097836 */ /* 0x040fe20000000000 */
[----:B------:R-:W-:Y:S01]  /*6ca30*/  MOV R251, UR4 ;  /* 0x0000000400fb7c02 */ /* 0x000fe20008000f00 */
[----:B------:R-:W-:Y:S01]  /*6ca40*/  VIADD R19, R0, 0xad ;  /* 0x000000ad00137836 */ /* 0x000fe20000000000 */
[----:B------:R-:W2:Y:S01]  /*6ca50*/  LDL.LU R16, [R1+0x1d50] ;  /* 0x001d500001107983 */ /* 0x000ea20000300800 */
[----:B------:R-:W-:-:S04]  /*6ca60*/  ULDC UR11, c[0x0][0x248] ;  /* 0x00009200000b7ab9 */ /* 0x000fc80000000800 */
[----:B------:R-:W-:Y:S01]  /*6ca70*/  @P0 LOP3.LUT R8, R8, 0x1000000, RZ, 0xfc, !PT ;  /* 0x0100000008080812 */ /* 0x000fe200078efcff */
[----:B0-----:R-:W-:Y:S01]  /*6ca80*/  VIADD R10, R10, UR5 ;  /* 0x000000050a0a7c36 */ /* 0x001fe20008000000 */
[----:B------:R-:W-:Y:S01]  /*6ca90*/  ISETP.LT.AND P0, PT, R9, UR8, !P6 ;  /* 0x0000000809007c0c */ /* 0x000fe2000f701270 */
[----:B------:R-:W-:-:S03]  /*6caa0*/  ULDC UR5, c[0x0][0x248] ;  /* 0x0000920000057ab9 */ /* 0x000fc60000000800 */
[----:B------:R0:W-:Y:S01]  /*6cab0*/  STL [R1+0xc2c], R10 ;  /* 0x000c2c0a01007387 */ /* 0x0001e20000100800 */
[----:B------:R-:W-:Y:S01]  /*6cac0*/  VIADD R9, R0, 0xaf ;  /* 0x000000af00097836 */ /* 0x000fe20000000000 */
[----:B------:R-:W-:Y:S01]  /*6cad0*/  LOP3.LUT R8, R8, 0xff7fffff, RZ, 0xc0, !PT ;  /* 0xff7fffff08087812 */ /* 0x000fe200078ec0ff */
[----:B------:R-:W-:Y:S01]  /*6cae0*/  ULDC UR8, c[0x0][0x22c] ;  /* 0x00008b0000087ab9 */ /* 0x000fe20000000800 */
[----:B0-----:R-:W-:Y:S01]  /*6caf0*/  VIADD R10, R10, UR5 ;  /* 0x000000050a0a7c36 */ /* 0x001fe20008000000 */
[----:B------:R-:W-:-:S04]  /*6cb00*/  ULDC UR5, c[0x0][0x248] ;  /* 0x0000920000057ab9 */ /* 0x000fc80000000800 */
[----:B------:R-:W-:Y:S01]  /*6cb10*/  @P0 LOP3.LUT R8, R8, 0x800000, RZ, 0xfc, !PT ;  /* 0x0080000008080812 */ /* 0x000fe200078efcff */
[----:B------:R0:W-:Y:S01]  /*6cb20*/  STL [R1+0xc94], R10 ;  /* 0x000c940a01007387 */ /* 0x0001e20000100800 */
[----:B------:R-:W-:Y:S01]  /*6cb30*/  ISETP.LT.AND P0, PT, R9, UR8, !P6 ;  /* 0x0000000809007c0c */ /* 0x000fe2000f701270 */
[----:B------:R-:W-:Y:S01]  /*6cb40*/  ULDC UR8, c[0x0][0x248] ;  /* 0x0000920000087ab9 */ /* 0x000fe20000000800 */
[----:B0-----:R-:W-:Y:S01]  /*6cb50*/  VIADD R10, R10, UR5 ;  /* 0x000000050a0a7c36 */ /* 0x001fe20008000000 */
[----:B------:R-:W-:-:S04]  /*6cb60*/  ULDC UR5, c[0x0][0x244] ;  /* 0x0000910000057ab9 */ /* 0x000fc80000000800 */
[----:B------:R0:W-:Y:S01]  /*6cb70*/  STL [R1+0xcbc], R10 ;  /* 0x000cbc0a01007387 */ /* 0x0001e20000100800 */
[----:B------:R-:W-:Y:S01]  /*6cb80*/  IMAD R9, R12, UR5, RZ ;  /* 0x000000050c097c24 */ /* 0x000fe2000f8e02ff */
[----:B------:R-:W-:Y:S01]  /*6cb90*/  ULDC UR5, c[0x0][0x22c] ;  /* 0x00008b0000057ab9 */ /* 0x000fe20000000800 */
[----:B0-----:R-:W-:-:S04]  /*6cba0*/  VIADD R10, R10, UR8 ;  /* 0x000000080a0a7c36 */ /* 0x001fc80008000000 */
[----:B------:R-:W-:Y:S01]  /*6cbb0*/  VIADD R14, R10, UR9 ;  /* 0x000000090a0e7c36 */ /* 0x000fe20008000000 */
[----:B------:R-:W-:Y:S01]  /*6cbc0*/  STL [R1+0xd0c], R10 ;  /* 0x000d0c0a01007387 */ /* 0x000fe20000100800 */
[----:B------:R-:W-:Y:S01]  /*6cbd0*/  VIADD R12, R0, 0xae ;  /* 0x000000ae000c7836 */ /* 0x000fe20000000000 */
[----:B------:R-:W0:Y:S01]  /*6cbe0*/  S2R R17, SR_TID.X ;  /* 0x0000000000117919 */ /* 0x000e220000002100 */
[----:B------:R-:W-:Y:S01]  /*6cbf0*/  LOP3.LUT R8, R8, 0xffbfffff, RZ, 0xc0, !PT ;  /* 0xffbfffff08087812 */ /* 0x000fe200078ec0ff */
[----:B------:R-:W-:Y:S01]  /*6cc00*/  ULDC.64 UR8, c[0x0][0x220] ;  /* 0x0000880000087ab9 */ /* 0x000fe20000000a00 */
[----:B------:R1:W-:Y:S01]  /*6cc10*/  STL [R1+0xd38], R14 ;  /* 0x000d380e01007387 */ /* 0x0003e20000100800 */
[----:B------:R-:W-:Y:S01]  /*6cc20*/  ISETP.LT.AND P1, PT, R12, UR5, !P6 ;  /* 0x000000050c007c0c */ /* 0x000fe2000f721270 */
[----:B------:R-:W-:Y:S01]  /*6cc30*/  ULDC UR5, c[0x0][0x248] ;  /* 0x0000920000057ab9 */ /* 0x000fe20000000800 */
[----:B-1----:R-:W-:Y:S01]  /*6cc40*/  VIADD R14, R14, UR10 ;  /* 0x0000000a0e0e7c36 */ /* 0x002fe20008000000 */
[----:B------:R-:W-:Y:S01]  /*6cc50*/  @P0 LOP3.LUT R8, R8, 0x400000, RZ, 0xfc, !PT ;  /* 0x0040000008080812 */ /* 0x000fe200078efcff */
[----:B------:R-:W-:-:S03]  /*6cc60*/  ULDC UR10, c[0x0][0x248] ;  /* 0x00009200000a7ab9 */ /* 0x000fc60000000800 */
[----:B------:R1:W-:Y:S01]  /*6cc70*/  STL [R1+0xd3c], R14 ;  /* 0x000d3c0e01007387 */ /* 0x0003e20000100800 */
[----:B------:R-:W-:Y:S01]  /*6cc80*/  IADD3 R10, P0, R9, UR8, RZ ;  /* 0x00000008090a7c10 */ /* 0x000fe2000ff1e0ff */
[----:B------:R-:W-:Y:S01]  /*6cc90*/  ULDC UR8, c[0x0][0x248] ;  /* 0x0000920000087ab9 */ /* 0x000fe20000000800 */
[----:B-1----:R-:W-:Y:S01]  /*6cca0*/  VIADD R14, R14, UR5 ;  /* 0x000000050e0e7c36 */ /* 0x002fe20008000000 */
[----:B------:R-:W-:-:S04]  /*6ccb0*/  ULDC UR5, c[0x0][0x248] ;  /* 0x0000920000057ab9 */ /* 0x000fc80000000800 */
[----:B------:R1:W-:Y:S01]  /*6ccc0*/  STL [R1+0xd60], R14 ;  /* 0x000d600e01007387 */ /* 0x0003e20000100800 */
[----:B------:R-:W-:Y:S01]  /*6ccd0*/  LEA.HI.X.SX32 R9, R9, UR9, 0x1, P0 ;  /* 0x0000000909097c11 */ /* 0x000fe200080f0eff */
[----:B------:R-:W-:Y:S01]  /*6cce0*/  ULDC UR9, c[0x0][0x248] ;  /* 0x0000920000097ab9 */ /* 0x000fe20000000800 */
[----:B------:R-:W-:Y:S01]  /*6ccf0*/  IADD3 R12, P0, R13, R10, RZ ;  /* 0x0000000a0d0c7210 */ /* 0x000fe20007f1e0ff */
[----:B-1----:R-:W-:Y:S01]  /*6cd00*/  VIADD R14, R14, UR5 ;  /* 0x000000050e0e7c36 */ /* 0x002fe20008000000 */
[----:B------:R-:W-:-:S04]  /*6cd10*/  ULDC UR5, c[0x0][0x248] ;  /* 0x0000920000057ab9 */ /* 0x000fc80000000800 */
[----:B------:R1:W-:Y:S01]  /*6cd20*/  STL [R1+0xd64], R14 ;  /* 0x000d640e01007387 */ /* 0x0003e20000100800 */
[----:B------:R-:W-:Y:S01]  /*6cd30*/  LEA.HI.X.SX32 R13, R13, R9, 0x1, P0 ;  /* 0x000000090d0d7211 */ /* 0x000fe200000f0eff */
[----:B-1----:R-:W-:Y:S01]  /*6cd40*/  VIADD R14, R14, UR8 ;  /* 0x000000080e0e7c36 */ /* 0x002fe20008000000 */
[----:B------:R-:W-:-:S04]  /*6cd50*/  ULDC UR8, c[0x0][0x248] ;  /* 0x0000920000087ab9 */ /* 0x000fc80000000800 */
[----:B------:R1:W-:Y:S01]  /*6cd60*/  STL [R1+0xdc8], R14 ;  /* 0x000dc80e01007387 */ /* 0x0003e20000100800 */
[----:B0-----:R-:W-:-:S03]  /*6cd70*/  IMAD.SHL.U32 R20, R17, 0x40, RZ ;  /* 0x0000004011147824 */ /* 0x001fc600078e00ff */
[----:B------:R0:W-:Y:S04]  /*6cd80*/  STL [R1+0x1d68], R12 ;  /* 0x001d680c01007387 */ /* 0x0001e80000100800 */
[----:B------:R3:W-:Y:S01]  /*6cd90*/  STL [R1+0x1d58], R13 ;  /* 0x001d580d01007387 */ /* 0x0007e20000100800 */
[----:B------:R-:W-:Y:S02]  /*6cda0*/  LOP3.LUT R20, R20, 0x400, RZ, 0xc0, !PT ;  /* 0x0000040014147812 */ /* 0x000fe400078ec0ff */
[----:B--2---:R-:W-:Y:S01]  /*6cdb0*/  LOP3.LUT R18, R16, 0xf0, RZ, 0xc0, !PT ;  /* 0x000000f010127812 */ /* 0x004fe200078ec0ff */
[----:B------:R-:W-:Y:S01]  /*6cdc0*/  VIADD R16, R14, UR5 ;  /* 0x000000050e107c36 */ /* 0x000fe20008000000 */
[----:B-1----:R-:W-:Y:S01]  /*6cdd0*/  IADD3 R14, P0, R15, R10, RZ ;  /* 0x0000000a0f0e7210 */ /* 0x002fe20007f1e0ff */
[----:B------:R-:W-:-:S02]  /*6cde0*/  ULDC UR5, c[0x0][0x22c] ;  /* 0x00008b0000057ab9 */ /* 0x000fc40000000800 */
[----:B0-----:R-:W-:Y:S01]  /*6cdf0*/  VIADD R12, R16, UR9 ;  /* 0x00000009100c7c36 */ /* 0x001fe20008000000 */
[----:B------:R-:W-:Y:S01]  /*6ce00*/  LEA.HI.X.SX32 R15, R15, R9, 0x1, P0 ;  /* 0x000000090f0f7211 */ /* 0x000fe200000f0eff */
[----:B------:R0:W-:Y:S01]  /*6ce10*/  STL [R1+0xdcc], R16 ;  /* 0x000dcc1001007387 */ /* 0x0001e20000100800 */
[----:B---3--:R-:W-:Y:S01]  /*6ce20*/  IADD3 R13, R20, UR4, R18 ;  /* 0x00000004140d7c10 */ /* 0x008fe2000fffe012 */
[----:B------:R-:W-:Y:S01]  /*6ce30*/  ULDC UR9, c[0x0][0x248] ;  /* 0x0000920000097ab9 */ /* 0x000fe20000000800 */
[----:B------:R-:W-:Y:S01]  /*6ce40*/  LOP3.LUT R8, R8, 0xffdfffff, RZ, 0xc0, !PT ;  /* 0xffdfffff08087812 */ /* 0x000fe200078ec0ff */
[----:B------:R-:W-:Y:S01]  /*6ce50*/  STL [R1+0x1d70], R14 ;  /* 0x001d700e01007387 */ /* 0x000fe20000100800 */
[----:B------:R-:W-:-:S03]  /*6ce60*/  ULDC UR4, c[0x0][0x22c] ;  /* 0x00008b0000047ab9 */ /* 0x000fc60000000800 */
[----:B------:R-:W-:Y:S01]  /*6ce70*/  STL [R1+0x1d6c], R15 ;  /* 0x001d6c0f01007387 */ /* 0x000fe20000100800 */
[----:B0-----:R-:W-:-:S03]  /*6ce80*/  IADD3 R16, P0, R11, R10, RZ ;  /* 0x0000000a0b107210 */ /* 0x001fc60007f1e0ff */
[----:B------:R0:W-:Y:S01]  /*6ce90*/  STL [R1+0xdf0], R12 ;  /* 0x000df00c01007387 */ /* 0x0001e20000100800 */
[----:B------:R-:W-:-:S03]  /*6cea0*/  LEA.HI.X.SX32 R17, R11, R9, 0x1, P0 ;  /* 0x000000090b117211 */ /* 0x000fc600000f0eff */
[----:B------:R1:W-:Y:S01]  /*6ceb0*/  STL [R1+0x1d84], R10 ;  /* 0x001d840a01007387 */ /* 0x0003e20000100800 */
[----:B------:R-:W-:Y:S01]  /*6cec0*/  ISETP.LT.AND P0, PT, R19, UR5, !P6 ;  /* 0x0000000513007c0c */ /* 0x000fe2000f701270 */
[----:B------:R-:W-:Y:S01]  /*6ced0*/  ULDC UR5, c[0x0][0x248] ;  /* 0x0000920000057ab9 */ /* 0x000fe20000000800 */
[----:B0-----:R-:W-:Y:S01]  /*6cee0*/  VIADD R12, R12, UR8 ;  /* 0x000000080c0c7c36 */ /* 0x001fe20008000000 */
[----:B------:R-:W-:Y:S01]  /*6cef0*/  STL [R1+0x1d90], R16 ;  /* 0x001d901001007387 */ /* 0x000fe20000100800 */
[----:B------:R-:W-:Y:S02]  /*6cf00*/  ULDC UR8, c[0x0][0x248] ;  /* 0x0000920000087ab9 */ /* 0x000fe40000000800 */
[----:B-1----:R-:W-:Y:S01]  /*6cf10*/  VIADD R10, R12, UR10 ;  /* 0x0000000a0c0a7c36 */ /* 0x002fe20008000000 */
[----:B------:R-:W-:Y:S01]  /*6cf20*/  STL [R1+0xdf4], R12 ;  /* 0x000df40c01007387 */ /* 0x000fe20000100800 */
[----:B------:R-:W-:-:S03]  /*6cf30*/  ULDC UR10, c[0x0][0x248] ;  /* 0x00009200000a7ab9 */ /* 0x000fc60000000800 */
[----:B------:R-:W-:Y:S04]  /*6cf40*/  STL [R1+0x1d8c], R17 ;  /* 0x001d8c1101007387 */ /* 0x000fe80000100800 */
[----:B------:R0:W-:Y:S04]  /*6cf50*/  STL [R1+0x1d88], R9 ;  /* 0x001d880901007387 */ /* 0x0001e80000100800 */
[----:B------:R-:W-:Y:S01]  /*6cf60*/  STL [R1+0x1d94], R13 ;  /* 0x001d940d01007387 */ /* 0x000fe20000100800 */
[----:B0-----:R-:W-:-:S03]  /*6cf70*/  VIADD R9, R10, UR5 ;  /* 0x000000050a097c36 */ /* 0x001fc60008000000 */
[----:B------:R-:W-:Y:S01]  /*6cf80*/  STL [R1+0xe14], R10 ;  /* 0x000e140a01007387 */ /* 0x000fe20000100800 */
[----:B------:R-:W-:-:S03]  /*6cf90*/  ULDC UR5, c[0x0][0x248] ;  /* 0x0000920000057ab9 */ /* 0x000fc60000000800 */
[----:B------:R-:W-:Y:S04]  /*6cfa0*/  STL [R1+0x1d98], R251 ;  /* 0x001d98fb01007387 */ /* 0x000fe80000100800 */
        /* <DEDUP_REMOVED lines=20> */
[----:B------:R-:W-:Y:S01]  /*6d0f0*/  @P1 LOP3.LUT R8, R8, 0x200000, RZ, 0xfc, !PT ;  /* 0x0020000008081812 */ /* 0x000fe200078efcff */
[C---:B------:R-:W-:Y:S01]  /*6d100*/  VIADD R10, R0.reuse, 0xb2 ;  /* 0x000000b2000a7836 */ /* 0x040fe20000000000 */
[----:B------:R-:W-:Y:S01]  /*6d110*/  MOV R252, UR4 ;  /* 0x0000000400fc7c02 */ /* 0x000fe20008000f00 */
[C---:B------:R-:W-:Y:S01]  /*6d120*/  VIADD R12, R0.reuse, 0xb4 ;  /* 0x000000b4000c7836 */ /* 0x040fe20000000000 */
[----:B------:R0:W-:Y:S01]  /*6d130*/  STL [R1+0xe34], R9 ;  /* 0x000e340901007387 */ /* 0x0001e20000100800 */
[----:B------:R-:W-:Y:S01]  /*6d140*/  VIADD R251, R0, 0x113 ;  /* 0x0000011300fb7836 */ /* 0x000fe20000000000 */
[----:B------:R-:W-:Y:S01]  /*6d150*/  LOP3.LUT R8, R8, 0xffefffff, RZ, 0xc0, !PT ;  /* 0xffefffff08087812 */ /* 0x000fe200078ec0ff */
[----:B------:R-:W-:Y:S01]  /*6d160*/  ULDC UR4, c[0x0][0x22c] ;  /* 0x00008b0000047ab9 */ /* 0x000fe20000000800 */
[C---:B------:R-:W-:Y:S01]  /*6d170*/  VIADD R13, R0.reuse, 0x114 ;  /* 0x00000114000d7836 */ /* 0x040fe20000000000 */
[----:B------:R-:W-:Y:S01]  /*6d180*/  MOV R14, UR61 ;  /* 0x0000003d000e7c02 */ /* 0x000fe20008000f00 */
[C---:B------:R-:W-:Y:S01]  /*6d190*/  VIADD R16, R0.reuse, 0x115 ;  /* 0x0000011500107836 */ /* 0x040fe20000000000 */
[----:B------:R-:W-:Y:S01]  /*6d1a0*/  MOV R15, UR6 ;  /* 0x00000006000f7c02 */ /* 0x000fe20008000f00 */
[----:B------:R-:W-:Y:S01]  /*6d1b0*/  ULDC UR61, c[0x0][0x22c] ;  /* 0x00008b00003d7ab9 */ /* 0x000fe20000000800 */
[----:B------:R-:W-:Y:S01]  /*6d1c0*/  VIADD R17, R0, 0x116 ;  /* 0x0000011600117836 */ /* 0x000fe20000000000 */
[----:B------:R-:W-:Y:S01]  /*6d1d0*/  ULDC UR13, c[0x0][0x22c] ;  /* 0x00008b00000d7ab9 */ /* 0x000fe20000000800 */
[----:B0-----:R-:W-:Y:S01]  /*6d1e0*/  VIADD R9, R9, UR5 ;  /* 0x0000000509097c36 */ /* 0x001fe20008000000 */
[----:B------:R-:W-:Y:S01]  /*6d1f0*/  ULDC UR5, c[0x0][0x248] ;  /* 0x0000920000057ab9 */ /* 0x000fe20000000800 */
[----:B------:R-:W-:Y:S01]  /*6d200*/  @P0 LOP3.LUT R8, R8, 0x100000, RZ, 0xfc, !PT ;  /* 0x0010000008080812 */ /* 0x000fe200078efcff */
[----:B------:R-:W-:-:S02]  /*6d210*/  ULDC UR6, c[0x0][0x22c] ;  /* 0x00008b0000067ab9 */ /* 0x000fc40000000800 */
[----:B------:R0:W-:Y:S02]  /*6d220*/  STL [R1+0xe38], R9 ;  /* 0x000e380901007387 */ /* 0x0001e40000100800 */
[----:B0-----:R-:W-:Y:S01]  /*6d230*/  VIADD R9, R9, UR14 ;  /* 0x0000000e09097c36 */ /* 0x001fe20008000000 */
[----:B------:R-:W-:Y:S01]  /*6d240*/  LOP3.LUT R8, R8, 0xfff7ffff, RZ, 0xc0, !PT ;  /* 0xfff7ffff08087812 */ /* 0x000fe200078ec0ff */
[----:B------:R-:W-:Y:S01]  /*6d250*/  VIADD R11, R0, 0x1 ;  /* 0x00000001000b7836 */ /* 0x000fe20000000000 */
[----:B------:R-:W-:Y:S02]  /*6d260*/  ULDC UR14, c[0x0][0x22c] ;  /* 0x00008b00000e7ab9 */ /* 0x000fe40000000800 */
        /* <DEDUP_REMOVED lines=73> */
[----:B--2---:R-:W-:-:S05]  /*6d700*/  VIADD R10, R0, 0xbe ;  /* 0x000000be000a7836 */ /* 0x004fca0000000000 */
[----:B------:R1:W-:Y:S01]  /*6d710*/  STL [R1+0x178], R10 ;  /* 0x0001780a01007387 */ /* 0x0003e20000100800 */
[----:B0-----:R-:W-:-:S03]  /*6d720*/  VIADD R9, R0, 0xc0 ;  /* 0x000000c000097836 */ /* 0x001fc60000000000 */
[----:B------:R0:W-:Y:S01]  /*6d730*/  STL [R1+0x174], R12 ;  /* 0x0001740c01007387 */ /* 0x0001e20000100800 */
[----:B-1----:R-:W-:-:S03]  /*6d740*/  VIADD R10, R0, 0xc1 ;  /* 0x000000c1000a7836 */ /* 0x002fc60000000000 */
[----:B------:R1:W-:Y:S01]  /*6d750*/  STL [R1+0x170], R9 ;  /* 0x0001700901007387 */ /* 0x0003e20000100800 */
[----:B0-----:R-:W-:-:S03]  /*6d760*/  VIADD R12, R0, 0xc2 ;  /* 0x000000c2000c7836 */ /* 0x001fc60000000000 */
[----:B------:R0:W-:Y:S01]  /*6d770*/  STL [R1+0x16c], R10 ;  /* 0x00016c0a01007387 */ /* 0x0001e20000100800 */
[----:B-1----:R-:W-:-:S03]  /*6d780*/  VIADD R9, R0, 0xc3 ;  /* 0x000000c300097836 */ /* 0x002fc60000000000 */
[----:B------:R1:W-:Y:S01]  /*6d790*/  STL [R1+0x168], R12 ;  /* 0x0001680c01007387 */ /* 0x0003e20000100800 */
[----:B0-----:R-:W-:-:S03]  /*6d7a0*/  VIADD R10, R0, 0xc4 ;  /* 0x000000c4000a7836 */ /* 0x001fc60000000000 */
[----:B------:R0:W-:Y:S04]  /*6d7b0*/  STL [R1+0x164], R9 ;  /* 0x0001640901007387 */ /* 0x0001e80000100800 */
[----:B------:R2:W-:Y:S01]  /*6d7c0*/  STL [R1+0x160], R10 ;  /* 0x0001600a01007387 */ /* 0x0005e20000100800 */
[C---:B-1----:R-:W-:Y:S02]  /*6d7d0*/  VIADD R12, R0.reuse, 0xc5 ;  /* 0x000000c5000c7836 */ /* 0x042fe40000000000 */
[----:B0-----:R-:W-:-:S03]  /*6d7e0*/  VIADD R9, R0, 0xc6 ;  /* 0x000000c600097836 */ /* 0x001fc60000000000 */
        /* <DEDUP_REMOVED lines=47> */
[C---:B-1----:R-:W-:Y:S02]  /*6dae0*/  VIADD R9, R0.reuse, 0xde ;  /* 0x000000de00097836 */ /* 0x042fe40000000000 */
[----:B--2---:R-:W-:-:S03]  /*6daf0*/  VIADD R10, R0, 0xe0 ;  /* 0x000000e0000a7836 */ /* 0x004fc60000000000 */
        /* <DEDUP_REMOVED lines=97> */
[----:B------:R-:W-:Y:S04]  /*6e110*/  STL [R1+0x30], R12 ;  /* 0x0000300c01007387 */ /* 0x000fe80000100800 */
[----:B------:R-:W-:Y:S04]  /*6e120*/  STL [R1+0x2c], R10 ;  /* 0x00002c0a01007387 */ /* 0x000fe80000100800 */
[----:B------:R1:W-:Y:S01]  /*6e130*/  STL [R1+0x1d9c], R251 ;  /* 0x001d9cfb01007387 */ /* 0x0003e20000100800 */
[C---:B0-----:R-:W-:Y:S02]  /*6e140*/  VIADD R9, R0.reuse, 0x112 ;  /* 0x0000011200097836 */ /* 0x041fe40000000000 */
[----:B-1----:R-:W-:-:S05]  /*6e150*/  VIADD R251, R0, 0xac ;  /* 0x000000ac00fb7836 */ /* 0x002fca0000000000 */
[----:B------:R-:W-:Y:S01]  /*6e160*/  ISETP.LT.AND P0, PT, R251, UR4, !P6 ;  /* 0x00000004fb007c0c */ /* 0x000fe2000f701270 */
[----:B------:R-:W-:Y:S01]  /*6e170*/  STL [R1+0x28], R9 ;  /* 0x0000280901007387 */ /* 0x000fe20000100800 */
[----:B------:R-:W-:Y:S01]  /*6e180*/  VIADD R251, R0, 0xaa ;  /* 0x000000aa00fb7836 */ /* 0x000fe20000000000 */
[----:B------:R-:W-:Y:S01]  /*6e190*/  MOV R12, UR7 ;  /* 0x00000007000c7c02 */ /* 0x000fe20008000f00 */
[----:B------:R-:W-:Y:S01]  /*6e1a0*/  ULDC UR7, c[0x0][0x22c] ;  /* 0x00008b0000077ab9 */ /* 0x000fe20000000800 */
[----:B------:R-:W-:Y:S01]  /*6e1b0*/  STL [R1+0x1da0], R13 ;  /* 0x001da00d01007387 */ /* 0x000fe20000100800 */
[----:B------:R-:W-:-:S03]  /*6e1c0*/  ULDC UR4, c[0x0][0x22c] ;  /* 0x00008b0000047ab9 */ /* 0x000fc60000000800 */
[----:B------:R0:W-:Y:S04]  /*6e1d0*/  STL [R1+0x1da4], R16 ;  /* 0x001da41001007387 */ /* 0x0001e80000100800 */
[----:B------:R-:W-:Y:S01]  /*6e1e0*/  @P0 LOP3.LUT R8, R8, 0x80000, RZ, 0xfc, !PT ;  /* 0x0008000008080812 */ /* 0x000fe200078efcff */
[----:B0-----:R-:W-:-:S05]  /*6e1f0*/  VIADD R16, R0, 0xab ;  /* 0x000000ab00107836 */ /* 0x001fca0000000000 */
[----:B------:R-:W-:Y:S02]  /*6e200*/  ISETP.LT.AND P0, PT, R16, UR61, !P6 ;  /* 0x0000003d10007c0c */ /* 0x000fe4000f701270 */
[----:B------:R-:W-:Y:S02]  /*6e210*/  ISETP.LT.AND P2, PT, R251, UR6, !P6 ;  /* 0x00000006fb007c0c */ /* 0x000fe4000f741270 */
[----:B------:R-:W-:Y:S01]  /*6e220*/  LOP3.LUT R8, R8, 0xfffbffff, RZ, 0xc0, !PT ;  /* 0xfffbffff08087812 */ /* 0x000fe200078ec0ff */
[C---:B------:R-:W-:Y:S01]  /*6e230*/  VIADD R13, R0.reuse, 0xa9 ;  /* 0x000000a9000d7836 */ /* 0x040fe20000000000 */
[----:B------:R-:W-:Y:S01]  /*6e240*/  ULDC UR61, c[0x0][0x22c] ;  /* 0x00008b00003d7ab9 */ /* 0x000fe20000000800 */
[----:B------:R-:W-:Y:S01]  /*6e250*/  VIADD R251, R0, 0xa8 ;  /* 0x000000a800fb7836 */ /* 0x000fe20000000000 */
[----:B------:R-:W-:Y:S02]  /*6e260*/  ULDC UR6, c[0x0][0x22c] ;  /* 0x00008b0000067ab9 */ /* 0x000fe40000000800 */
[----:B------:R-:W-:-:S03]  /*6e270*/  ISETP.LT.AND P1, PT, R13, UR7, !P6 ;  /* 0x000000070d007c0c */ /* 0x000fc6000f721270 */
[----:B------:R-:W-:Y:S01]  /*6e280*/  @P0 LOP3.LUT R8, R8, 0x40000, RZ, 0xfc, !PT ;  /* 0x0004000008080812 */ /* 0x000fe200078efcff */
[----:B------:R-:W-:Y:S01]  /*6e290*/  VIADD R16, R0, 0xa7 ;  /* 0x000000a700107836 */ /* 0x000fe20000000000 */
[----:B------:R-:W-:Y:S02]  /*6e2a0*/  ULDC UR7, c[0x0][0x22c] ;  /* 0x00008b0000077ab9 */ /* 0x000fe40000000800 */
[----:B------:R-:W-:-:S04]  /*6e2b0*/  LOP3.LUT R8, R8, 0xfffdffff, RZ, 0xc0, !PT ;  /* 0xfffdffff08087812 */ /* 0x000fc800078ec0ff */
[----:B------:R-:W-:Y:S02]  /*6e2c0*/  @P2 LOP3.LUT R8, R8, 0x20000, RZ, 0xfc, !PT ;  /* 0x0002000008082812 */ /* 0x000fe400078efcff */
[----:B------:R-:W-:Y:S02]  /*6e2d0*/  ISETP.LT.AND P0, PT, R251, UR4, !P6 ;  /* 0x00000004fb007c0c */ /* 0x000fe4000f701270 */
[----:B------:R-:W-:Y:S01]  /*6e2e0*/  LOP3.LUT R8, R8, 0xfffeffff, RZ, 0xc0, !PT ;  /* 0xfffeffff08087812 */ /* 0x000fe200078ec0ff */
[----:B------:R-:W-:Y:S01]  /*6e2f0*/  VIADD R251, R0, 0xa6 ;  /* 0x000000a600fb7836 */ /* 0x000fe20000000000 */
[----:B------:R-:W-:Y:S02]  /*6e300*/  ULDC UR4, c[0x0][0x22c] ;  /* 0x00008b0000047ab9 */ /* 0x000fe40000000800 */
[----:B------:R-:W-:-:S04]  /*6e310*/  @P1 LOP3.LUT R8, R8, 0x10000, RZ, 0xfc, !PT ;  /* 0x0001000008081812 */ /* 0x000fc800078efcff */
[----:B------:R-:W-:-:S04]  /*6e320*/  LOP3.LUT R8, R8, 0xffff7fff, RZ, 0xc0, !PT ;  /* 0xffff7fff08087812 */ /* 0x000fc800078ec0ff */
[----:B------:R-:W-:Y:S02]  /*6e330*/  @P0 LOP3.LUT R8, R8, 0x8000, RZ, 0xfc, !PT ;  /* 0x0000800008080812 */ /* 0x000fe400078efcff */
[----:B------:R-:W-:Y:S02]  /*6e340*/  ISETP.LT.AND P0, PT, R16, UR61, !P6 ;  /* 0x0000003d10007c0c */ /* 0x000fe4000f701270 */
[----:B------:R-:W-:Y:S02]  /*6e350*/  ISETP.LT.AND P2, PT, R251, UR6, !P6 ;  /* 0x00000006fb007c0c */ /* 0x000fe4000f741270 */
[----:B------:R-:W-:Y:S01]  /*6e360*/  LOP3.LUT R8, R8, 0xffffbfff, RZ, 0xc0, !PT ;  /* 0xffffbfff08087812 */ /* 0x000fe200078ec0ff */
[C---:B------:R-:W-:Y:S01]  /*6e370*/  VIADD R13, R0.reuse, 0xa5 ;  /* 0x000000a5000d7836 */ /* 0x040fe20000000000 */
[----:B------:R-:W-:Y:S01]  /*6e380*/  ULDC UR61, c[0x0][0x22c] ;  /* 0x00008b00003d7ab9 */ /* 0x000fe20000000800 */
[----:B------:R-:W-:Y:S01]  /*6e390*/  VIADD R251, R0, 0xa4 ;  /* 0x000000a400fb7836 */ /* 0x000fe20000000000 */
[----:B------:R-:W-:-:S02]  /*6e3a0*/  ULDC UR6, c[0x0][0x22c] ;  /* 0x00008b0000067ab9 */ /* 0x000fc40000000800 */
        /* <DEDUP_REMOVED lines=54> */
[----:B------:R-:W-:Y:S01]  /*6e710*/  ISETP.LT.AND P2, PT, R251, UR6, !P6 ;  /* 0x00000006fb007c0c */ /* 0x000fe2000f741270 */
[----:B------:R-:W-:Y:S01]  /*6e720*/  VIADD R251, R0, 0x98 ;  /* 0x0000009800fb7836 */ /* 0x000fe20000000000 */
[----:B------:R-:W-:Y:S01]  /*6e730*/  LOP3.LUT R8, R8, 0xfffffffb, RZ, 0xc0, !PT ;  /* 0xfffffffb08087812 */ /* 0x000fe200078ec0ff */
[C---:B------:R-:W-:Y:S01]  /*6e740*/  VIADD R16, R0.reuse, 0x97 ;  /* 0x0000009700107836 */ /* 0x040fe20000000000 */
[----:B------:R-:W-:Y:S01]  /*6e750*/  ULDC UR61, c[0x0][0x22c] ;  /* 0x00008b00003d7ab9 */ /* 0x000fe20000000800 */
[----:B------:R-:W-:Y:S01]  /*6e760*/  VIADD R13, R0, 0x99 ;  /* 0x00000099000d7836 */ /* 0x000fe20000000000 */
[----:B------:R-:W-:-:S05]  /*6e770*/  ULDC UR6, c[0x0][0x22c] ;  /* 0x00008b0000067ab9 */ /* 0x000fca0000000800 */
[----:B------:R-:W-:Y:S02]  /*6e780*/  @P0 LOP3.LUT R8, R8, 0x4, RZ, 0xfc, !PT ;  /* 0x0000000408080812 */ /* 0x000fe400078efcff */
[----:B------:R-:W-:Y:S01]  /*6e790*/  ISETP.LT.AND P0, PT, R251, UR4, !P6 ;  /* 0x00000004fb007c0c */ /* 0x000fe2000f701270 */
[----:B------:R-:W-:Y:S01]  /*6e7a0*/  VIADD R251, R0, 0x96 ;  /* 0x0000009600fb7836 */ /* 0x000fe20000000000 */
[----:B------:R-:W-:Y:S01]  /*6e7b0*/  ISETP.LT.AND P1, PT, R13, UR7, !P6 ;  /* 0x000000070d007c0c */ /* 0x000fe2000f721270 */
[----:B------:R-:W-:Y:S01]  /*6e7c0*/  ULDC UR4, c[0x0][0x22c] ;  /* 0x00008b0000047ab9 */ /* 0x000fe20000000800 */
[----:B------:R-:W-:-:S09]  /*6e7d0*/  LOP3.LUT R8, R8, 0xfffffffd, RZ, 0xc0, !PT ;  /* 0xfffffffd08087812 */ /* 0x000fd200078ec0ff */
[----:B------:R-:W-:Y:S01]  /*6e7e0*/  @P0 LOP3.LUT R2, R2, 0x80000000, RZ, 0xfc, !PT ;  /* 0x8000000002020812 */ /* 0x000fe200078efcff */
[----:B------:R-:W-:Y:S01]  /*6e7f0*/  VIADD R13, R0, 0x95 ;  /* 0x00000095000d7836 */ /* 0x000fe20000000000 */
[----:B------:R-:W-:Y:S01]  /*6e800*/  ISETP.LT.AND P0, PT, R16, UR61, !P6 ;  /* 0x0000003d10007c0c */ /* 0x000fe2000f701270 */
[----:B------:R-:W-:Y:S01]  /*6e810*/  ULDC UR7, c[0x0][0x22c] ;  /* 0x00008b0000077ab9 */ /* 0x000fe20000000800 */
[----:B------:R-:W-:Y:S02]  /*6e820*/  @P2 LOP3.LUT R8, R8, 0x2, RZ, 0xfc, !PT ;  /* 0x0000000208082812 */ /* 0x000fe400078efcff */
[----:B------:R-:W-:Y:S01]  /*6e830*/  LOP3.LUT R2, R2, 0xbfffffff, RZ, 0xc0, !PT ;  /* 0xbfffffff02027812 */ /* 0x000fe200078ec0ff */
[----:B------:R-:W-:Y:S01]  /*6e840*/  VIADD R16, R0, 0x93 ;  /* 0x0000009300107836 */ /* 0x000fe20000000000 */
[----:B------:R-:W-:Y:S01]  /*6e850*/  ISETP.LT.AND P2, PT, R251, UR6, !P6 ;  /* 0x00000006fb007c0c */ /* 0x000fe2000f741270 */
[----:B------:R-:W-:Y:S01]  /*6e860*/  ULDC UR61, c[0x0][0x22c] ;  /* 0x00008b00003d7ab9 */ /* 0x000fe20000000800 */
[----:B------:R-:W-:-:S05]  /*6e870*/  LOP3.LUT R8, R8, 0xfffffffe, RZ, 0xc0, !PT ;  /* 0xfffffffe08087812 */ /* 0x000fca00078ec0ff */
[----:B------:R-:W-:Y:S01]  /*6e880*/  @P0 LOP3.LUT R2, R2, 0x40000000, RZ, 0xfc, !PT ;  /* 0x4000000002020812 */ /* 0x000fe200078efcff */
[----:B------:R-:W-:Y:S01]  /*6e890*/  VIADD R251, R0, 0x94 ;  /* 0x0000009400fb7836 */ /* 0x000fe20000000000 */
[----:B------:R-:W-:Y:S01]  /*6e8a0*/  @P1 LOP3.LUT R8, R8, 0x1, RZ, 0xfc, !PT ;  /* 0x0000000108081812 */ /* 0x000fe200078efcff */
[----:B------:R-:W-:Y:S01]  /*6e8b0*/  ULDC UR6, c[0x0][0x22c] ;  /* 0x00008b0000067ab9 */ /* 0x000fe20000000800 */
[----:B------:R-:W-:Y:S02]  /*6e8c0*/  ISETP.LT.AND P1, PT, R13, UR7, !P6 ;  /* 0x000000070d007c0c */ /* 0x000fe4000f721270 */
[----:B------:R-:W-:Y:S02]  /*6e8d0*/  LOP3.LUT R2, R2, 0xdfffffff, RZ, 0xc0, !PT ;  /* 0xdfffffff02027812 */ /* 0x000fe400078ec0ff */
[----:B------:R-:W-:Y:S01]  /*6e8e0*/  ISETP.LT.AND P0, PT, R251, UR4, !P6 ;  /* 0x00000004fb007c0c */ /* 0x000fe2000f701270 */
[----:B------:R-:W-:Y:S01]  /*6e8f0*/  VIADD R13, R0, 0x91 ;  /* 0x00000091000d7836 */ /* 0x000fe20000000000 */
[----:B------:R-:W-:Y:S01]  /*6e900*/  @P2 LOP3.LUT R2, R2, 0x20000000, RZ, 0xfc, !PT ;  /* 0x2000000002022812 */ /* 0x000fe200078efcff */
[----:B------:R-:W-:Y:S01]  /*6e910*/  VIADD R251, R0, 0x92 ;  /* 0x0000009200fb7836 */ /* 0x000fe20000000000 */
[----:B------:R-:W-:Y:S01]  /*6e920*/  ULDC UR7, c[0x0][0x22c] ;  /* 0x00008b0000077ab9 */ /* 0x000fe20000000800 */
[----:B------:R-:W-:Y:S01]  /*6e930*/  ULDC UR4, c[0x0][0x22c] ;  /* 0x00008b0000047ab9 */ /* 0x000fe20000000800 */
[----:B------:R-:W-:-:S04]  /*6e940*/  LOP3.LUT R2, R2, 0xefffffff, RZ, 0xc0, !PT ;  /* 0xefffffff02027812 */ /* 0x000fc800078ec0ff */
[----:B------:R-:W-:-:S04]  /*6e950*/  @P1 LOP3.LUT R2, R2, 0x10000000, RZ, 0xfc, !PT ;  /* 0x1000000002021812 */ /* 0x000fc800078efcff */
[----:B------:R-:W-:-:S04]  /*6e960*/  LOP3.LUT R2, R2, 0xf7ffffff, RZ, 0xc0, !PT ;  /* 0xf7ffffff02027812 */ /* 0x000fc800078ec0ff */
[----:B------:R-:W-:Y:S02]  /*6e970*/  @P0 LOP3.LUT R2, R2, 0x8000000, RZ, 0xfc, !PT ;  /* 0x0800000002020812 */ /* 0x000fe400078efcff */
[----:B------:R-:W-:Y:S02]  /*6e980*/  ISETP.LT.AND P0, PT, R16, UR61, !P6 ;  /* 0x0000003d10007c0c */ /* 0x000fe4000f701270 */
[----:B------:R-:W-:Y:S02]  /*6e990*/  ISETP.LT.AND P2, PT, R251, UR6, !P6 ;  /* 0x00000006fb007c0c */ /* 0x000fe4000f741270 */
[----:B------:R-:W-:Y:S02]  /*6e9a0*/  LOP3.LUT R2, R2, 0xfbffffff, RZ, 0xc0, !PT ;  /* 0xfbffffff02027812 */ /* 0x000fe400078ec0ff */
[----:B------:R-:W-:Y:S01]  /*6e9b0*/  ISETP.LT.AND P1, PT, R13, UR7, !P6 ;  /* 0x000000070d007c0c */ /* 0x000fe2000f721270 */
[C---:B------:R-:W-:Y:S01]  /*6e9c0*/  VIADD R251, R0.reuse, 0x90 ;  /* 0x0000009000fb7836 */ /* 0x040fe20000000000 */
[----:B------:R-:W-:Y:S01]  /*6e9d0*/  ULDC UR61, c[0x0][0x22c] ;  /* 0x00008b00003d7ab9 */ /* 0x000fe20000000800 */
[----:B------:R-:W-:Y:S01]  /*6e9e0*/  VIADD R16, R0, 0x8f ;  /* 0x0000008f00107836 */ /* 0x000fe20000000000 */
[----:B------:R-:W-:-:S03]  /*6e9f0*/  ULDC UR6, c[0x0][0x22c] ;  /* 0x00008b0000067ab9 */ /* 0x000fc60000000800 */
        /* <DEDUP_REMOVED lines=116> */
[----:B------:R-:W-:Y:S01]  /*6f140*/  VIADD R16, R0, 0x77 ;  /* 0x0000007700107836 */ /* 0x000fe20000000000 */
[----:B------:R-:W-:Y:S01]  /*6f150*/  ULDC UR61, c[0x0][0x22c] ;  /* 0x00008b00003d7ab9 */ /* 0x000fe20000000800 */
[----:B------:R-:W-:Y:S01]  /*6f160*/  ISETP.LT.AND P1, PT, R13, UR7, !P6 ;  /* 0x000000070d007c0c */ /* 0x000fe2000f721270 */
[----:B------:R-:W-:-:S05]  /*6f170*/  ULDC UR6, c[0x0][0x22c] ;  /* 0x00008b0000067ab9 */ /* 0x000fca0000000800 */
[----:B------:R-:W-:Y:S01]  /*6f180*/  @P0 LOP3.LUT R2, R2, 0x4, RZ, 0xfc, !PT ;  /* 0x0000000402020812 */ /* 0x000fe200078efcff */
[C---:B------:R-:W-:Y:S01]  /*6f190*/  VIADD R13, R0.reuse, 0x75 ;  /* 0x00000075000d7836 */ /* 0x040fe20000000000 */
[----:B------:R-:W-:Y:S01]  /*6f1a0*/  ISETP.LT.AND P0, PT, R251, UR4, !P6 ;  /* 0x00000004fb007c0c */ /* 0x000fe2000f701270 */
[----:B------:R-:W-:Y:S01]  /*6f1b0*/  VIADD R251, R0, 0x76 ;  /* 0x0000007600fb7836 */ /* 0x000fe20000000000 */
[----:B------:R-:W-:Y:S01]  /*6f1c0*/  LOP3.LUT R2, R2, 0xfffffffd, RZ, 0xc0, !PT ;  /* 0xfffffffd02027812 */ /* 0x000fe200078ec0ff */
[----:B------:R-:W-:Y:S01]  /*6f1d0*/  ULDC UR7, c[0x0][0x22c] ;  /* 0x00008b0000077ab9 */ /* 0x000fe20000000800 */
[----:B------:R-:W-:-:S09]  /*6f1e0*/  ULDC UR4, c[0x0][0x22c] ;  /* 0x00008b0000047ab9 */ /* 0x000fd20000000800 */
[----:B------:R-:W-:Y:S02]  /*6f1f0*/  @P0 LOP3.LUT R3, R3, 0x80000000, RZ, 0xfc, !PT ;  /* 0x8000000003030812 */ /* 0x000fe400078efcff */
[----:B------:R-:W-:Y:S02]  /*6f200*/  ISETP.LT.AND P0, PT, R16, UR61, !P6 ;  /* 0x0000003d10007c0c */ /* 0x000fe4000f701270 */
        /* <DEDUP_REMOVED lines=13> */
[C---:B------:R-:W-:Y:S01]  /*6f2e0*/  VIADD R13, R0.reuse, 0x71 ;  /* 0x00000071000d7836 */ /* 0x040fe20000000000 */
        /* <DEDUP_REMOVED lines=130> */
[C---:B------:R-:W-:Y:S01]  /*6fb10*/  VIADD R251, R0.reuse, 0x58 ;  /* 0x0000005800fb7836 */ /* 0x040fe20000000000 */
        /* <DEDUP_REMOVED lines=358> */
[C---:B------:R-:W-:Y:S02]  /*71180*/  VIADD R251, R0.reuse, 0x10 ;  /* 0x0000001000fb7836 */ /* 0x040fe40000000000 */
[----:B------:R-:W-:-:S02]  /*71190*/  VIADD R9, R0, 0x117 ;  /* 0x0000011700097836 */ /* 0x000fc40000000000 */
[----:B------:R-:W-:Y:S01]  /*711a0*/  VIADD R10, R0, 0x118 ;  /* 0x00000118000a7836 */ /* 0x000fe20000000000 */
[----:B------:R-:W-:Y:S01]  /*711b0*/  STL [R1+0x1da8], R17 ;  /* 0x001da81101007387 */ /* 0x000fe20000100800 */
[----:B------:R-:W-:Y:S01]  /*711c0*/  @P0 LOP3.LUT R6, R6, 0x4000000, RZ, 0xfc, !PT ;  /* 0x0400000006060812 */ /* 0x000fe200078efcff */
[----:B------:R-:W-:Y:S01]  /*711d0*/  VIADD R16, R0, 0xf ;  /* 0x0000000f00107836 */ /* 0x000fe20000000000 */
[----:B------:R-:W-:Y:S01]  /*711e0*/  ULDC UR61, c[0x0][0x22c] ;  /* 0x00008b00003d7ab9 */ /* 0x000fe20000000800 */
[----:B------:R-:W-:Y:S01]  /*711f0*/  ULDC UR6, c[0x0][0x22c] ;  /* 0x00008b0000067ab9 */ /* 0x000fe20000000800 */
[----:B------:R-:W-:Y:S01]  /*71200*/  LOP3.LUT R6, R6, 0xfdffffff, RZ, 0xc0, !PT ;  /* 0xfdffffff06067812 */ /* 0x000fe200078ec0ff */
[----:B------:R-:W-:Y:S01]  /*71210*/  VIADD R13, R0, 0xd ;  /* 0x0000000d000d7836 */ /* 0x000fe20000000000 */
[----:B------:R-:W-:Y:S02]  /*71220*/  ULDC UR7, c[0x0][0x22c] ;  /* 0x00008b0000077ab9 */ /* 0x000fe40000000800 */
[----:B------:R-:W-:-:S02]  /*71230*/  @P2 LOP3.LUT R6, R6, 0x2000000, RZ, 0xfc, !PT ;  /* 0x0200000006062812 */ /* 0x000fc400078efcff */
[----:B------:R-:W-:Y:S02]  /*71240*/  ISETP.LT.AND P0, PT, R251, UR4, !P6 ;  /* 0x00000004fb007c0c */ /* 0x000fe4000f701270 */
[----:B------:R-:W-:Y:S01]  /*71250*/  LOP3.LUT R6, R6, 0xfeffffff, RZ, 0xc0, !PT ;  /* 0xfeffffff06067812 */ /* 0x000fe200078ec0ff */
[----:B------:R-:W-:Y:S01]  /*71260*/  STL [R1+0x1dac], R9 ;  /* 0x001dac0901007387 */ /* 0x000fe20000100800 */
[----:B------:R-:W-:Y:S01]  /*71270*/  VIADD R251, R0, 0xe ;  /* 0x0000000e00fb7836 */ /* 0x000fe20000000000 */
[----:B------:R-:W-:Y:S01]  /*71280*/  ULDC UR4, c[0x0][0x22c] ;  /* 0x00008b0000047ab9 */ /* 0x000fe20000000800 */
[----:B------:R-:W-:Y:S01]  /*71290*/  @P1 LOP3.LUT R6, R6, 0x1000000, RZ, 0xfc, !PT ;  /* 0x0100000006061812 */ /* 0x000fe200078efcff */
[----:B------:R0:W-:Y:S03]  /*712a0*/  STL [R1+0x1db0], R10 ;  /* 0x001db00a01007387 */ /* 0x0001e60000100800 */
[----:B------:R-:W-:-:S04]  /*712b0*/  LOP3.LUT R6, R6, 0xff7fffff, RZ, 0xc0, !PT ;  /* 0xff7fffff06067812 */ /* 0x000fc800078ec0ff */
[----:B------:R-:W-:Y:S02]  /*712c0*/  @P0 LOP3.LUT R6, R6, 0x800000, RZ, 0xfc, !PT ;  /* 0x0080000006060812 */ /* 0x000fe400078efcff */
[----:B------:R-:W-:Y:S01]  /*712d0*/  ISETP.LT.AND P0, PT, R16, UR61, !P6 ;  /* 0x0000003d10007c0c */ /* 0x000fe2000f701270 */
[----:B0-----:R-:W2:Y:S01]  /*712e0*/  LDL.LU R10, [R1+0x1a4] ;  /* 0x0001a400010a7983 */ /* 0x001ea20000300800 */
[----:B------:R-:W-:Y:S02]  /*712f0*/  ISETP.LT.AND P2, PT, R251, UR6, !P6 ;  /* 0x00000006fb007c0c */ /* 0x000fe4000f741270 */
[----:B------:R-:W-:Y:S02]  /*71300*/  LOP3.LUT R6, R6, 0xffbfffff, RZ, 0xc0, !PT ;  /* 0xffbfffff06067812 */ /* 0x000fe400078ec0ff */
[----:B------:R-:W-:Y:S01]  /*71310*/  ISETP.LT.AND P1, PT, R13, UR7, !P6 ;  /* 0x000000070d007c0c */ /* 0x000fe2000f721270 */
[C---:B------:R-:W-:Y:S01]  /*71320*/  VIADD R251, R0.reuse, 0xc ;  /* 0x0000000c00fb7836 */ /* 0x040fe20000000000 */
[----:B------:R-:W-:Y:S01]  /*71330*/  ULDC UR61, c[0x0][0x22c] ;  /* 0x00008b00003d7ab9 */ /* 0x000fe20000000800 */
[----:B------:R-:W-:Y:S01]  /*71340*/  VIADD R16, R0, 0xb ;  /* 0x0000000b00107836 */ /* 0x000fe20000000000 */
[----:B------:R-:W-:Y:S01]  /*71350*/  ULDC UR6, c[0x0][0x22c] ;  /* 0x00008b0000067ab9 */ /* 0x000fe20000000800 */
[----:B------:R-:W3:Y:S02]  /*71360*/  LDL.LU R9, [R1+0x1a0] ;  /* 0x0001a00001097983 */ /* 0x000ee40000300800 */
[----:B------:R-:W-:Y:S01]  /*71370*/  @P0 LOP3.LUT R6, R6, 0x400000, RZ, 0xfc, !PT ;  /* 0x0040000006060812 */ /* 0x000fe200078efcff */
[----:B------:R-:W-:Y:S01]  /*71380*/  VIADD R13, R0, 0x9 ;  /* 0x00000009000d7836 */ /* 0x000fe20000000000 */
[----:B------:R-:W-:Y:S01]  /*71390*/  ULDC UR7, c[0x0][0x22c] ;  /* 0x00008b0000077ab9 */ /* 0x000fe20000000800 */
[----:B------:R-:W4:Y:S01]  /*713a0*/  LDL.LU R17, [R1+0x19c] ;  /* 0x00019c0001117983 */ /* 0x000f220000300800 */
        /* <DEDUP_REMOVED lines=16> */
[----:B------:R-:W-:Y:S01]  /*714b0*/  ULDC UR7, c[0x0][0x22c] ;  /* 0x00008b0000077ab9 */ /* 0x000fe20000000800 */
[----:B------:R-:W-:-:S02]  /*714c0*/  ULDC UR6, c[0x0][0x22c] ;  /* 0x00008b0000067ab9 */ /* 0x000fc40000000800 */
[----:B------:R-:W-:-:S04]  /*714d0*/  @P0 LOP3.LUT R6, R6, 0x40000, RZ, 0xfc, !PT ;  /* 0x0004000006060812 */ /* 0x000fc800078efcff */
        /* <DEDUP_REMOVED lines=9> */
[----:B------:R-:W-:Y:S01]  /*71570*/  ISETP.LT.AND P0, PT, R16, UR61, !P6 ;  /* 0x0000003d10007c0c */ /* 0x000fe2000f701270 */
[----:B------:R-:W-:Y:S01]  /*71580*/  VIADD R251, R0, 0x6 ;  /* 0x0000000600fb7836 */ /* 0x000fe20000000000 */
[----:B------:R-:W-:Y:S01]  /*71590*/  ISETP.LT.AND P1, PT, R13, UR7, !P6 ;  /* 0x000000070d007c0c */ /* 0x000fe2000f721270 */
[----:B------:R-:W-:Y:S01]  /*715a0*/  ULDC UR61, c[0x0][0x22c] ;  /* 0x00008b00003d7ab9 */ /* 0x000fe20000000800 */
[----:B------:R-:W-:Y:S01]  /*715b0*/  LOP3.LUT R6, R6, 0xffffbfff, RZ, 0xc0, !PT ;  /* 0xffffbfff06067812 */ /* 0x000fe200078ec0ff */
[----:B------:R-:W4:Y:S01]  /*715c0*/  LDL.LU R16, [R1+0x194] ;  /* 0x0001940001107983 */ /* 0x000f220000300800 */
[----:B------:R-:W-:Y:S01]  /*715d0*/  ISETP.LT.AND P2, PT, R251, UR6, !P6 ;  /* 0x00000006fb007c0c */ /* 0x000fe2000f741270 */
[C---:B------:R-:W-:Y:S01]  /*715e0*/  VIADD R251, R0.reuse, 0x4 ;  /* 0x0000000400fb7836 */ /* 0x040fe20000000000 */
[----:B------:R-:W-:Y:S01]  /*715f0*/  ULDC UR6, c[0x0][0x22c] ;  /* 0x00008b0000067ab9 */ /* 0x000fe20000000800 */
[----:B------:R-:W-:Y:S01]  /*71600*/  VIADD R13, R0, 0x3 ;  /* 0x00000003000d7836 */ /* 0x000fe20000000000 */
[----:B------:R-:W-:-:S03]  /*71610*/  ULDC UR7, c[0x0][0x22c] ;  /* 0x00008b0000077ab9 */ /* 0x000fc60000000800 */
[----:B------:R-:W-:Y:S02]  /*71620*/  @P0 LOP3.LUT R6, R6, 0x4000, RZ, 0xfc, !PT ;  /* 0x0000400006060812 */ /* 0x000fe400078efcff */
[----:B------:R-:W-:Y:S02]  /*71630*/  ISETP.LT.AND P0, PT, R251, UR4, !P6 ;  /* 0x00000004fb007c0c */ /* 0x000fe4000f701270 */
[----:B------:R-:W-:Y:S01]  /*71640*/  @P1 LOP3.LUT R7, R7, 0x10, RZ, 0xfc, !PT ;  /* 0x0000001007071812 */ /* 0x000fe200078efcff */
[----:B------:R-:W-:Y:S01]  /*71650*/  VIADD R251, R0, 0x2 ;  /* 0x0000000200fb7836 */ /* 0x000fe20000000000 */
[----:B------:R-:W-:Y:S01]  /*71660*/  LOP3.LUT R6, R6, 0xffffdfff, RZ, 0xc0, !PT ;  /* 0xffffdfff06067812 */ /* 0x000fe200078ec0ff */
[----:B------:R-:W-:Y:S01]  /*71670*/  ULDC UR4, c[0x0][0x22c] ;  /* 0x00008b0000047ab9 */ /* 0x000fe20000000800 */
[----:B------:R-:W-:Y:S02]  /*71680*/  LOP3.LUT R7, R7, 0xfffffff7, RZ, 0xc0, !PT ;  /* 0xfffffff707077812 */ /* 0x000fe400078ec0ff */
[----:B------:R-:W-:-:S02]  /*71690*/  @P2 LOP3.LUT R6, R6, 0x2000, RZ, 0xfc, !PT ;  /* 0x0000200006062812 */ /* 0x000fc400078efcff */
[----:B------:R-:W-:Y:S01]  /*716a0*/  ISETP.LT.AND P2, PT, R13, UR61, !P6 ;  /* 0x0000003d0d007c0c */ /* 0x000fe2000f741270 */
[C---:B------:R-:W-:Y:S01]  /*716b0*/  VIADD R244, R0.reuse, 0xbd ;  /* 0x000000bd00f47836 */ /* 0x040fe20000000000 */
[----:B------:R-:W-:Y:S01]  /*716c0*/  ISETP.LT.AND P1, PT, R251, UR6, !P6 ;  /* 0x00000006fb007c0c */ /* 0x000fe2000f721270 */
[----:B------:R-:W4:Y:S01]  /*716d0*/  LDL.LU R13, [R1+0x190] ;  /* 0x00019000010d7983 */ /* 0x000f220000300800 */
[----:B------:R-:W-:Y:S01]  /*716e0*/  @P0 LOP3.LUT R7, R7, 0x8, RZ, 0xfc, !PT ;  /* 0x0000000807070812 */ /* 0x000fe200078efcff */
[C---:B------:R-:W-:Y:S01]  /*716f0*/  VIADD R245, R0.reuse, 0xdd ;  /* 0x000000dd00f57836 */ /* 0x040fe20000000000 */
[----:B------:R-:W-:Y:S01]  /*71700*/  ISETP.LT.AND P0, PT, R11, UR7, !P6 ;  /* 0x000000070b007c0c */ /* 0x000fe2000f701270 */
[----:B------:R-:W4:Y:S01]  /*71710*/  LDL.LU R251, [R1+0x18c] ;  /* 0x00018c0001fb7983 */ /* 0x000f220000300800 */
[C---:B------:R-:W-:Y:S01]  /*71720*/  VIADD R246, R0.reuse, 0xfd ;  /* 0x000000fd00f67836 */ /* 0x040fe20000000000 */
[C---:B------:R-:W-:Y:S01]  /*71730*/  ISETP.LT.AND P4, PT, R0.reuse, UR4, !P6 ;  /* 0x0000000400007c0c */ /* 0x040fe2000f781270 */
[C---:B------:R-:W-:Y:S01]  /*71740*/  VIADD R247, R0.reuse, 0x119 ;  /* 0x0000011900f77836 */ /* 0x040fe20000000000 */
[----:B------:R-:W4:Y:S01]  /*71750*/  LDL.LU R11, [R1+0x198] ;  /* 0x00019800010b7983 */ /* 0x000f220000300800 */
[----:B------:R-:W-:-:S02]  /*71760*/  VIADD R248, R0, 0x11a ;  /* 0x0000011a00f87836 */ /* 0x000fc40000000000 */
[C---:B------:R-:W-:Y:S02]  /*71770*/  VIADD R249, R0.reuse, 0x11b ;  /* 0x0000011b00f97836 */ /* 0x040fe40000000000 */
[C---:B------:R-:W-:Y:S02]  /*71780*/  VIADD R250, R0.reuse, 0x11c ;  /* 0x0000011c00fa7836 */ /* 0x040fe40000000000 */
[C---:B------:R-:W-:Y:S02]  /*71790*/  VIADD R18, R0.reuse, 0x11d ;  /* 0x0000011d00127836 */ /* 0x040fe40000000000 */
[C---:B------:R-:W-:Y:S02]  /*717a0*/  VIADD R19, R0.reuse, 0x11e ;  /* 0x0000011e00137836 */ /* 0x040fe40000000000 */
[C---:B------:R-:W-:Y:S02]  /*717b0*/  VIADD R20, R0.reuse, 0x11f ;  /* 0x0000011f00147836 */ /* 0x040fe40000000000 */
        /* <DEDUP_REMOVED lines=152> */
[----:B------:R-:W-:Y:S01]  /*72140*/  VIADD R173, R0, 0x1b8 ;  /* 0x000001b800ad7836 */ /* 0x000fe20000000000 */
[----:B------:R-:W-:Y:S01]  /*72150*/  LOP3.LUT R7, R7, 0xfffffffb, RZ, 0xc0, !PT ;  /* 0xfffffffb07077812 */ /* 0x000fe200078ec0ff */
[----:B------:R-:W4:Y:S01]  /*72160*/  LDL.LU R0, [R1+0x1a8] ;  /* 0x0001a80001007983 */ /* 0x000f220000300800 */
[----:B------:R-:W-:Y:S01]  /*72170*/  ULDC UR6, c[0x0][0x22c] ;  /* 0x00008b0000067ab9 */ /* 0x000fe20000000800 */
[----:B------:R-:W-:Y:S01]  /*72180*/  ULDC UR61, c[0x0][0x22c] ;  /* 0x00008b00003d7ab9 */ /* 0x000fe20000000800 */
[----:B------:R-:W-:Y:S01]  /*72190*/  @P2 LOP3.LUT R7, R7, 0x4, RZ, 0xfc, !PT ;  /* 0x0000000407072812 */ /* 0x000fe200078efcff */
[----:B------:R-:W-:Y:S01]  /*721a0*/  ULDC UR7, c[0x0][0x22c] ;  /* 0x00008b0000077ab9 */ /* 0x000fe20000000800 */
[----:B--2---:R-:W-:Y:S01]  /*721b0*/  ISETP.LT.AND P2, PT, R10, UR6, !P6 ;  /* 0x000000060a007c0c */ /* 0x004fe2000f741270 */
[----:B------:R-:W-:Y:S01]  /*721c0*/  ULDC UR4, c[0x0][0x22c] ;  /* 0x00008b0000047ab9 */ /* 0x000fe20000000800 */
[----:B------:R-:W2:Y:S01]  /*721d0*/  LDL.LU R10, [R1+0x188] ;  /* 0x00018800010a7983 */ /* 0x000ea20000300800 */
[----:B------:R-:W-:Y:S01]  /*721e0*/  LOP3.LUT R7, R7, 0xfffffffd, RZ, 0xc0, !PT ;  /* 0xfffffffd07077812 */ /* 0x000fe200078ec0ff */
[----:B------:R-:W-:-:S03]  /*721f0*/  ULDC UR6, c[0x0][0x22c] ;  /* 0x00008b0000067ab9 */ /* 0x000fc60000000800 */
[----:B------:R-:W-:-:S04]  /*72200*/  @P1 LOP3.LUT R7, R7, 0x2, RZ, 0xfc, !PT ;  /* 0x0000000207071812 */ /* 0x000fc800078efcff */
[----:B------:R-:W-:-:S04]  /*72210*/  LOP3.LUT R7, R7, 0xfffffffe, RZ, 0xc0, !PT ;  /* 0xfffffffe07077812 */ /* 0x000fc800078ec0ff */
[----:B------:R-:W-:Y:S02]  /*72220*/  @P0 LOP3.LUT R7, R7, 0x1, RZ, 0xfc, !PT ;  /* 0x0000000107070812 */ /* 0x000fe400078efcff */
[----:B---3--:R-:W-:Y:S01]  /*72230*/  ISETP.LT.AND P1, PT, R9, UR7, !P6 ;  /* 0x0000000709007c0c */ /* 0x008fe2000f721270 */
[----:B------:R-:W-:Y:S01]  /*72240*/  ULDC UR7, c[0x0][0x22c] ;  /* 0x00008b0000077ab9 */ /* 0x000fe20000000800 */
[----:B------:R-:W-:Y:S01]  /*72250*/  LOP3.LUT R6, R6, 0xffffefff, RZ, 0xc0, !PT ;  /* 0xffffefff06067812 */ /* 0x000fe200078ec0ff */
[----:B------:R-:W3:Y:S01]  /*72260*/  LDL.LU R9, [R1+0x184] ;  /* 0x0001840001097983 */ /* 0x000ee20000300800 */
[----:B----4-:R-:W-:Y:S01]  /*72270*/  ISETP.LT.AND P0, PT, R0, UR61, !P6 ;  /* 0x0000003d00007c0c */ /* 0x010fe2000f701270 */
[----:B------:R-:W-:-:S12]  /*72280*/  ULDC UR61, c[0x0][0x22c] ;  /* 0x00008b00003d7ab9 */ /* 0x000fd80000000800 */
[----:B------:R-:W-:Y:S02]  /*72290*/  @P0 LOP3.LUT R6, R6, 0x1000, RZ, 0xfc, !PT ;  /* 0x0000100006060812 */ /* 0x000fe400078efcff */
[----:B------:R-:W-:Y:S01]  /*722a0*/  ISETP.LT.AND P0, PT, R17, UR4, !P6 ;  /* 0x0000000411007c0c */ /* 0x000fe2000f701270 */
[----:B------:R-:W-:Y:S01]  /*722b0*/  ULDC UR4, c[0x0][0x22c] ;  /* 0x00008b0000047ab9 */ /* 0x000fe20000000800 */
[----:B------:R-:W4:Y:S01]  /*722c0*/  LDL.LU R17, [R1+0x180] ;  /* 0x0001800001117983 */ /* 0x000f220000300800 */
[----:B------:R-:W-:-:S04]  /*722d0*/  LOP3.LUT R6, R6, 0xfffff7ff, RZ, 0xc0, !PT ;  /* 0xfffff7ff06067812 */ /* 0x000fc800078ec0ff */
[----:B------:R-:W-:-:S04]  /*722e0*/  @P2 LOP3.LUT R6, R6, 0x800, RZ, 0xfc, !PT ;  /* 0x0000080006062812 */ /* 0x000fc800078efcff */
[----:B------:R-:W-:-:S04]  /*722f0*/  LOP3.LUT R6, R6, 0xfffffbff, RZ, 0xc0, !PT ;  /* 0xfffffbff06067812 */ /* 0x000fc800078ec0ff */
[----:B------:R-:W-:-:S04]  /*72300*/  @P1 LOP3.LUT R6, R6, 0x400, RZ, 0xfc, !PT ;  /* 0x0000040006061812 */ /* 0x000fc800078efcff */
[----:B------:R-:W-:-:S04]  /*72310*/  LOP3.LUT R6, R6, 0xfffffdff, RZ, 0xc0, !PT ;  /* 0xfffffdff06067812 */ /* 0x000fc800078ec0ff */
[----:B------:R-:W-:Y:S02]  /*72320*/  @P0 LOP3.LUT R6, R6, 0x200, RZ, 0xfc, !PT ;  /* 0x0000020006060812 */ /* 0x000fe400078efcff */
[----:B------:R-:W-:Y:S01]  /*72330*/  ISETP.LT.AND P0, PT, R11, UR61, !P6 ;  /* 0x0000003d0b007c0c */ /* 0x000fe2000f701270 */
[----:B------:R-:W-:Y:S01]  /*72340*/  ULDC UR61, c[0x0][0x22c] ;  /* 0x00008b00003d7ab9 */ /* 0x000fe20000000800 */
[----:B------:R-:W4:Y:S01]  /*72350*/  LDL.LU R11, [R1+0x178] ;  /* 0x00017800010b7983 */ /* 0x000f220000300800 */
[----:B------:R-:W-:Y:S02]  /*72360*/  LOP3.LUT R6, R6, 0xfffffeff, RZ, 0xc0, !PT ;  /* 0xfffffeff06067812 */ /* 0x000fe400078ec0ff */
[----:B------:R-:W-:Y:S01]  /*72370*/  ISETP.LT.AND P2, PT, R16, UR6, !P6 ;  /* 0x0000000610007c0c */ /* 0x000fe2000f741270 */
[----:B------:R-:W-:Y:S01]  /*72380*/  ULDC UR6, c[0x0][0x22c] ;  /* 0x00008b0000067ab9 */ /* 0x000fe20000000800 */
[----:B------:R-:W-:Y:S01]  /*72390*/  ISETP.LT.AND P1, PT, R13, UR7, !P6 ;  /* 0x000000070d007c0c */ /* 0x000fe2000f721270 */
[----:B------:R-:W4:Y:S01]  /*723a0*/  LDL.LU R16, [R1+0x174] ;  /* 0x0001740001107983 */ /* 0x000f220000300800 */
[----:B------:R-:W-:-:S03]  /*723b0*/  ULDC UR7, c[0x0][0x22c] ;  /* 0x00008b0000077ab9 */ /* 0x000fc60000000800 */
[----:B------:R-:W4:Y:S01]  /*723c0*/  LDL.LU R13, [R1+0x170] ;  /* 0x00017000010d7983 */ /* 0x000f220000300800 */
        /* <DEDUP_REMOVED lines=10> */
[----:B--2---:R-:W-:Y:S01]  /*72470*/  ISETP.LT.AND P0, PT, R10, UR61, !P6 ;  /* 0x0000003d0a007c0c */ /* 0x004fe2000f701270 */
[----:B------:R-:W-:Y:S01]  /*72480*/  ULDC UR61, c[0x0][0x22c] ;  /* 0x00008b00003d7ab9 */ /* 0x000fe20000000800 */
[----:B------:R-:W-:-:S11]  /*72490*/  LOP3.LUT R6, R6, 0xffffffef, RZ, 0xc0, !PT ;  /* 0xffffffef06067812 */ /* 0x000fd600078ec0ff */
[----:B------:R-:W-:Y:S02]  /*724a0*/  @P0 LOP3.LUT R6, R6, 0x10, RZ, 0xfc, !PT ;  /* 0x0000001006060812 */ /* 0x000fe400078efcff */
[----:B------:R-:W-:Y:S01]  /*724b0*/  ISETP.LT.AND P0, PT, R244, UR4, !P6 ;  /* 0x00000004f4007c0c */ /* 0x000fe2000f701270 */
[----:B------:R-:W-:Y:S01]  /*724c0*/  ULDC UR4, c[0x0][0x22c] ;  /* 0x00008b0000047ab9 */ /* 0x000fe20000000800 */
[----:B------:R-:W2:Y:S04]  /*724d0*/  LDL.LU R244, [R1+0x1dbc] ;  /* 0x001dbc0001f47983 */ /* 0x000ea80000300800 */
[----:B------:R-:W2:Y:S04]  /*724e0*/  LDL.LU R0, [R1+0x168] ;  /* 0x0001680001007983 */ /* 0x000ea80000300800 */
[----:B------:R-:W2:Y:S01]  /*724f0*/  LDL.LU R10, [R1+0x164] ;  /* 0x00016400010a7983 */ /* 0x000ea20000300800 */
[----:B---3--:R-:W-:Y:S01]  /*72500*/  ISETP.LT.AND P2, PT, R9, UR6, !P6 ;  /* 0x0000000609007c0c */ /* 0x008fe2000f741270 */
[----:B------:R-:W-:-:S02]  /*72510*/  ULDC UR6, c[0x0][0x22c] ;  /* 0x00008b0000067ab9 */ /* 0x000fc40000000800 */
[----:B------:R-:W3:Y:S01]  /*72520*/  LDL.LU R9, [R1+0x160] ;  /* 0x0001600001097983 */ /* 0x000ee20000300800 */
[----:B------:R-:W-:-:S09]  /*72530*/  LOP3.LUT R6, R6, 0xfffffff7, RZ, 0xc0, !PT ;  /* 0xfffffff706067812 */ /* 0x000fd200078ec0ff */
[----:B------:R-:W-:-:S04]  /*72540*/  @P2 LOP3.LUT R6, R6, 0x8, RZ, 0xfc, !PT ;  /* 0x0000000806062812 */ /* 0x000fc800078efcff */
[----:B------:R-:W-:Y:S02]  /*72550*/  LOP3.LUT R6, R6, 0xfffffffb, RZ, 0xc0, !PT ;  /* 0xfffffffb06067812 */ /* 0x000fe400078ec0ff */
[----:B----4-:R-:W-:Y:S01]  /*72560*/  ISETP.LT.AND P1, PT, R17, UR7, !P6 ;  /* 0x0000000711007c0c */ /* 0x010fe2000f721270 */
[----:B------:R-:W-:Y:S01]  /*72570*/  ULDC UR7, c[0x0][0x22c] ;  /* 0x00008b0000077ab9 */ /* 0x000fe20000000800 */
[----:B------:R-:W4:Y:S11]  /*72580*/  LDL.LU R17, [R1+0x15c] ;  /* 0x00015c0001117983 */ /* 0x000f360000300800 */
        /* <DEDUP_REMOVED lines=9> */
[----:B------:R-:W4:Y:S01]  /*72620*/  LDL.LU R16, [R1+0x154] ;  /* 0x0001540001107983 */ /* 0x000f220000300800 */
[----:B------:R-:W-:Y:S01]  /*72630*/  ISETP.LT.AND P1, PT, R13, UR7, !P6 ;  /* 0x000000070d007c0c */ /* 0x000fe2000f721270 */
[----:B------:R-:W-:-:S02]  /*72640*/  ULDC UR7, c[0x0][0x22c] ;  /* 0x00008b0000077ab9 */ /* 0x000fc40000000800 */
[----:B------:R-:W4:Y:S02]  /*72650*/  LDL.LU R13, [R1+0x150] ;  /* 0x00015000010d7983 */ /* 0x000f240000300800 */
[----:B------:R-:W-:Y:S02]  /*72660*/  @P0 LOP3.LUT R6, R6, 0x1, RZ, 0xfc, !PT ;  /* 0x0000000106060812 */ /* 0x000fe400078efcff */
[----:B------:R-:W-:Y:S01]  /*72670*/  ISETP.LT.AND P0, PT, R251, UR4, !P6 ;  /* 0x00000004fb007c0c */ /* 0x000fe2000f701270 */
[----:B------:R-:W-:Y:S01]  /*72680*/  ULDC UR4, c[0x0][0x22c] ;  /* 0x00008b0000047ab9 */ /* 0x000fe20000000800 */
[----:B------:R-:W4:Y:S01]  /*72690*/  LDL.LU R251, [R1+0x14c] ;  /* 0x00014c0001fb7983 */ /* 0x000f220000300800 */
[----:B--2---:R-:W-:-:S04]  /*726a0*/  LOP3.LUT R244, R244, 0x7fffffff, RZ, 0xc0, !PT ;  /* 0x7ffffffff4f47812 */ /* 0x004fc800078ec0ff */
[----:B------:R-:W-:-:S04]  /*726b0*/  @P2 LOP3.LUT R244, R244, 0x80000000, RZ, 0xfc, !PT ;  /* 0x80000000f4f42812 */ /* 0x000fc800078efcff */
[----:B------:R-:W-:-:S04]  /*726c0*/  LOP3.LUT R244, R244, 0xbfffffff, RZ, 0xc0, !PT ;  /* 0xbffffffff4f47812 */ /* 0x000fc800078ec0ff */
[----:B------:R-:W-:-:S04]  /*726d0*/  @P1 LOP3.LUT R244, R244, 0x40000000, RZ, 0xfc, !PT ;  /* 0x40000000f4f41812 */ /* 0x000fc800078efcff */
[----:B------:R-:W-:Y:S02]  /*726e0*/  LOP3.LUT R244, R244, 0xdfffffff, RZ, 0xc0, !PT ;  /* 0xdffffffff4f47812 */ /* 0x000fe400078ec0ff */
[----:B------:R-:W-:Y:S01]  /*726f0*/  ISETP.LT.AND P2, PT, R10, UR6, !P6 ;  /* 0x000000060a007c0c */ /* 0x000fe2000f741270 */
[----:B------:R-:W-:Y:S01]  /*72700*/  ULDC UR6, c[0x0][0x22c] ;  /* 0x00008b0000067ab9 */ /* 0x000fe20000000800 */
[----:B------:R-:W-:Y:S02]  /*72710*/  @P0 LOP3.LUT R244, R244, 0x20000000, RZ, 0xfc, !PT ;  /* 0x20000000f4f40812 */ /* 0x000fe400078efcff */
[----:B------:R-:W-:Y:S01]  /*72720*/  ISETP.LT.AND P0, PT, R0, UR61, !P6 ;  /* 0x0000003d00007c0c */ /* 0x000fe2000f701270 */
[----:B------:R-:W-:Y:S01]  /*72730*/  ULDC UR61, c[0x0][0x22c] ;  /* 0x00008b00003d7ab9 */ /* 0x000fe20000000800 */
[----:B------:R-:W2:Y:S04]  /*72740*/  LDL.LU R0, [R1+0x148] ;  /* 0x0001480001007983 */ /* 0x000ea80000300800 */
[----:B------:R-:W2:Y:S01]  /*72750*/  LDL.LU R10, [R1+0x144] ;  /* 0x00014400010a7983 */ /* 0x000ea20000300800 */
[----:B---3--:R-:W-:Y:S01]  /*72760*/  ISETP.LT.AND P1, PT, R9, UR7, !P6 ;  /* 0x0000000709007c0c */ /* 0x008fe2000f721270 */
[----:B------:R-:W-:Y:S01]  /*72770*/  ULDC UR7, c[0x0][0x22c] ;  /* 0x00008b0000077ab9 */ /* 0x000fe20000000800 */
[----:B------:R-:W-:Y:S01]  /*72780*/  LOP3.LUT R244, R244, 0xefffffff, RZ, 0xc0, !PT ;  /* 0xeffffffff4f47812 */ /* 0x000fe200078ec0ff */
[----:B------:R-:W3:Y:S03]  /*72790*/  LDL.LU R9, [R1+0x140] ;  /* 0x0001400001097983 */ /* 0x000ee60000300800 */
[----:B------:R-:W-:-:S04]  /*727a0*/  @P0 LOP3.LUT R244, R244, 0x10000000, RZ, 0xfc, !PT ;  /* 0x10000000f4f40812 */ /* 0x000fc800078efcff */
[----:B------:R-:W-:-:S04]  /*727b0*/  LOP3.LUT R244, R244, 0xf7ffffff, RZ, 0xc0, !PT ;  /* 0xf7fffffff4f47812 */ /* 0x000fc800078ec0ff */
[----:B------:R-:W-:-:S04]  /*727c0*/  @P2 LOP3.LUT R244, R244, 0x8000000, RZ, 0xfc, !PT ;  /* 0x08000000f4f42812 */ /* 0x000fc800078efcff */
[----:B------:R-:W-:-:S04]  /*727d0*/  LOP3.LUT R244, R244, 0xfbffffff, RZ, 0xc0, !PT ;  /* 0xfbfffffff4f47812 */ /* 0x000fc800078ec0ff */
[----:B------:R-:W-:-:S04]  /*727e0*/  @P1 LOP3.LUT R244, R244, 0x4000000, RZ, 0xfc, !PT ;  /* 0x04000000f4f41812 */ /* 0x000fc800078efcff */
[----:B------:R-:W-:Y:S02]  /*727f0*/  LOP3.LUT R244, R244, 0xfdffffff, RZ, 0xc0, !PT ;  /* 0xfdfffffff4f47812 */ /* 0x000fe400078ec0ff */
[----:B----4-:R-:W-:Y:S01]  /*72800*/  ISETP.LT.AND P0, PT, R17, UR4, !P6 ;  /* 0x0000000411007c0c */ /* 0x010fe2000f701270 */
[----:B------:R-:W-:Y:S01]  /*72810*/  ULDC UR4, c[0x0][0x22c] ;  /* 0x00008b0000047ab9 */ /* 0x000fe20000000800 */
[----:B------:R-:W4:Y:S11]  /*72820*/  LDL.LU R17, [R1+0x13c] ;  /* 0x00013c0001117983 */ /* 0x000f360000300800 */
[----:B------:R-:W-:-:S02]  /*72830*/  @P0 LOP3.LUT R244, R244, 0x2000000, RZ, 0xfc, !PT ;  /* 0x02000000f4f40812 */ /* 0x000fc400078efcff */
        /* <DEDUP_REMOVED lines=8> */
[----:B------:R-:W-:Y:S02]  /*728c0*/  ULDC UR7, c[0x0][0x22c] ;  /* 0x00008b0000077ab9 */ /* 0x000fe40000000800 */
[----:B------:R-:W4:Y:S02]  /*728d0*/  LDL.LU R13, [R1+0x130] ;  /* 0x00013000010d7983 */ /* 0x000f240000300800 */
[----:B------:R-:W-:-:S02]  /*728e0*/  @P0 LOP3.LUT R244, R244, 0x1000000, RZ, 0xfc, !PT ;  /* 0x01000000f4f40812 */ /* 0x000fc400078efcff */
        /* <DEDUP_REMOVED lines=11> */
[----:B------:R-:W2:Y:S01]  /*729a0*/  LDL.LU R0, [R1+0x128] ;  /* 0x0001280001007983 */ /* 0x000ea20000300800 */
[----:B------:R-:W-:Y:S01]  /*729b0*/  ISETP.LT.AND P2, PT, R10, UR6, !P6 ;  /* 0x000000060a007c0c */ /* 0x000fe2000f741270 */
[----:B------:R-:W-:Y:S02]  /*729c0*/  ULDC UR6, c[0x0][0x22c] ;  /* 0x00008b0000067ab9 */ /* 0x000fe40000000800 */
[----:B------:R-:W2:Y:S01]  /*729d0*/  LDL.LU R10, [R1+0x124] ;  /* 0x00012400010a7983 */ /* 0x000ea20000300800 */
[----:B------:R-:W-:Y:S02]  /*729e0*/  LOP3.LUT R244, R244, 0xffefffff, RZ, 0xc0, !PT ;  /* 0xffeffffff4f47812 */ /* 0x000fe400078ec0ff */
[----:B---3--:R-:W-:Y:S01]  /*729f0*/  ISETP.LT.AND P1, PT, R9, UR7, !P6 ;  /* 0x0000000709007c0c */ /* 0x008fe2000f721270 */
[----:B------:R-:W-:Y:S01]  /*72a00*/  ULDC UR7, c[0x0][0x22c] ;  /* 0x00008b0000077ab9 */ /* 0x000fe20000000800 */
[----:B------:R-:W3:Y:S02]  /*72a10*/  LDL.LU R9, [R1+0x120] ;  /* 0x0001200001097983 */ /* 0x000ee40000300800 */
        /* <DEDUP_REMOVED lines=25> */
[----:B------:R-:W-:Y:S02]  /*72bb0*/  @P2 LOP3.LUT R244, R244, 0x8000, RZ, 0xfc, !PT ;  /* 0x00008000f4f42812 */ /* 0x000fe400078efcff */
[----:B--2---:R-:W-:Y:S01]  /*72bc0*/  ISETP.LT.AND P2, PT, R10, UR6, !P6 ;  /* 0x000000060a007c0c */ /* 0x004fe2000f741270 */
[----:B------:R-:W-:Y:S01]  /*72bd0*/  ULDC UR6, c[0x0][0x22c] ;  /* 0x00008b0000067ab9 */ /* 0x000fe20000000800 */
[----:B------:R-:W2:Y:S01]  /*72be0*/  LDL.LU R10, [R1+0x108] ;  /* 0x00010800010a7983 */ /* 0x000ea20000300800 */
[----:B------:R-:W-:-:S04]  /*72bf0*/  LOP3.LUT R244, R244, 0xffffbfff, RZ, 0xc0, !PT ;  /* 0xffffbffff4f47812 */ /* 0x000fc800078ec0ff */
[----:B------:R-:W-:-:S04]  /*72c00*/  @P1 LOP3.LUT R244, R244, 0x4000, RZ, 0xfc, !PT ;  /* 0x00004000f4f41812 */ /* 0x000fc800078efcff */
[----:B------:R-:W-:-:S04]  /*72c10*/  LOP3.LUT R244, R244, 0xffffdfff, RZ, 0xc0, !PT ;  /* 0xffffdffff4f47812 */ /* 0x000fc800078ec0ff */
[----:B------:R-:W-:Y:S02]  /*72c20*/  @P0 LOP3.LUT R244, R244, 0x2000, RZ, 0xfc, !PT ;  /* 0x00002000f4f40812 */ /* 0x000fe400078efcff */
[----:B------:R-:W-:Y:S01]  /*72c30*/  ISETP.LT.AND P0, PT, R0, UR61, !P6 ;  /* 0x0000003d00007c0c */ /* 0x000fe2000f701270 */
[----:B------:R-:W-:Y:S01]  /*72c40*/  ULDC UR61, c[0x0][0x22c] ;  /* 0x00008b00003d7ab9 */ /* 0x000fe20000000800 */
[----:B---3--:R-:W-:Y:S01]  /*72c50*/  ISETP.LT.AND P1, PT, R9, UR7, !P6 ;  /* 0x0000000709007c0c */ /* 0x008fe2000f721270 */
[----:B------:R-:W-:Y:S01]  /*72c60*/  ULDC UR7, c[0x0][0x22c] ;  /* 0x00008b0000077ab9 */ /* 0x000fe20000000800 */
[----:B------:R-:W-:Y:S01]  /*72c70*/  LOP3.LUT R244, R244, 0xffffefff, RZ, 0xc0, !PT ;  /* 0xffffeffff4f47812 */ /* 0x000fe200078ec0ff */
[----:B------:R-:W3:Y:S08]  /*72c80*/  LDL.LU R9, [R1+0x104] ;  /* 0x0001040001097983 */ /* 0x000ef00000300800 */
        /* <DEDUP_REMOVED lines=29> */
[----:B------:R-:W-:-:S04]  /*72e60*/  @P0 LOP3.LUT R244, R244, 0x20, RZ, 0xfc, !PT ;  /* 0x00000020f4f40812 */ /* 0x000fc800078efcff */
[----:B------:R-:W-:Y:S02]  /*72e70*/  LOP3.LUT R244, R244, 0xffffffef, RZ, 0xc0, !PT ;  /* 0xffffffeff4f47812 */ /* 0x000fe400078ec0ff */
[----:B--2---:R-:W-:Y:S01]  /*72e80*/  ISETP.LT.AND P0, PT, R10, UR61, !P6 ;  /* 0x0000003d0a007c0c */ /* 0x004fe2000f701270 */
[----:B------:R-:W-:-:S12]  /*72e90*/  ULDC UR61, c[0x0][0x22c] ;  /* 0x00008b00003d7ab9 */ /* 0x000fd80000000800 */
        /* <DEDUP_REMOVED lines=80> */
[----:B------:R-:W-:Y:S01]  /*733a0*/  ULDC UR61, c[0x0][0x22c] ;  /* 0x00008b00003d7ab9 */ /* 0x000fe20000000800 */
[----:B------:R-:W2:Y:S01]  /*733b0*/  LDL.LU R0, [R1+0xa8] ;  /* 0x0000a80001007983 */ /* 0x000ea20000300800 */
[----:B------:R-:W-:Y:S01]  /*733c0*/  ISETP.LT.AND P2, PT, R10, UR6, !P6 ;  /* 0x000000060a007c0c */ /* 0x000fe2000f741270 */
[----:B------:R-:W-:Y:S02]  /*733d0*/  ULDC UR6, c[0x0][0x22c] ;  /* 0x00008b0000067ab9 */ /* 0x000fe40000000800 */
[----:B------:R-:W2:Y:S01]  /*733e0*/  LDL.LU R10, [R1+0xa4] ;  /* 0x0000a400010a7983 */ /* 0x000ea20000300800 */
[----:B---3--:R-:W-:Y:S01]  /*733f0*/  ISETP.LT.AND P1, PT, R9, UR7, !P6 ;  /* 0x0000000709007c0c */ /* 0x008fe2000f721270 */
[----:B------:R-:W-:-:S02]  /*73400*/  ULDC UR7, c[0x0][0x22c] ;  /* 0x00008b0000077ab9 */ /* 0x000fc40000000800 */
        /* <DEDUP_REMOVED lines=36> */
[----:B------:R-:W-:Y:S01]  /*73650*/  ULDC UR61, c[0x0][0x22c] ;  /* 0x00008b00003d7ab9 */ /* 0x000fe20000000800 */
[----:B---3--:R-:W-:Y:S01]  /*73660*/  ISETP.LT.AND P1, PT, R9, UR7, !P6 ;  /* 0x0000000709007c0c */ /* 0x008fe2000f721270 */
[----:B------:R-:W-:Y:S01]  /*73670*/  ULDC UR7, c[0x0][0x22c] ;  /* 0x00008b0000077ab9 */ /* 0x000fe20000000800 */
[----:B------:R-:W3:Y:S09]  /*73680*/  LDL.LU R9, [R1+0x84] ;  /* 0x0000840001097983 */ /* 0x000ef20000300800 */
        /* <DEDUP_REMOVED lines=8> */
[----:B------:R-:W4:Y:S04]  /*73710*/  LDL.LU R17, [R1+0x80] ;  /* 0x0000800001117983 */ /* 0x000f280000300800 */
[----:B------:R-:W4:Y:S07]  /*73720*/  LDL.LU R0, [R1+0x78] ;  /* 0x0000780001007983 */ /* 0x000f2e0000300800 */
[----:B------:R-:W-:-:S02]  /*73730*/  @P0 LOP3.LUT R245, R245, 0x200, RZ, 0xfc, !PT ;  /* 0x00000200f5f50812 */ /* 0x000fc400078efcff */
[----:B------:R-:W-:Y:S01]  /*73740*/  ISETP.LT.AND P0, PT, R11, UR61, !P6 ;  /* 0x0000003d0b007c0c */ /* 0x000fe2000f701270 */
[----:B------:R-:W-:Y:S01]  /*73750*/  ULDC UR61, c[0x0][0x22c] ;  /* 0x00008b00003d7ab9 */ /* 0x000fe20000000800 */
[----:B------:R-:W-:Y:S02]  /*73760*/  LOP3.LUT R245, R245, 0xfffffeff, RZ, 0xc0, !PT ;  /* 0xfffffefff5f57812 */ /* 0x000fe400078ec0ff */
[----:B------:R-:W-:Y:S01]  /*73770*/  ISETP.LT.AND P2, PT, R16, UR6, !P6 ;  /* 0x0000000610007c0c */ /* 0x000fe2000f741270 */
[----:B------:R-:W-:Y:S01]  /*73780*/  ULDC UR6, c[0x0][0x22c] ;  /* 0x00008b0000067ab9 */ /* 0x000fe20000000800 */
[----:B------:R-:W4:Y:S01]  /*73790*/  LDL.LU R16, [R1+0x74] ;  /* 0x0000740001107983 */ /* 0x000f220000300800 */
[----:B------:R-:W-:Y:S01]  /*737a0*/  ISETP.LT.AND P1, PT, R13, UR7, !P6 ;  /* 0x000000070d007c0c */ /* 0x000fe2000f721270 */
[----:B------:R-:W-:Y:S02]  /*737b0*/  ULDC UR7, c[0x0][0x22c] ;  /* 0x00008b0000077ab9 */ /* 0x000fe40000000800 */
[----:B------:R-:W4:Y:S03]  /*737c0*/  LDL.LU R13, [R1+0x70] ;  /* 0x00007000010d7983 */ /* 0x000f260000300800 */
        /* <DEDUP_REMOVED lines=17> */
[----:B------:R-:W2:Y:S01]  /*738e0*/  LDL.LU R11, [R1+0x68] ;  /* 0x00006800010b7983 */ /* 0x000ea20000300800 */
[----:B---3--:R-:W-:Y:S01]  /*738f0*/  ISETP.LT.AND P2, PT, R9, UR6, !P6 ;  /* 0x0000000609007c0c */ /* 0x008fe2000f741270 */
[----:B------:R-:W-:-:S02]  /*73900*/  ULDC UR6, c[0x0][0x22c] ;  /* 0x00008b0000067ab9 */ /* 0x000fc40000000800 */
[----:B------:R-:W3:Y:S01]  /*73910*/  LDL.LU R10, [R1+0x64] ;  /* 0x00006400010a7983 */ /* 0x000ee20000300800 */
[----:B------:R-:W-:-:S03]  /*73920*/  LOP3.LUT R245, R245, 0xfffffff7, RZ, 0xc0, !PT ;  /* 0xfffffff7f5f57812 */ /* 0x000fc600078ec0ff */
[----:B------:R-:W3:Y:S06]  /*73930*/  LDL.LU R9, [R1+0x60] ;  /* 0x0000600001097983 */ /* 0x000eec0000300800 */
        /* <DEDUP_REMOVED lines=16> */
[----:B------:R-:W-:-:S04]  /*73a40*/  ULDC UR7, c[0x0][0x22c] ;  /* 0x00008b0000077ab9 */ /* 0x000fc80000000800 */
[----:B------:R-:W-:Y:S01]  /*73a50*/  @P0 LOP3.LUT R245, R245, 0x1, RZ, 0xfc, !PT ;  /* 0x00000001f5f50812 */ /* 0x000fe200078efcff */
[----:B------:R-:W4:Y:S01]  /*73a60*/  LDL.LU R13, [R1+0x50] ;  /* 0x00005000010d7983 */ /* 0x000f220000300800 */
[----:B------:R-:W-:Y:S01]  /*73a70*/  ISETP.LT.AND P0, PT, R251, UR4, !P6 ;  /* 0x00000004fb007c0c */ /* 0x000fe2000f701270 */
[----:B------:R-:W-:Y:S02]  /*73a80*/  ULDC UR4, c[0x0][0x22c] ;  /* 0x00008b0000047ab9 */ /* 0x000fe40000000800 */
[----:B------:R-:W4:Y:S01]  /*73a90*/  LDL.LU R251, [R1+0x4c] ;  /* 0x00004c0001fb7983 */ /* 0x000f220000300800 */
[----:B--2---:R-:W-:-:S04]  /*73aa0*/  LOP3.LUT R246, R246, 0x7fffffff, RZ, 0xc0, !PT ;  /* 0x7ffffffff6f67812 */ /* 0x004fc800078ec0ff */
[----:B------:R-:W-:-:S04]  /*73ab0*/  @P2 LOP3.LUT R246, R246, 0x80000000, RZ, 0xfc, !PT ;  /* 0x80000000f6f62812 */ /* 0x000fc800078efcff */
        /* <DEDUP_REMOVED lines=9> */
[----:B------:R-:W2:Y:S01]  /*73b50*/  LDL.LU R10, [R1+0x48] ;  /* 0x00004800010a7983 */ /* 0x000ea20000300800 */
[----:B------:R-:W-:Y:S01]  /*73b60*/  ISETP.LT.AND P1, PT, R9, UR7, !P6 ;  /* 0x0000000709007c0c */ /* 0x000fe2000f721270 */
[----:B------:R-:W-:Y:S02]  /*73b70*/  ULDC UR7, c[0x0][0x22c] ;  /* 0x00008b0000077ab9 */ /* 0x000fe40000000800 */
[----:B------:R-:W3:Y:S04]  /*73b80*/  LDL.LU R11, [R1+0x44] ;  /* 0x00004400010b7983 */ /* 0x000ee80000300800 */
[----:B------:R-:W-:Y:S01]  /*73b90*/  @P0 LOP3.LUT R246, R246, 0x10000000, RZ, 0xfc, !PT ;  /* 0x10000000f6f60812 */ /* 0x000fe200078efcff */
[----:B------:R-:W3:Y:S03]  /*73ba0*/  LDL.LU R9, [R1+0x40] ;  /* 0x0000400001097983 */ /* 0x000ee60000300800 */
        /* <DEDUP_REMOVED lines=16> */
[----:B------:R-:W-:-:S05]  /*73cb0*/  ULDC UR7, c[0x0][0x22c] ;  /* 0x00008b0000077ab9 */ /* 0x000fca0000000800 */
[----:B------:R-:W-:Y:S01]  /*73cc0*/  @P0 LOP3.LUT R246, R246, 0x1000000, RZ, 0xfc, !PT ;  /* 0x01000000f6f60812 */ /* 0x000fe200078efcff */
[----:B------:R-:W4:Y:S01]  /*73cd0*/  LDL.LU R13, [R1+0x34] ;  /* 0x00003400010d7983 */ /* 0x000f220000300800 */
[----:B------:R-:W-:Y:S01]  /*73ce0*/  ISETP.LT.AND P0, PT, R251, UR4, !P6 ;  /* 0x00000004fb007c0c */ /* 0x000fe2000f701270 */
[----:B------:R-:W-:Y:S02]  /*73cf0*/  ULDC UR4, c[0x0][0x22c] ;  /* 0x00008b0000047ab9 */ /* 0x000fe40000000800 */
[----:B------:R-:W4:Y:S01]  /*73d00*/  LDL.LU R251, [R1+0x30] ;  /* 0x0000300001fb7983 */ /* 0x000f220000300800 */
[----:B------:R-:W-:-:S03]  /*73d10*/  LOP3.LUT R246, R246, 0xff7fffff, RZ, 0xc0, !PT ;  /* 0xff7ffffff6f67812 */ /* 0x000fc600078ec0ff */
[----:B------:R-:W4:Y:S01]  /*73d20*/  LDL.LU R0, [R1+0x2c] ;  /* 0x00002c0001007983 */ /* 0x000f220000300800 */
        /* <DEDUP_REMOVED lines=9> */
[----:B---3--:R-:W-:Y:S01]  /*73dc0*/  ISETP.LT.AND P2, PT, R11, UR6, !P6 ;  /* 0x000000060b007c0c */ /* 0x008fe2000f741270 */
[----:B------:R-:W-:Y:S02]  /*73dd0*/  ULDC UR6, c[0x0][0x22c] ;  /* 0x00008b0000067ab9 */ /* 0x000fe40000000800 */
[----:B------:R-:W3:Y:S01]  /*73de0*/  LDL.LU R11, [R1+0x28] ;  /* 0x00002800010b7983 */ /* 0x000ee20000300800 */
[----:B------:R-:W-:Y:S01]  /*73df0*/  ISETP.LT.AND P1, PT, R9, UR7, !P6 ;  /* 0x0000000709007c0c */ /* 0x000fe2000f721270 */
[----:B------:R-:W-:-:S02]  /*73e00*/  ULDC UR7, c[0x0][0x22c] ;  /* 0x00008b0000077ab9 */ /* 0x000fc40000000800 */
[----:B------:R-:W2:Y:S03]  /*73e10*/  LDL.LU R9, [R1+0x1dac] ;  /* 0x001dac0001097983 */ /* 0x000ea60000300800 */
        /* <DEDUP_REMOVED lines=12> */
[----:B------:R-:W2:Y:S01]  /*73ee0*/  LDL.LU R16, [R1+0x1da4] ;  /* 0x001da40001107983 */ /* 0x000ea20000300800 */
[----:B------:R-:W-:Y:S01]  /*73ef0*/  ISETP.LT.AND P2, PT, R13, UR6, !P6 ;  /* 0x000000060d007c0c */ /* 0x000fe2000f741270 */
[----:B------:R-:W-:Y:S02]  /*73f00*/  ULDC UR6, c[0x0][0x22c] ;  /* 0x00008b0000067ab9 */ /* 0x000fe40000000800 */
[----:B------:R-:W4:Y:S01]  /*73f10*/  LDL.LU R13, [R1+0x1da0] ;  /* 0x001da000010d7983 */ /* 0x000f220000300800 */
[----:B------:R-:W-:Y:S01]  /*73f20*/  ISETP.LT.AND P1, PT, R251, UR7, !P6 ;  /* 0x00000007fb007c0c */ /* 0x000fe2000f721270 */
[----:B------:R-:W-:Y:S02]  /*73f30*/  ULDC UR7, c[0x0][0x22c] ;  /* 0x00008b0000077ab9 */ /* 0x000fe40000000800 */
[----:B------:R-:W2:Y:S01]  /*73f40*/  LDL.LU R251, [R1+0x1d9c] ;  /* 0x001d9c0001fb7983 */ /* 0x000ea20000300800 */
[----:B------:R-:W-:-:S04]  /*73f50*/  LOP3.LUT R246, R246, 0xfffeffff, RZ, 0xc0, !PT ;  /* 0xfffefffff6f67812 */ /* 0x000fc800078ec0ff */
[----:B------:R-:W-:-:S04]  /*73f60*/  @P0 LOP3.LUT R246, R246, 0x10000, RZ, 0xfc, !PT ;  /* 0x00010000f6f60812 */ /* 0x000fc800078efcff */
[----:B------:R-:W-:-:S04]  /*73f70*/  LOP3.LUT R246, R246, 0xffff7fff, RZ, 0xc0, !PT ;  /* 0xffff7ffff6f67812 */ /* 0x000fc800078ec0ff */
[----:B------:R-:W-:Y:S02]  /*73f80*/  @P2 LOP3.LUT R246, R246, 0x8000, RZ, 0xfc, !PT ;  /* 0x00008000f6f62812 */ /* 0x000fe400078efcff */
[----:B------:R-:W-:Y:S01]  /*73f90*/  ISETP.LT.AND P0, PT, R0, UR4, !P6 ;  /* 0x0000000400007c0c */ /* 0x000fe2000f701270 */
[----:B------:R-:W-:Y:S01]  /*73fa0*/  ULDC UR4, c[0x0][0x22c] ;  /* 0x00008b0000047ab9 */ /* 0x000fe20000000800 */
[----:B------:R-:W-:-:S04]  /*73fb0*/  LOP3.LUT R246, R246, 0xffffbfff, RZ, 0xc0, !PT ;  /* 0xffffbffff6f67812 */ /* 0x000fc800078ec0ff */
[----:B------:R-:W-:-:S04]  /*73fc0*/  @P1 LOP3.LUT R246, R246, 0x4000, RZ, 0xfc, !PT ;  /* 0x00004000f6f61812 */ /* 0x000fc800078efcff */
[----:B------:R-:W-:-:S04]  /*73fd0*/  LOP3.LUT R246, R246, 0xffffdfff, RZ, 0xc0, !PT ;  /* 0xffffdffff6f67812 */ /* 0x000fc800078ec0ff */
[----:B------:R-:W-:-:S04]  /*73fe0*/  @P0 LOP3.LUT R246, R246, 0x2000, RZ, 0xfc, !PT ;  /* 0x00002000f6f60812 */ /* 0x000fc800078efcff */
[----:B------:R-:W-:Y:S02]  /*73ff0*/  LOP3.LUT R246, R246, 0xffffefff, RZ, 0xc0, !PT ;  /* 0xffffeffff6f67812 */ /* 0x000fe400078ec0ff */
[----:B---3--:R-:W-:Y:S01]  /*74000*/  ISETP.LT.AND P0, PT, R11, UR61, !P6 ;  /* 0x0000003d0b007c0c */ /* 0x008fe2000f701270 */
[----:B------:R-:W-:-:S12]  /*74010*/  ULDC UR61, c[0x0][0x22c] ;  /* 0x00008b00003d7ab9 */ /* 0x000fd80000000800 */
[----:B------:R-:W-:-:S04]  /*74020*/  @P0 LOP3.LUT R246, R246, 0x1000, RZ, 0xfc, !PT ;  /* 0x00001000f6f60812 */ /* 0x000fc800078efcff */
[----:B------:R-:W-:Y:S02]  /*74030*/  LOP3.LUT R246, R246, 0xfffff7ff, RZ, 0xc0, !PT ;  /* 0xfffff7fff6f67812 */ /* 0x000fe400078ec0ff */
[----:B--2---:R-:W-:Y:S01]  /*74040*/  ISETP.LT.AND P2, PT, R251, UR6, !P6 ;  /* 0x00000006fb007c0c */ /* 0x004fe2000f741270 */
[----:B------:R-:W-:Y:S01]  /*74050*/  ULDC UR6, c[0x0][0x22c] ;  /* 0x00008b0000067ab9 */ /* 0x000fe20000000800 */
[----:B----4-:R-:W-:Y:S01]  /*74060*/  ISETP.LT.AND P1, PT, R13, UR7, !P6 ;  /* 0x000000070d007c0c */ /* 0x010fe2000f721270 */
[----:B------:R-:W2:Y:S01]  /*74070*/  LDL.LU R251, [R1+0x1d98] ;  /* 0x001d980001fb7983 */ /* 0x000ea20000300800 */
[----:B------:R-:W-:Y:S01]  /*74080*/  ISETP.LT.AND P0, PT, R16, UR4, !P6 ;  /* 0x0000000410007c0c */ /* 0x000fe2000f701270 */
[----:B------:R-:W-:Y:S01]  /*74090*/  ULDC UR7, c[0x0][0x22c] ;  /* 0x00008b0000077ab9 */ /* 0x000fe20000000800 */
[----:B------:R-:W-:Y:S01]  /*740a0*/  ULDC UR4, c[0x0][0x22c] ;  /* 0x00008b0000047ab9 */ /* 0x000fe20000000800 */
[----:B------:R-:W3:Y:S04]  /*740b0*/  LDL.LU R13, [R1+0x1d94] ;  /* 0x001d9400010d7983 */ /* 0x000ee80000300800 */
[----:B------:R-:W4:Y:S02]  /*740c0*/  LDL.LU R16, [R1+0x1d90] ;  /* 0x001d900001107983 */ /* 0x000f240000300800 */
[----:B------:R-:W-:-:S04]  /*740d0*/  @P2 LOP3.LUT R246, R246, 0x800, RZ, 0xfc, !PT ;  /* 0x00000800f6f62812 */ /* 0x000fc800078efcff */
[----:B------:R-:W-:-:S04]  /*740e0*/  LOP3.LUT R246, R246, 0xfffffbff, RZ, 0xc0, !PT ;  /* 0xfffffbfff6f67812 */ /* 0x000fc800078ec0ff */
[----:B------:R-:W-:-:S04]  /*740f0*/  @P1 LOP3.LUT R246, R246, 0x400, RZ, 0xfc, !PT ;  /* 0x00000400f6f61812 */ /* 0x000fc800078efcff */
[----:B------:R-:W-:-:S04]  /*74100*/  LOP3.LUT R246, R246, 0xfffffdff, RZ, 0xc0, !PT ;  /* 0xfffffdfff6f67812 */ /* 0x000fc800078ec0ff */
[----:B------:R-:W-:Y:S02]  /*74110*/  @P0 LOP3.LUT R246, R246, 0x200, RZ, 0xfc, !PT ;  /* 0x00000200f6f60812 */ /* 0x000fe400078efcff */
[----:B------:R-:W-:Y:S01]  /*74120*/  ISETP.LT.AND P0, PT, R17, UR61, !P6 ;  /* 0x0000003d11007c0c */ /* 0x000fe2000f701270 */
[----:B------:R-:W-:Y:S01]  /*74130*/  ULDC UR61, c[0x0][0x22c] ;  /* 0x00008b00003d7ab9 */ /* 0x000fe20000000800 */
[----:B------:R-:W-:Y:S01]  /*74140*/  LOP3.LUT R246, R246, 0xfffffeff, RZ, 0xc0, !PT ;  /* 0xfffffefff6f67812 */ /* 0x000fe200078ec0ff */
[----:B------:R-:W4:Y:S01]  /*74150*/  LDL.LU R17, [R1+0x1d8c] ;  /* 0x001d8c0001117983 */ /* 0x000f220000300800 */
[----:B------:R-:W-:Y:S01]  /*74160*/  ISETP.LT.AND P2, PT, R9, UR6, !P6 ;  /* 0x0000000609007c0c */ /* 0x000fe2000f741270 */
[----:B------:R-:W-:Y:S01]  /*74170*/  ULDC UR6, c[0x0][0x22c] ;  /* 0x00008b0000067ab9 */ /* 0x000fe20000000800 */
[----:B------:R-:W-:Y:S01]  /*74180*/  ISETP.LT.AND P1, PT, R10, UR7, !P6 ;  /* 0x000000070a007c0c */ /* 0x000fe2000f721270 */
[----:B------:R-:W4:Y:S01]  /*74190*/  LDL.LU R9, [R1+0x1d88] ;  /* 0x001d880001097983 */ /* 0x000f220000300800 */
[----:B------:R-:W-:-:S03]  /*741a0*/  ULDC UR7, c[0x0][0x22c] ;  /* 0x00008b0000077ab9 */ /* 0x000fc60000000800 */
[----:B------:R-:W4:Y:S02]  /*741b0*/  LDL.LU R10, [R1+0x1d84] ;  /* 0x001d8400010a7983 */ /* 0x000f240000300800 */
[----:B------:R-:W-:Y:S02]  /*741c0*/  @P0 LOP3.LUT R246, R246, 0x100, RZ, 0xfc, !PT ;  /* 0x00000100f6f60812 */ /* 0x000fe400078efcff */
[----:B------:R-:W-:Y:S01]  /*741d0*/  ISETP.LT.AND P0, PT, R247, UR4, !P6 ;  /* 0x00000004f7007c0c */ /* 0x000fe2000f701270 */
[----:B------:R-:W-:Y:S01]  /*741e0*/  ULDC UR4, c[0x0][0x22c] ;  /* 0x00008b0000047ab9 */ /* 0x000fe20000000800 */
[----:B------:R-:W2:Y:S01]  /*741f0*/  LDL.LU R247, [R1+0x1d80] ;  /* 0x001d800001f77983 */ /* 0x000ea20000300800 */
        /* <DEDUP_REMOVED lines=8> */
[----:B------:R-:W-:Y:S01]  /*74280*/  ISETP.LT.AND P2, PT, R249, UR6, !P6 ;  /* 0x00000006f9007c0c */ /* 0x000fe2000f741270 */
[----:B------:R-:W-:Y:S01]  /*74290*/  ULDC UR6, c[0x0][0x22c] ;  /* 0x00008b0000067ab9 */ /* 0x000fe20000000800 */
[----:B------:R-:W-:Y:S01]  /*742a0*/  LOP3.LUT R246, R246, 0xffffffef, RZ, 0xc0, !PT ;  /* 0xffffffeff6f67812 */ /* 0x000fe200078ec0ff */
[----:B------:R-:W3:Y:S01]  /*742b0*/  LDL.LU R248, [R1+0x1d7c] ;  /* 0x001d7c0001f87983 */ /* 0x000ee20000300800 */
[----:B------:R-:W-:Y:S01]  /*742c0*/  ISETP.LT.AND P1, PT, R250, UR7, !P6 ;  /* 0x00000007fa007c0c */ /* 0x000fe2000f721270 */
[----:B------:R-:W-:Y:S02]  /*742d0*/  ULDC UR7, c[0x0][0x22c] ;  /* 0x00008b0000077ab9 */ /* 0x000fe40000000800 */
[----:B------:R-:W4:Y:S04]  /*742e0*/  LDL.LU R249, [R1+0x1d78] ;  /* 0x001d780001f97983 */ /* 0x000f280000300800 */
[----:B------:R-:W-:Y:S01]  /*742f0*/  @P0 LOP3.LUT R246, R246, 0x10, RZ, 0xfc, !PT ;  /* 0x00000010f6f60812 */ /* 0x000fe200078efcff */
[----:B------:R-:W4:Y:S03]  /*74300*/  LDL.LU R250, [R1+0x1d74] ;  /* 0x001d740001fa7983 */ /* 0x000f260000300800 */
[----:B------:R-:W-:Y:S01]  /*74310*/  LOP3.LUT R246, R246, 0xfffffff7, RZ, 0xc0, !PT ;  /* 0xfffffff7f6f67812 */ /* 0x000fe200078ec0ff */
[----:B------:R-:W4:Y:S03]  /*74320*/  LDL.LU R11, [R1+0x848] ;  /* 0x00084800010b7983 */ /* 0x000f260000300800 */
[----:B------:R-:W-:-:S02]  /*74330*/  @P2 LOP3.LUT R246, R246, 0x8, RZ, 0xfc, !PT ;  /* 0x00000008f6f62812 */ /* 0x000fc400078efcff */
[----:B------:R-:W-:Y:S01]  /*74340*/  ISETP.LT.AND P0, PT, R18, UR4, !P6 ;  /* 0x0000000412007c0c */ /* 0x000fe2000f701270 */
[----:B------:R-:W-:Y:S01]  /*74350*/  ULDC UR4, c[0x0][0x22c] ;  /* 0x00008b0000047ab9 */ /* 0x000fe20000000800 */
        /* <DEDUP_REMOVED lines=8> */
[----:B------:R-:W-:Y:S01]  /*743e0*/  ISETP.LT.AND P1, PT, R21, UR7, !P6 ;  /* 0x0000000715007c0c */ /* 0x000fe2000f721270 */
[----:B------:R-:W-:Y:S01]  /*743f0*/  ULDC UR7, c[0x0][0x22c] ;  /* 0x00008b0000077ab9 */ /* 0x000fe20000000800 */
[----:B------:R-:W-:-:S09]  /*74400*/  LOP3.LUT R246, R246, 0xfffffffe, RZ, 0xc0, !PT ;  /* 0xfffffffef6f67812 */ /* 0x000fd200078ec0ff */
[----:B------:R-:W-:Y:S02]  /*74410*/  @P0 LOP3.LUT R246, R246, 0x1, RZ, 0xfc, !PT ;  /* 0x00000001f6f60812 */ /* 0x000fe400078efcff */
[----:B------:R-:W-:Y:S01]  /*74420*/  ISETP.LT.AND P0, PT, R22, UR4, !P6 ;  /* 0x0000000416007c0c */ /* 0x000fe2000f701270 */
[----:B------:R-:W-:Y:S01]  /*74430*/  ULDC UR4, c[0x0][0x22c] ;  /* 0x00008b0000047ab9 */ /* 0x000fe20000000800 */
        /* <DEDUP_REMOVED lines=10> */
[----:B------:R-:W-:Y:S02]  /*744e0*/  LOP3.LUT R247, R247, 0xefffffff, RZ, 0xc0, !PT ;  /* 0xeffffffff7f77812 */ /* 0x000fe400078ec0ff */
[----:B------:R-:W-:Y:S01]  /*744f0*/  ISETP.LT.AND P1, PT, R25, UR7, !P6 ;  /* 0x0000000719007c0c */ /* 0x000fe2000f721270 */
[----:B------:R-:W-:-:S06]  /*74500*/  ULDC UR7, c[0x0][0x22c] ;  /* 0x00008b0000077ab9 */ /* 0x000fcc0000000800 */
        /* <DEDUP_REMOVED lines=111> */
[----:B---3--:R-:W-:-:S02]  /*74c00*/  LOP3.LUT R248, R248, 0x7fffffff, RZ, 0xc0, !PT ;  /* 0x7ffffffff8f87812 */ /* 0x008fc400078ec0ff */
[----:B------:R-:W-:-:S03]  /*74c10*/  LOP3.LUT R247, R247, 0xfffffffe, RZ, 0xc0, !PT ;  /* 0xfffffffef7f77812 */ /* 0x000fc600078ec0ff */
[----:B------:R-:W-:-:S04]  /*74c20*/  @P2 LOP3.LUT R248, R248, 0x80000000, RZ, 0xfc, !PT ;  /* 0x80000000f8f82812 */ /* 0x000fc800078efcff */
        /* <DEDUP_REMOVED lines=125> */
[----:B----4-:R-:W-:-:S02]  /*75400*/  LOP3.LUT R249, R249, 0x7fffffff, RZ, 0xc0, !PT ;  /* 0x7ffffffff9f97812 */ /* 0x010fc400078ec0ff */
        /* <DEDUP_REMOVED lines=127> */
[----:B------:R-:W-:-:S02]  /*75c00*/  LOP3.LUT R250, R250, 0x7fffffff, RZ, 0xc0, !PT ;  /* 0x7ffffffffafa7812 */ /* 0x000fc400078ec0ff */
        /* <DEDUP_REMOVED lines=38> */
[----:B------:R-:W-:Y:S02]  /*75e70*/  @P1 LOP3.LUT R250, R250, 0x400000, RZ, 0xfc, !PT ;  /* 0x00400000fafa1812 */ /* 0x000fe400078efcff */
[----:B------:R-:W-:Y:S02]  /*75e80*/  ISETP.LT.AND P1, PT, R127, UR61, !P6 ;  /* 0x0000003d7f007c0c */ /* 0x000fe4000f721270 */
[----:B------:R-:W-:-:S04]  /*75e90*/  LOP3.LUT R250, R250, 0xffdfffff, RZ, 0xc0, !PT ;  /* 0xffdffffffafa7812 */ /* 0x000fc800078ec0ff */
[----:B------:R-:W-:Y:S02]  /*75ea0*/  @P0 LOP3.LUT R250, R250, 0x200000, RZ, 0xfc, !PT ;  /* 0x00200000fafa0812 */ /* 0x000fe400078efcff */
[----:B------:R-:W-:Y:S02]  /*75eb0*/  ISETP.LT.AND P0, PT, R128, UR6, !P6 ;  /* 0x0000000680007c0c */ /* 0x000fe4000f701270 */
[----:B------:R-:W-:-:S04]  /*75ec0*/  LOP3.LUT R250, R250, 0xffefffff, RZ, 0xc0, !PT ;  /* 0xffeffffffafa7812 */ /* 0x000fc800078ec0ff */
[----:B------:R-:W-:-:S04]  /*75ed0*/  @P1 LOP3.LUT R250, R250, 0x100000, RZ, 0xfc, !PT ;  /* 0x00100000fafa1812 */ /* 0x000fc800078efcff */
[----:B------:R-:W-:Y:S02]  /*75ee0*/  LOP3.LUT R250, R250, 0xfff7ffff, RZ, 0xc0, !PT ;  /* 0xfff7fffffafa7812 */ /* 0x000fe400078ec0ff */
[----:B------:R-:W-:Y:S02]  /*75ef0*/  R2UR UR61, R14 ;  /* 0x000000000e3d72ca */ /* 0x000fe400000e0000 */
[----:B------:R-:W2:Y:S01]  /*75f00*/  LDL.LU R14, [R1+0x1d70] ;  /* 0x001d7000010e7983 */ /* 0x000ea20000300800 */
[----:B------:R-:W-:Y:S02]  /*75f10*/  R2UR UR6, R15 ;  /* 0x000000000f0672ca */ /* 0x000fe400000e0000 */
[----:B------:R-:W-:Y:S01]  /*75f20*/  ISETP.LT.AND P1, PT, R129, UR7, !P6 ;  /* 0x0000000781007c0c */ /* 0x000fe2000f721270 */
[----:B------:R-:W2:Y:S01]  /*75f30*/  LDL.LU R15, [R1+0x1d6c] ;  /* 0x001d6c00010f7983 */ /* 0x000ea20000300800 */
[----:B------:R-:W-:Y:S02]  /*75f40*/  @P0 LOP3.LUT R250, R250, 0x80000, RZ, 0xfc, !PT ;  /* 0x00080000fafa0812 */ /* 0x000fe400078efcff */
[----:B------:R-:W-:-:S02]  /*75f50*/  R2UR UR7, R12 ;  /* 0x000000000c0772ca */ /* 0x000fc400000e0000 */
[----:B------:R-:W-:Y:S01]  /*75f60*/  ISETP.LT.AND P0, PT, R130, UR4, !P6 ;  /* 0x0000000482007c0c */ /* 0x000fe2000f701270 */
[----:B------:R-:W3:Y:S01]  /*75f70*/  LDL.LU R12, [R1+0x1d68] ;  /* 0x001d6800010c7983 */ /* 0x000ee20000300800 */
[----:B------:R-:W-:-:S03]  /*75f80*/  R2UR UR4, R252 ;  /* 0x00000000fc0472ca */ /* 0x000fc600000e0000 */
[----:B------:R-:W4:Y:S01]  /*75f90*/  LDL.LU R252, [R1+0x1d64] ;  /* 0x001d640001fc7983 */ /* 0x000f220000300800 */
[----:B------:R-:W-:-:S04]  /*75fa0*/  LOP3.LUT R250, R250, 0xfffbffff, RZ, 0xc0, !PT ;  /* 0xfffbfffffafa7812 */ /* 0x000fc800078ec0ff */
[----:B------:R-:W-:-:S05]  /*75fb0*/  @P1 LOP3.LUT R250, R250, 0x40000, RZ, 0xfc, !PT ;  /* 0x00040000fafa1812 */ /* 0x000fca00078efcff */
[----:B------:R-:W-:Y:S02]  /*75fc0*/  ISETP.LT.AND P1, PT, R131, UR4, !P6 ;  /* 0x0000000483007c0c */ /* 0x000fe4000f721270 */
[----:B------:R-:W-:Y:S02]  /*75fd0*/  R2UR UR4, R251 ;  /* 0x00000000fb0472ca */ /* 0x000fe400000e0000 */
[----:B------:R-:W2:Y:S01]  /*75fe0*/  LDL.LU R251, [R1+0x1d60] ;  /* 0x001d600001fb7983 */ /* 0x000ea20000300800 */
[----:B------:R-:W-:-:S04]  /*75ff0*/  LOP3.LUT R250, R250, 0xfffdffff, RZ, 0xc0, !PT ;  /* 0xfffdfffffafa7812 */ /* 0x000fc800078ec0ff */
[----:B------:R-:W-:Y:S02]  /*76000*/  @P0 LOP3.LUT R250, R250, 0x20000, RZ, 0xfc, !PT ;  /* 0x00020000fafa0812 */ /* 0x000fe400078efcff */
[----:B------:R-:W-:Y:S02]  /*76010*/  ISETP.LT.AND P0, PT, R132, UR7, !P6 ;  /* 0x0000000784007c0c */ /* 0x000fe4000f701270 */
[----:B------:R-:W-:-:S04]  /*76020*/  LOP3.LUT R250, R250, 0xfffeffff, RZ, 0xc0, !PT ;  /* 0xfffefffffafa7812 */ /* 0x000fc800078ec0ff */
[----:B------:R-:W-:Y:S02]  /*76030*/  @P1 LOP3.LUT R250, R250, 0x10000, RZ, 0xfc, !PT ;  /* 0x00010000fafa1812 */ /* 0x000fe400078efcff */
[----:B------:R-:W-:Y:S02]  /*76040*/  ISETP.LT.AND P1, PT, R133, UR6, !P6 ;  /* 0x0000000685007c0c */ /* 0x000fe4000f721270 */
[----:B------:R-:W-:-:S04]  /*76050*/  LOP3.LUT R250, R250, 0xffff7fff, RZ, 0xc0, !PT ;  /* 0xffff7ffffafa7812 */ /* 0x000fc800078ec0ff */
[----:B------:R-:W-:Y:S02]  /*76060*/  @P0 LOP3.LUT R250, R250, 0x8000, RZ, 0xfc, !PT ;  /* 0x00008000fafa0812 */ /* 0x000fe400078efcff */
[----:B------:R-:W-:Y:S01]  /*76070*/  ISETP.LT.AND P0, PT, R134, UR61, !P6 ;  /* 0x0000003d86007c0c */ /* 0x000fe2000f701270 */
[----:B------:R-:W-:Y:S01]  /*76080*/  ULDC UR61, c[0x0][0x22c] ;  /* 0x00008b00003d7ab9 */ /* 0x000fe20000000800 */
        /* <DEDUP_REMOVED lines=60> */
[----:B----4-:R-:W-:Y:S02]  /*76450*/  R2UR UR6, R252 ;  /* 0x00000000fc0672ca */ /* 0x010fe400000e0000 */
[----:B------:R-:W4:Y:S04]  /*76460*/  LDL.LU R252, [R1+0x1d5c] ;  /* 0x001d5c0001fc7983 */ /* 0x000f280000300800 */
[----:B------:R-:W3:Y:S04]  /*76470*/  LDL.LU R32, [R1+0x82c] ;  /* 0x00082c0001207983 */ /* 0x000ee80000300800 */
[----:B------:R-:W3:Y:S01]  /*76480*/  LDL.LU R20, [R1+0x840] ;  /* 0x0008400001147983 */ /* 0x000ee20000300800 */
[----:B--2---:R-:W-:-:S03]  /*76490*/  LOP3.LUT R251, R251, 0x7fffffff, RZ, 0xc0, !PT ;  /* 0x7ffffffffbfb7812 */ /* 0x004fc600078ec0ff */
[----:B------:R-:W2:Y:S01]  /*764a0*/  LDL.LU R21, [R1+0x828] ;  /* 0x0008280001157983 */ /* 0x000ea20000300800 */
[----:B------:R-:W-:-:S03]  /*764b0*/  @P0 LOP3.LUT R251, R251, 0x80000000, RZ, 0xfc, !PT ;  /* 0x80000000fbfb0812 */ /* 0x000fc600078efcff */
[----:B------:R-:W2:Y:S01]  /*764c0*/  LDL.LU R18, [R1+0x838] ;  /* 0x0008380001127983 */ /* 0x000ea20000300800 */
[----:B------:R-:W-:Y:S01]  /*764d0*/  ISETP.LT.AND P0, PT, R150, UR45, !P6 ;  /* 0x0000002d96007c0c */ /* 0x000fe2000f701270 */
[----:B------:R-:W-:Y:S01]  /*764e0*/  ULDC UR45, c[0x0][0x22c] ;  /* 0x00008b00002d7ab9 */ /* 0x000fe20000000800 */
[----:B------:R-:W-:Y:S01]  /*764f0*/  LOP3.LUT R251, R251, 0xbfffffff, RZ, 0xc0, !PT ;  /* 0xbffffffffbfb7812 */ /* 0x000fe200078ec0ff */
[----:B------:R-:W2:Y:S03]  /*76500*/  LDL.LU R24, [R1+0x478] ;  /* 0x0004780001187983 */ /* 0x000ea60000300800 */
[----:B------:R-:W-:Y:S01]  /*76510*/  @P1 LOP3.LUT R251, R251, 0x40000000, RZ, 0xfc, !PT ;  /* 0x40000000fbfb1812 */ /* 0x000fe200078efcff */
        /* <DEDUP_REMOVED lines=133> */
[----:B----4-:R-:W-:-:S04]  /*76d70*/  LOP3.LUT R252, R252, 0x7fffffff, RZ, 0xc0, !PT ;  /* 0x7ffffffffcfc7812 */ /* 0x010fc800078ec0ff */
        /* <DEDUP_REMOVED lines=85> */
[----:B------:R-:W-:Y:S02]  /*772d0*/  LOP3.LUT R252, R252, 0xffffffdf, RZ, 0xc0, !PT ;  /* 0xffffffdffcfc7812 */ /* 0x000fe400078ec0ff */
[----:B------:R-:W-:Y:S02]  /*772e0*/  R2UR UR7, R11 ;  /* 0x000000000b0772ca */ /* 0x000fe400000e0000 */
[----:B------:R-:W0:Y:S01]  /*772f0*/  S2R R11, SR_TID.X ;  /* 0x00000000000b7919 */ /* 0x000e220000002100 */
[----:B------:R-:W-:Y:S02]  /*77300*/  @P0 LOP3.LUT R252, R252, 0x20, RZ, 0xfc, !PT ;  /* 0x00000020fcfc0812 */ /* 0x000fe400078efcff */
[----:B------:R-:W-:-:S02]  /*77310*/  ISETP.LT.AND P2, PT, R208, UR26, !P6 ;  /* 0x0000001ad0007c0c */ /* 0x000fc4000f741270 */
        /* <DEDUP_REMOVED lines=9> */
[----:B------:R-:W-:Y:S01]  /*773b0*/  LOP3.LUT R252, R252, 0xfffffffd, RZ, 0xc0, !PT ;  /* 0xfffffffdfcfc7812 */ /* 0x000fe200078ec0ff */
[----:B0-----:R-:W-:-:S03]  /*773c0*/  IMAD.SHL.U32 R11, R11, 0x8, RZ ;  /* 0x000000080b0b7824 */ /* 0x001fc600078e00ff */
[----:B------:R-:W-:Y:S02]  /*773d0*/  @P1 LOP3.LUT R252, R252, 0x2, RZ, 0xfc, !PT ;  /* 0x00000002fcfc1812 */ /* 0x000fe400078efcff */
[----:B------:R-:W-:Y:S02]  /*773e0*/  LOP3.LUT R11, R11, 0x300, RZ, 0xc0, !PT ;  /* 0x000003000b0b7812 */ /* 0x000fe400078ec0ff */
[----:B------:R-:W-:Y:S02]  /*773f0*/  LOP3.LUT R252, R252, 0xfffffffe, RZ, 0xc0, !PT ;  /* 0xfffffffefcfc7812 */ /* 0x000fe400078ec0ff */
[----:B---3--:R-:W-:Y:S01]  /*77400*/  PRMT R20, R20, 0x5410, R32 ;  /* 0x0000541014147816 */ /* 0x008fe20000000020 */
[----:B------:R-:W-:Y:S01]  /*77410*/  IMAD.IADD R47, R13, 0x1, R11 ;  /* 0x000000010d2f7824 */ /* 0x000fe200078e020b */
[----:B------:R-:W-:Y:S02]  /*77420*/  @P2 LOP3.LUT R252, R252, 0x1, RZ, 0xfc, !PT ;  /* 0x00000001fcfc2812 */ /* 0x000fe400078efcff */
[----:B--2---:R-:W-:-:S02]  /*77430*/  PRMT R21, R18, 0x5410, R21 ;  /* 0x0000541012157816 */ /* 0x004fc40000000015 */
[----:B------:R-:W-:Y:S02]  /*77440*/  PRMT R22, R22, 0x5410, R24 ;  /* 0x0000541016167816 */ /* 0x000fe40000000018 */
[----:B------:R-:W-:Y:S02]  /*77450*/  PRMT R23, R19, 0x5410, R23 ;  /* 0x0000541013177816 */ /* 0x000fe40000000017 */
[----:B------:R-:W-:Y:S02]  /*77460*/  ISETP.LT.AND P2, PT, R214, UR32, !P6 ;  /* 0x00000020d6007c0c */ /* 0x000fe4000f741270 */
[----:B------:R-:W2:Y:S04]  /*77470*/  LDL R214, [R1+0xe80] ;  /* 0x000e800001d67983 */ /* 0x000ea80000100800 */
[----:B------:R-:W3:Y:S04]  /*77480*/  LDL.LU R13, [R1+0x1d58] ;  /* 0x001d5800010d7983 */ /* 0x000ee80000300800 */
[----:B------:R-:W4:Y:S04]  /*77490*/  LDL.LU R41, [R1+0x84c] ;  /* 0x00084c0001297983 */ /* 0x000f280000300800 */
[----:B------:R0:W-:Y:S04]  /*774a0*/  STSM.16.M88.4 [R47], R20 ;  /* 0x000000142f007844 */ /* 0x0001e80000000200 */
[----:B------:R-:W4:Y:S04]  /*774b0*/  LDL.LU R40, [R1+0x85c] ;  /* 0x00085c0001287983 */ /* 0x000f280000300800 */
[----:B------:R-:W2:Y:S01]  /*774c0*/  LDL.LU R39, [R1+0x83c] ;  /* 0x00083c0001277983 */ /* 0x000ea20000300800 */
[----:B0-----:R-:W-:-:S03]  /*774d0*/  PRMT R20, R30, 0x5410, R31 ;  /* 0x000054101e147816 */ /* 0x001fc6000000001f */
[----:B------:R-:W2:Y:S04]  /*774e0*/  LDL.LU R30, [R1+0x854] ;  /* 0x00085400011e7983 */ /* 0x000ea80000300800 */
[----:B------:R-:W3:Y:S04]  /*774f0*/  LDL.LU R38, [R1+0x490] ;  /* 0x0004900001267983 */ /* 0x000ee80000300800 */
[----:B------:R-:W3:Y:S01]  /*77500*/  LDL.LU R33, [R1+0x4a0] ;  /* 0x0004a00001217983 */ /* 0x000ee20000300800 */
[----:B------:R-:W-:Y:S02]  /*77510*/  PRMT R21, R0, 0x5410, R25 ;  /* 0x0000541000157816 */ /* 0x000fe40000000019 */
[----:B------:R-:W0:Y:S01]  /*77520*/  S2R R0, SR_TID.X ;  /* 0x0000000000007919 */ /* 0x000e220000002100 */
[----:B------:R-:W2:Y:S04]  /*77530*/  LDL.LU R32, [R1+0x488] ;  /* 0x0004880001207983 */ /* 0x000ea80000300800 */
[----:B------:R-:W2:Y:S04]  /*77540*/  LDL.LU R31, [R1+0x498] ;  /* 0x00049800011f7983 */ /* 0x000ea80000300800 */
[----:B------:R-:W2:Y:S04]  /*77550*/  LDL.LU R45, [R1+0x858] ;  /* 0x00085800012d7983 */ /* 0x000ea80000300800 */
[----:B------:R-:W2:Y:S04]  /*77560*/  LDL.LU R44, [R1+0x86c] ;  /* 0x00086c00012c7983 */ /* 0x000ea80000300800 */
[----:B------:R-:W2:Y:S04]  /*77570*/  LDL.LU R43, [R1+0x850] ;  /* 0x00085000012b7983 */ /* 0x000ea80000300800 */
[----:B------:R-:W2:Y:S01]  /*77580*/  LDL.LU R34, [R1+0x864] ;  /* 0x0008640001227983 */ /* 0x000ea20000300800 */
[----:B------:R-:W-:-:S03]  /*77590*/  PRMT R22, R26, 0x5410, R29 ;  /* 0x000054101a167816 */ /* 0x000fc6000000001d */
[----:B------:R-:W2:Y:S01]  /*775a0*/  LDL.LU R42, [R1+0x49c] ;  /* 0x00049c00012a7983 */ /* 0x000ea20000300800 */
[----:B0-----:R-:W-:-:S03]  /*775b0*/  LOP3.LUT R0, R0, 0x7f, RZ, 0xc0, !PT ;  /* 0x0000007f00007812 */ /* 0x001fc600078ec0ff */
[----:B------:R-:W2:Y:S01]  /*775c0*/  LDL.LU R37, [R1+0x4b0] ;  /* 0x0004b00001257983 */ /* 0x000ea20000300800 */
[----:B------:R-:W-:Y:S01]  /*775d0*/  LEA R0, R0, UR4, 0x4 ;  /* 0x0000000400007c11 */ /* 0x000fe2000f8e20ff */
[----:B------:R-:W-:Y:S01]  /*775e0*/  BAR.SYNC.DEFER_BLOCKING 0x0 ;  /* 0x0000000000007b1d */ /* 0x000fe20000010000 */
[----:B------:R-:W-:-:S05]  /*775f0*/  PRMT R23, R27, 0x5410, R28 ;  /* 0x000054101b177816 */ /* 0x000fca000000001c */
[----:B------:R-:W-:Y:S01]  /*77600*/  ULDC UR4, c[0x0][0x248] ;  /* 0x0000920000047ab9 */ /* 0x000fe20000000800 */
[----:B------:R-:W2:Y:S04]  /*77610*/  LDL.LU R36, [R1+0x494] ;  /* 0x0004940001247983 */ /* 0x000ea80000300800 */
[----:B------:R-:W2:Y:S04]  /*77620*/  LDL.LU R35, [R1+0x4a8] ;  /* 0x0004a80001237983 */ /* 0x000ea80000300800 */
[----:B------:R-:W2:Y:S04]  /*77630*/  LDL.LU R50, [R1+0x868] ;  /* 0x0008680001327983 */ /* 0x000ea80000300800 */
[----:B------:R-:W2:Y:S04]  /*77640*/  LDL.LU R49, [R1+0x87c] ;  /* 0x00087c0001317983 */ /* 0x000ea80000300800 */
[----:B------:R-:W-:Y:S01]  /*77650*/  LDS.128 R176, [R0] ;  /* 0x0000000000b07984 */ /* 0x000fe20000000c00 */
[----:B------:R-:W-:Y:S06]  /*77660*/  BAR.SYNC.DEFER_BLOCKING 0x0 ;  /* 0x0000000000007b1d */ /* 0x000fec0000010000 */
[----:B------:R-:W2:Y:S04]  /*77670*/  LDL.LU R48, [R1+0x860] ;  /* 0x0008600001307983 */ /* 0x000ea80000300800 */
[----:B------:R4:W-:Y:S01]  /*77680*/  STSM.16.M88.4 [R47], R20 ;  /* 0x000000142f007844 */ /* 0x0009e20000000200 */
[----:B------:R-:W-:Y:S06]  /*77690*/  BAR.SYNC.DEFER_BLOCKING 0x0 ;  /* 0x0000000000007b1d */ /* 0x000fec0000010000 */
[----:B------:R-:W0:Y:S01]  /*776a0*/  LDS.128 R172, [R0] ;  /* 0x0000000000ac7984 */ /* 0x000e220000000c00 */
[----:B----4-:R-:W-:-:S02]  /*776b0*/  PRMT R20, R40, 0x5410, R41 ;  /* 0x0000541028147816 */ /* 0x010fc40000000029 */
[----:B---3--:R-:W-:Y:S02]  /*776c0*/  PRMT R22, R33, 0x5410, R38 ;  /* 0x0000541021167816 */ /* 0x008fe40000000026 */
[----:B------:R-:W3:Y:S04]  /*776d0*/  LDL.LU R38, [R1+0x874] ;  /* 0x0008740001267983 */ /* 0x000ee80000300800 */
[----:B------:R-:W4:Y:S04]  /*776e0*/  LDL.LU R46, [R1+0x4ac] ;  /* 0x0004ac00012e7983 */ /* 0x000f280000300800 */
[----:B------:R-:W4:Y:S01]  /*776f0*/  LDL.LU R41, [R1+0x4c0] ;  /* 0x0004c00001297983 */ /* 0x000f220000300800 */
[----:B--2---:R-:W-:-:S02]  /*77700*/  PRMT R21, R30, 0x5410, R39 ;  /* 0x000054101e157816 */ /* 0x004fc40000000027 */
[----:B------:R-:W-:Y:S01]  /*77710*/  PRMT R23, R31, 0x5410, R32 ;  /* 0x000054101f177816 */ /* 0x000fe20000000020 */
[----:B------:R-:W-:Y:S06]  /*77720*/  BAR.SYNC.DEFER_BLOCKING 0x0 ;  /* 0x0000000000007b1d */ /* 0x000fec0000010000 */
[----:B------:R-:W2:Y:S04]  /*77730*/  LDL.LU R40, [R1+0x4a4] ;  /* 0x0004a40001287983 */ /* 0x000ea80000300800 */
[----:B------:R-:W2:Y:S04]  /*77740*/  LDL.LU R39, [R1+0x4b8] ;  /* 0x0004b80001277983 */ /* 0x000ea80000300800 */
[----:B------:R-:W2:Y:S04]  /*77750*/  LDL.LU R55, [R1+0x878] ;  /* 0x0008780001377983 */ /* 0x000ea80000300800 */
[----:B------:R-:W2:Y:S04]  /*77760*/  LDL.LU R53, [R1+0x88c] ;  /* 0x00088c0001357983 */ /* 0x000ea80000300800 */
[----:B------:R1:W-:Y:S01]  /*77770*/  STSM.16.M88.4 [R47], R20 ;  /* 0x000000142f007844 */ /* 0x0003e20000000200 */
[----:B------:R-:W-:Y:S06]  /*77780*/  BAR.SYNC.DEFER_BLOCKING 0x0 ;  /* 0x0000000000007b1d */ /* 0x000fec0000010000 */
[----:B------:R-:W2:Y:S04]  /*77790*/  LDL.LU R52, [R1+0x870] ;  /* 0x0008700001347983 */ /* 0x000ea80000300800 */
[----:B------:R-:W0:Y:S01]  /*777a0*/  LDS.128 R168, [R0] ;  /* 0x0000000000a87984 */ /* 0x000e220000000c00 */
[----:B-1----:R-:W-:-:S02]  /*777b0*/  PRMT R22, R37, 0x5410, R42 ;  /* 0x0000541025167816 */ /* 0x002fc4000000002a */
[----:B------:R-:W-:Y:S01]  /*777c0*/  PRMT R20, R44, 0x5410, R45 ;  /* 0x000054102c147816 */ /* 0x000fe2000000002d */
[----:B------:R-:W2:Y:S01]  /*777d0*/  LDL.LU R42, [R1+0x884] ;  /* 0x00088400012a7983 */ /* 0x000ea20000300800 */
[----:B------:R-:W-:-:S03]  /*777e0*/  PRMT R21, R34, 0x5410, R43 ;  /* 0x0000541022157816 */ /* 0x000fc6000000002b */
[----:B------:R-:W2:Y:S01]  /*777f0*/  LDL.LU R51, [R1+0x4bc] ;  /* 0x0004bc0001337983 */ /* 0x000ea20000300800 */
[----:B------:R-:W-:Y:S01]  /*77800*/  PRMT R23, R35, 0x5410, R36 ;  /* 0x0000541023177816 */ /* 0x000fe20000000024 */
[----:B------:R-:W-:Y:S06]  /*77810*/  BAR.SYNC.DEFER_BLOCKING 0x0 ;  /* 0x0000000000007b1d */ /* 0x000fec0000010000 */
[----:B------:R-:W2:Y:S04]  /*77820*/  LDL.LU R45, [R1+0x4d0] ;  /* 0x0004d000012d7983 */ /* 0x000ea80000300800 */
[----:B------:R-:W2:Y:S04]  /*77830*/  LDL.LU R44, [R1+0x4b4] ;  /* 0x0004b400012c7983 */ /* 0x000ea80000300800 */
[----:B------:R-:W2:Y:S04]  /*77840*/  LDL.LU R43, [R1+0x4c8] ;  /* 0x0004c800012b7983 */ /* 0x000ea80000300800 */
[----:B------:R-:W2:Y:S04]  /*77850*/  LDL.LU R58, [R1+0x888] ;  /* 0x00088800013a7983 */ /* 0x000ea80000300800 */
[----:B------:R1:W-:Y:S04]  /*77860*/  STSM.16.M88.4 [R47], R20 ;  /* 0x000000142f007844 */ /* 0x0003e80000000200 */
[----:B------:R-:W2:Y:S04]  /*77870*/  LDL.LU R57, [R1+0x89c] ;  /* 0x00089c0001397983 */ /* 0x000ea80000300800 */
[----:B------:R-:W2:Y:S01]  /*77880*/  LDL.LU R56, [R1+0x880] ;  /* 0x0008800001387983 */ /* 0x000ea20000300800 */
[----:B------:R-:W-:Y:S01]  /*77890*/  BAR.SYNC.DEFER_BLOCKING 0x0 ;  /* 0x0000000000007b1d */ /* 0x000fe20000010000 */
[----:B-1----:R-:W-:-:S05]  /*778a0*/  PRMT R20, R49, 0x5410, R50 ;  /* 0x0000541031147816 */ /* 0x002fca0000000032 */
[----:B------:R-:W1:Y:S01]  /*778b0*/  LDS.128 R164, [R0] ;  /* 0x0000000000a47984 */ /* 0x000e620000000c00 */
[----:B----4-:R-:W-:-:S03]  /*778c0*/  PRMT R22, R41, 0x5410, R46 ;  /* 0x0000541029167816 */ /* 0x010fc6000000002e */
[----:B------:R-:W4:Y:S04]  /*778d0*/  LDL.LU R46, [R1+0x894] ;  /* 0x00089400012e7983 */ /* 0x000f280000300800 */
[----:B------:R-:W4:Y:S04]  /*778e0*/  LDL.LU R54, [R1+0x4cc] ;  /* 0x0004cc0001367983 */ /* 0x000f280000300800 */
[----:B------:R-:W4:Y:S01]  /*778f0*/  LDL.LU R50, [R1+0x4e0] ;  /* 0x0004e00001327983 */ /* 0x000f220000300800 */
[----:B---3--:R-:W-:-:S03]  /*77900*/  PRMT R21, R38, 0x5410, R48 ;  /* 0x0000541026157816 */ /* 0x008fc60000000030 */
[----:B------:R-:W3:Y:S01]  /*77910*/  LDL.LU R49, [R1+0x4c4] ;  /* 0x0004c40001317983 */ /* 0x000ee20000300800 */
[----:B--2---:R-:W-:Y:S01]  /*77920*/  PRMT R23, R39, 0x5410, R40 ;  /* 0x0000541027177816 */ /* 0x004fe20000000028 */
[----:B------:R-:W-:Y:S06]  /*77930*/  BAR.SYNC.DEFER_BLOCKING 0x0 ;  /* 0x0000000000007b1d */ /* 0x000fec0000010000 */
[----:B------:R-:W3:Y:S04]  /*77940*/  LDL.LU R48, [R1+0x4d8] ;  /* 0x0004d80001307983 */ /* 0x000ee80000300800 */
[----:B------:R-:W2:Y:S04]  /*77950*/  LDL.LU R66, [R1+0x898] ;  /* 0x0008980001427983 */ /* 0x000ea80000300800 */
[----:B------:R-:W2:Y:S04]  /*77960*/  LDL.LU R65, [R1+0x8ac] ;  /* 0x0008ac0001417983 */ /* 0x000ea80000300800 */
[----:B------:R-:W2:Y:S04]  /*77970*/  LDL.LU R64, [R1+0x890] ;  /* 0x0008900001407983 */ /* 0x000ea80000300800 */
[----:B------:R0:W-:Y:S01]  /*77980*/  STSM.16.M88.4 [R47], R20 ;  /* 0x000000142f007844 */ /* 0x0001e20000000200 */
[----:B------:R-:W-:Y:S06]  /*77990*/  BAR.SYNC.DEFER_BLOCKING 0x0 ;  /* 0x0000000000007b1d */ /* 0x000fec0000010000 */
[----:B------:R-:W1:Y:S01]  /*779a0*/  LDS.128 R160, [R0] ;  /* 0x0000000000a07984 */ /* 0x000e620000000c00 */
[----:B0-----:R-:W-:-:S02]  /*779b0*/  PRMT R20, R53, 0x5410, R55 ;  /* 0x0000541035147816 */ /* 0x001fc40000000037 */
[----:B------:R-:W-:Y:S02]  /*779c0*/  PRMT R22, R45, 0x5410, R51 ;  /* 0x000054102d167816 */ /* 0x000fe40000000033 */
        /* <DEDUP_REMOVED lines=13> */
[----:B0-----:R-:W-:-:S05]  /*77aa0*/  PRMT R20, R57, 0x5410, R58 ;  /* 0x0000541039147816 */ /* 0x001fca000000003a */
[----:B------:R-:W0:Y:S01]  /*77ab0*/  LDS.128 R156, [R0] ;  /* 0x00000000009c7984 */ /* 0x000e220000000c00 */
[----:B----4-:R-:W-:Y:S02]  /*77ac0*/  PRMT R21, R46, 0x5410, R56 ;  /* 0x000054102e157816 */ /* 0x010fe40000000038 */
[----:B------:R-:W-:Y:S02]  /*77ad0*/  PRMT R22, R50, 0x5410, R54 ;  /* 0x0000541032167816 */ /* 0x000fe40000000036 */
[----:B------:R-:W4:Y:S04]  /*77ae0*/  LDL.LU R54, [R1+0x8b4] ;  /* 0x0008b40001367983 */ /* 0x000f280000300800 */
[----:B------:R-:W4:Y:S04]  /*77af0*/  LDL.LU R59, [R1+0x4ec] ;  /* 0x0004ec00013b7983 */ /* 0x000f280000300800 */
[----:B------:R-:W4:Y:S04]  /*77b00*/  LDL.LU R58, [R1+0x500] ;  /* 0x00050000013a7983 */ /* 0x000f280000300800 */
[----:B------:R-:W4:Y:S04]  /*77b10*/  LDL.LU R57, [R1+0x4e4] ;  /* 0x0004e40001397983 */ /* 0x000f280000300800 */
[----:B------:R-:W4:Y:S01]  /*77b20*/  LDL.LU R56, [R1+0x4f8] ;  /* 0x0004f80001387983 */ /* 0x000f220000300800 */
[----:B---3--:R-:W-:Y:S01]  /*77b30*/  PRMT R23, R48, 0x5410, R49 ;  /* 0x0000541030177816 */ /* 0x008fe20000000031 */
[----:B------:R-:W-:Y:S06]  /*77b40*/  BAR.SYNC.DEFER_BLOCKING 0x0 ;  /* 0x0000000000007b1d */ /* 0x000fec0000010000 */
[----:B------:R-:W3:Y:S04]  /*77b50*/  LDL.LU R71, [R1+0x8b8] ;  /* 0x0008b80001477983 */ /* 0x000ee80000300800 */
[----:B------:R-:W3:Y:S04]  /*77b60*/  LDL.LU R70, [R1+0x8cc] ;  /* 0x0008cc0001467983 */ /* 0x000ee80000300800 */
[----:B------:R-:W3:Y:S04]  /*77b70*/  LDL.LU R69, [R1+0x8b0] ;  /* 0x0008b00001457983 */ /* 0x000ee80000300800 */
[----:B------:R-:W3:Y:S04]  /*77b80*/  LDL.LU R68, [R1+0x8c4] ;  /* 0x0008c40001447983 */ /* 0x000ee80000300800 */
[----:B------:R2:W-:Y:S01]  /*77b90*/  STSM.16.M88.4 [R47], R20 ;  /* 0x000000142f007844 */ /* 0x0005e20000000200 */
[----:B------:R-:W-:Y:S06]  /*77ba0*/  BAR.SYNC.DEFER_BLOCKING 0x0 ;  /* 0x0000000000007b1d */ /* 0x000fec0000010000 */
[----:B------:R-:W3:Y:S04]  /*77bb0*/  LDL.LU R67, [R1+0x4fc] ;  /* 0x0004fc0001437983 */ /* 0x000ee80000300800 */
[----:B------:R-:W0:Y:S01]  /*77bc0*/  LDS.128 R152, [R0] ;  /* 0x0000000000987984 */ /* 0x000e220000000c00 */
[----:B--2---:R-:W-:-:S02]  /*77bd0*/  PRMT R20, R65, 0x5410, R66 ;  /* 0x0000541041147816 */ /* 0x004fc40000000042 */
[----:B------:R-:W-:Y:S01]  /*77be0*/  PRMT R21, R51, 0x5410, R64 ;  /* 0x0000541033157816 */ /* 0x000fe20000000040 */
[----:B------:R-:W2:Y:S04]  /*77bf0*/  LDL.LU R66, [R1+0x510] ;  /* 0x0005100001427983 */ /* 0x000ea80000300800 */
[----:B------:R-:W2:Y:S01]  /*77c00*/  LDL.LU R65, [R1+0x4f4] ;  /* 0x0004f40001417983 */ /* 0x000ea20000300800 */
[----:B------:R-:W-:-:S03]  /*77c10*/  PRMT R22, R55, 0x5410, R63 ;  /* 0x0000541037167816 */ /* 0x000fc6000000003f */
[----:B------:R-:W2:Y:S04]  /*77c20*/  LDL.LU R64, [R1+0x508] ;  /* 0x0005080001407983 */ /* 0x000ea80000300800 */
[----:B------:R-:W2:Y:S01]  /*77c30*/  LDL.LU R63, [R1+0x8c8] ;  /* 0x0008c800013f7983 */ /* 0x000ea20000300800 */
[----:B------:R-:W-:Y:S01]  /*77c40*/  PRMT R23, R52, 0x5410, R53 ;  /* 0x0000541034177816 */ /* 0x000fe20000000035 */
[----:B------:R-:W-:Y:S06]  /*77c50*/  BAR.SYNC.DEFER_BLOCKING 0x0 ;  /* 0x0000000000007b1d */ /* 0x000fec0000010000 */
[----:B------:R1:W-:Y:S02]  /*77c60*/  STSM.16.M88.4 [R47], R20 ;  /* 0x000000142f007844 */ /* 0x0003e40000000200 */
[----:B------:R-:W-:Y:S01]  /*77c70*/  BAR.SYNC.DEFER_BLOCKING 0x0 ;  /* 0x0000000000007b1d */ /* 0x000fe20000010000 */
[----:B-1----:R-:W-:-:S05]  /*77c80*/  PRMT R20, R61, 0x5410, R62 ;  /* 0x000054103d147816 */ /* 0x002fca000000003e */
[----:B------:R-:W2:Y:S04]  /*77c90*/  LDL.LU R62, [R1+0x8dc] ;  /* 0x0008dc00013e7983 */ /* 0x000ea80000300800 */
[----:B------:R-:W2:Y:S04]  /*77ca0*/  LDL.LU R61, [R1+0x8c0] ;  /* 0x0008c000013d7983 */ /* 0x000ea80000300800 */
[----:B------:R-:W1:Y:S01]  /*77cb0*/  LDS.128 R148, [R0] ;  /* 0x0000000000947984 */ /* 0x000e620000000c00 */
[----:B----4-:R-:W-:-:S03]  /*77cc0*/  PRMT R21, R54, 0x5410, R60 ;  /* 0x0000541036157816 */ /* 0x010fc6000000003c */
[----:B------:R-:W4:Y:S01]  /*77cd0*/  LDL.LU R60, [R1+0x8d4] ;  /* 0x0008d400013c7983 */ /* 0x000f220000300800 */
[----:B------:R-:W-:-:S03]  /*77ce0*/  PRMT R22, R58, 0x5410, R59 ;  /* 0x000054103a167816 */ /* 0x000fc6000000003b */
[----:B------:R-:W4:Y:S04]  /*77cf0*/  LDL.LU R59, [R1+0x50c] ;  /* 0x00050c00013b7983 */ /* 0x000f280000300800 */
[----:B------:R-:W4:Y:S01]  /*77d00*/  LDL.LU R58, [R1+0x520] ;  /* 0x00052000013a7983 */ /* 0x000f220000300800 */
[----:B------:R-:W-:-:S03]  /*77d10*/  PRMT R23, R56, 0x5410, R57 ;  /* 0x0000541038177816 */ /* 0x000fc60000000039 */
[----:B------:R-:W4:Y:S04]  /*77d20*/  LDL.LU R57, [R1+0x504] ;  /* 0x0005040001397983 */ /* 0x000f280000300800 */
[----:B------:R-:W4:Y:S01]  /*77d30*/  LDL.LU R56, [R1+0x518] ;  /* 0x0005180001387983 */ /* 0x000f220000300800 */
[----:B------:R-:W-:Y:S06]  /*77d40*/  BAR.SYNC.DEFER_BLOCKING 0x0 ;  /* 0x0000000000007b1d */ /* 0x000fec0000010000 */
[----:B------:R3:W-:Y:S02]  /*77d50*/  STSM.16.M88.4 [R47], R20 ;  /* 0x000000142f007844 */ /* 0x0007e40000000200 */
[----:B------:R-:W-:Y:S06]  /*77d60*/  BAR.SYNC.DEFER_BLOCKING 0x0 ;  /* 0x0000000000007b1d */ /* 0x000fec0000010000 */
[----:B------:R-:W1:Y:S01]  /*77d70*/  LDS.128 R144, [R0] ;  /* 0x0000000000907984 */ /* 0x000e620000000c00 */
[----:B---3--:R-:W-:-:S02]  /*77d80*/  PRMT R20, R70, 0x5410, R71 ;  /* 0x0000541046147816 */ /* 0x008fc40000000047 */
[----:B------:R-:W-:Y:S01]  /*77d90*/  PRMT R21, R68, 0x5410, R69 ;  /* 0x0000541044157816 */ /* 0x000fe20000000045 */
[----:B------:R-:W3:Y:S01]  /*77da0*/  LDL.LU R71, [R1+0x8d8] ;  /* 0x0008d80001477983 */ /* 0x000ee20000300800 */
[----:B--2---:R-:W-:-:S03]  /*77db0*/  PRMT R22, R66, 0x5410, R67 ;  /* 0x0000541042167816 */ /* 0x004fc60000000043 */
[----:B------:R-:W3:Y:S01]  /*77dc0*/  LDL.LU R70, [R1+0x8ec] ;  /* 0x0008ec0001467983 */ /* 0x000ee20000300800 */
[----:B------:R-:W-:Y:S01]  /*77dd0*/  PRMT R23, R64, 0x5410, R65 ;  /* 0x0000541040177816 */ /* 0x000fe20000000041 */
[----:B------:R-:W-:Y:S06]  /*77de0*/  BAR.SYNC.DEFER_BLOCKING 0x0 ;  /* 0x0000000000007b1d */ /* 0x000fec0000010000 */
[----:B------:R-:W2:Y:S04]  /*77df0*/  LDL.LU R69, [R1+0x8d0] ;  /* 0x0008d00001457983 */ /* 0x000ea80000300800 */
[----:B------:R-:W2:Y:S04]  /*77e00*/  LDL.LU R68, [R1+0x8e4] ;  /* 0x0008e40001447983 */ /* 0x000ea80000300800 */
[----:B------:R-:W2:Y:S04]  /*77e10*/  LDL.LU R67, [R1+0x51c] ;  /* 0x00051c0001437983 */ /* 0x000ea80000300800 */
[----:B------:R-:W2:Y:S04]  /*77e20*/  LDL.LU R66, [R1+0x534] ;  /* 0x0005340001427983 */ /* 0x000ea80000300800 */
[----:B------:R-:W2:Y:S04]  /*77e30*/  LDL.LU R65, [R1+0x514] ;  /* 0x0005140001417983 */ /* 0x000ea80000300800 */
[----:B------:R-:W2:Y:S04]  /*77e40*/  LDL.LU R64, [R1+0x52c] ;  /* 0x00052c0001407983 */ /* 0x000ea80000300800 */
[----:B------:R0:W-:Y:S01]  /*77e50*/  STSM.16.M88.4 [R47], R20 ;  /* 0x000000142f007844 */ /* 0x0001e20000000200 */
[----:B------:R-:W-:Y:S01]  /*77e60*/  BAR.SYNC.DEFER_BLOCKING 0x0 ;  /* 0x0000000000007b1d */ /* 0x000fe20000010000 */
[----:B0-----:R-:W-:-:S05]  /*77e70*/  PRMT R20, R62, 0x5410, R63 ;  /* 0x000054103e147816 */ /* 0x001fca000000003f */
[----:B------:R-:W2:Y:S04]  /*77e80*/  LDL.LU R63, [R1+0x8e8] ;  /* 0x0008e800013f7983 */ /* 0x000ea80000300800 */
[----:B------:R-:W2:Y:S04]  /*77e90*/  LDL.LU R62, [R1+0x8fc] ;  /* 0x0008fc00013e7983 */ /* 0x000ea80000300800 */
[----:B------:R-:W0:Y:S01]  /*77ea0*/  LDS.128 R140, [R0] ;  /* 0x00000000008c7984 */ /* 0x000e220000000c00 */
[----:B----4-:R-:W-:-:S03]  /*77eb0*/  PRMT R21, R60, 0x5410, R61 ;  /* 0x000054103c157816 */ /* 0x010fc6000000003d */
[----:B------:R-:W4:Y:S04]  /*77ec0*/  LDL.LU R61, [R1+0x8e0] ;  /* 0x0008e000013d7983 */ /* 0x000f280000300800 */
        /* <DEDUP_REMOVED lines=10> */
[----:B------:R-:W0:Y:S01]  /*77f70*/  LDS.128 R136, [R0] ;  /* 0x0000000000887984 */ /* 0x000e220000000c00 */
[----:B---3--:R-:W-:-:S03]  /*77f80*/  PRMT R20, R70, 0x5410, R71 ;  /* 0x0000541046147816 */ /* 0x008fc60000000047 */
[----:B------:R-:W3:Y:S04]  /*77f90*/  LDL.LU R71, [R1+0x8f8] ;  /* 0x0008f80001477983 */ /* 0x000ee80000300800 */
[----:B------:R-:W3:Y:S01]  /*77fa0*/  LDL.LU R70, [R1+0x90c] ;  /* 0x00090c0001467983 */ /* 0x000ee20000300800 */
[----:B--2---:R-:W-:-:S03]  /*77fb0*/  PRMT R21, R68, 0x5410, R69 ;  /* 0x0000541044157816 */ /* 0x004fc60000000045 */
[----:B------:R-:W2:Y:S04]  /*77fc0*/  LDL.LU R69, [R1+0x8f0] ;  /* 0x0008f00001457983 */ /* 0x000ea80000300800 */
[----:B------:R-:W2:Y:S01]  /*77fd0*/  LDL.LU R68, [R1+0x904] ;  /* 0x0009040001447983 */ /* 0x000ea20000300800 */
[----:B------:R-:W-:-:S03]  /*77fe0*/  PRMT R22, R66, 0x5410, R67 ;  /* 0x0000541042167816 */ /* 0x000fc60000000043 */
[----:B------:R-:W2:Y:S04]  /*77ff0*/  LDL.LU R67, [R1+0x540] ;  /* 0x0005400001437983 */ /* 0x000ea80000300800 */
[----:B------:R-:W2:Y:S01]  /*78000*/  LDL.LU R66, [R1+0x554] ;  /* 0x0005540001427983 */ /* 0x000ea20000300800 */
[----:B------:R-:W-:Y:S01]  /*78010*/  PRMT R23, R64, 0x5410, R65 ;  /* 0x0000541040177816 */ /* 0x000fe20000000041 */
[----:B------:R-:W-:Y:S06]  /*78020*/  BAR.SYNC.DEFER_BLOCKING 0x0 ;  /* 0x0000000000007b1d */ /* 0x000fec0000010000 */
[----:B------:R-:W2:Y:S04]  /*78030*/  LDL.LU R65, [R1+0x538] ;  /* 0x0005380001417983 */ /* 0x000ea80000300800 */
[----:B------:R-:W2:Y:S04]  /*78040*/  LDL.LU R64, [R1+0x54c] ;  /* 0x00054c0001407983 */ /* 0x000ea80000300800 */
[----:B------:R1:W-:Y:S01]  /*78050*/  STSM.16.M88.4 [R47], R20 ;  /* 0x000000142f007844 */ /* 0x0003e20000000200 */
[----:B------:R-:W-:Y:S01]  /*78060*/  BAR.SYNC.DEFER_BLOCKING 0x0 ;  /* 0x0000000000007b1d */ /* 0x000fe20000010000 */
[----:B-1----:R-:W-:-:S05]  /*78070*/  PRMT R20, R62, 0x5410, R63 ;  /* 0x000054103e147816 */ /* 0x002fca000000003f */
[----:B------:R-:W2:Y:S04]  /*78080*/  LDL.LU R63, [R1+0x908] ;  /* 0x00090800013f7983 */ /* 0x000ea80000300800 */
[----:B------:R-:W2:Y:S04]  /*78090*/  LDL.LU R62, [R1+0x91c] ;  /* 0x00091c00013e7983 */ /* 0x000ea80000300800 */
[----:B------:R-:W1:Y:S01]  /*780a0*/  LDS.128 R132, [R0] ;  /* 0x0000000000847984 */ /* 0x000e620000000c00 */
        /* <DEDUP_REMOVED lines=75> */
[----:B------:R-:W-:Y:S01]  /*78560*/  BAR.SYNC.DEFER_BLOCKING 0x0 ;  /* 0x0000000000007b1d */ /* 0x000fe20000010000 */
[----:B------:R-:W-:-:S05]  /*78570*/  VIADD R11, R214, UR5 ;  /* 0x00000005d60b7c36 */ /* 0x000fca0008000000 */
[----:B------:R-:W-:Y:S02]  /*78580*/  ULDC UR5, c[0x0][0x248] ;  /* 0x0000920000057ab9 */ /* 0x000fe40000000800 */
[----:B------:R-:W-:Y:S01]  /*78590*/  VIADD R18, R11, UR5 ;  /* 0x000000050b127c36 */ /* 0x000fe20008000000 */
[----:B------:R-:W-:Y:S01]  /*785a0*/  ULDC UR5, c[0x0][0x248] ;  /* 0x0000920000057ab9 */ /* 0x000fe20000000800 */
[----:B------:R-:W1:Y:S02]  /*785b0*/  LDS.128 R112, [R0] ;  /* 0x0000000000707984 */ /* 0x000e640000000c00 */
[----:B------:R-:W-:Y:S01]  /*785c0*/  VIADD R19, R18, UR5 ;  /* 0x0000000512137c36 */ /* 0x000fe20008000000 */
[----:B------:R-:W-:Y:S01]  /*785d0*/  ULDC UR5, c[0x0][0x248] ;  /* 0x0000920000057ab9 */ /* 0x000fe20000000800 */
[----:B---3--:R-:W-:Y:S02]  /*785e0*/  PRMT R20, R70, 0x5410, R71 ;  /* 0x0000541046147816 */ /* 0x008fe40000000047 */
[----:B------:R-:W-:Y:S01]  /*785f0*/  VIADD R24, R19, UR5 ;  /* 0x0000000513187c36 */ /* 0x000fe20008000000 */
[----:B------:R-:W3:Y:S01]  /*78600*/  LDL.LU R71, [R1+0x958] ;  /* 0x0009580001477983 */ /* 0x000ee20000300800 */
[----:B------:R-:W-:-:S03]  /*78610*/  ULDC UR5, c[0x0][0x248] ;  /* 0x0000920000057ab9 */ /* 0x000fc60000000800 */
[----:B------:R-:W3:Y:S01]  /*78620*/  LDL.LU R70, [R1+0x96c] ;  /* 0x00096c0001467983 */ /* 0x000ee20000300800 */
[----:B------:R-:W-:Y:S01]  /*78630*/  VIADD R25, R24, UR5 ;  /* 0x0000000518197c36 */ /* 0x000fe20008000000 */
[----:B------:R-:W-:Y:S01]  /*78640*/  ULDC UR5, c[0x0][0x248] ;  /* 0x0000920000057ab9 */ /* 0x000fe20000000800 */
[----:B--2---:R-:W-:Y:S02]  /*78650*/  PRMT R21, R68, 0x5410, R69 ;  /* 0x0000541044157816 */ /* 0x004fe40000000045 */
[----:B------:R-:W2:Y:S04]  /*78660*/  LDL.LU R69, [R1+0x950] ;  /* 0x0009500001457983 */ /* 0x000ea80000300800 */
[----:B------:R-:W2:Y:S01]  /*78670*/  LDL.LU R68, [R1+0x964] ;  /* 0x0009640001447983 */ /* 0x000ea20000300800 */
[----:B------:R-:W-:-:S03]  /*78680*/  PRMT R22, R66, 0x5410, R67 ;  /* 0x0000541042167816 */ /* 0x000fc60000000043 */
[----:B------:R-:W2:Y:S01]  /*78690*/  LDL.LU R67, [R1+0x5a0] ;  /* 0x0005a00001437983 */ /* 0x000ea20000300800 */
[----:B------:R-:W-:Y:S01]  /*786a0*/  VIADD R26, R25, UR5 ;  /* 0x00000005191a7c36 */ /* 0x000fe20008000000 */
[----:B------:R-:W-:Y:S02]  /*786b0*/  ULDC UR5, c[0x0][0x248] ;  /* 0x0000920000057ab9 */ /* 0x000fe40000000800 */
[----:B------:R-:W2:Y:S01]  /*786c0*/  LDL.LU R66, [R1+0x5e0] ;  /* 0x0005e00001427983 */ /* 0x000ea20000300800 */
[----:B------:R-:W-:Y:S01]  /*786d0*/  VIADD R27, R26, UR5 ;  /* 0x000000051a1b7c36 */ /* 0x000fe20008000000 */
[----:B------:R-:W-:-:S03]  /*786e0*/  ULDC UR5, c[0x0][0x248] ;  /* 0x0000920000057ab9 */ /* 0x000fc60000000800 */
[----:B------:R-:W-:Y:S01]  /*786f0*/  VIADD R28, R27, UR4 ;  /* 0x000000041b1c7c36 */ /* 0x000fe20008000000 */
[----:B------:R-:W-:Y:S01]  /*78700*/  ULDC UR4, c[0x0][0x248] ;  /* 0x0000920000047ab9 */ /* 0x000fe20000000800 */
[----:B------:R-:W-:Y:S01]  /*78710*/  PRMT R23, R64, 0x5410, R65 ;  /* 0x0000541040177816 */ /* 0x000fe20000000041 */
[----:B------:R-:W-:Y:S06]  /*78720*/  BAR.SYNC.DEFER_BLOCKING 0x0 ;  /* 0x0000000000007b1d */ /* 0x000fec0000010000 */
[----:B------:R-:W2:Y:S04]  /*78730*/  LDL.LU R65, [R1+0x598] ;  /* 0x0005980001417983 */ /* 0x000ea80000300800 */
[----:B------:R-:W2:Y:S04]  /*78740*/  LDL.LU R64, [R1+0x5ac] ;  /* 0x0005ac0001407983 */ /* 0x000ea80000300800 */
[----:B------:R0:W-:Y:S01]  /*78750*/  STSM.16.M88.4 [R47], R20 ;  /* 0x000000142f007844 */ /* 0x0001e20000000200 */
[----:B------:R-:W-:Y:S01]  /*78760*/  VIADD R29, R28, UR5 ;  /* 0x000000051c1d7c36 */ /* 0x000fe20008000000 */
[----:B------:R-:W-:Y:S01]  /*78770*/  ULDC UR5, c[0x0][0x248] ;  /* 0x0000920000057ab9 */ /* 0x000fe20000000800 */
[----:B------:R-:W-:Y:S01]  /*78780*/  ISETP.LT.AND P0, PT, R212, UR30, !P6 ;  /* 0x0000001ed4007c0c */ /* 0x000fe2000f701270 */
[----:B------:R-:W-:Y:S01]  /*78790*/  BAR.SYNC.DEFER_BLOCKING 0x0 ;  /* 0x0000000000007b1d */ /* 0x000fe20000010000 */
[----:B0-----:R-:W-:-:S05]  /*787a0*/  PRMT R20, R62, 0x5410, R63 ;  /* 0x000054103e147816 */ /* 0x001fca000000003f */
[----:B------:R-:W2:Y:S04]  /*787b0*/  LDL.LU R63, [R1+0x968] ;  /* 0x00096800013f7983 */ /* 0x000ea80000300800 */
[----:B------:R-:W2:Y:S01]  /*787c0*/  LDL.LU R62, [R1+0x9cc] ;  /* 0x0009cc00013e7983 */ /* 0x000ea20000300800 */
[----:B------:R-:W-:Y:S01]  /*787d0*/  VIADD R30, R29, UR4 ;  /* 0x000000041d1e7c36 */ /* 0x000fe20008000000 */
[----:B------:R-:W-:-:S03]  /*787e0*/  ULDC UR4, c[0x0][0x248] ;  /* 0x0000920000047ab9 */ /* 0x000fc60000000800 */
[----:B------:R-:W-:Y:S01]  /*787f0*/  VIADD R31, R30, UR4 ;  /* 0x000000041e1f7c36 */ /* 0x000fe20008000000 */
[----:B------:R-:W-:Y:S01]  /*78800*/  ULDC UR4, c[0x0][0x248] ;  /* 0x0000920000047ab9 */ /* 0x000fe20000000800 */
[----:B------:R-:W-:Y:S01]  /*78810*/  ISETP.LT.AND P1, PT, R213, UR31, !P6 ;  /* 0x0000001fd5007c0c */ /* 0x000fe2000f721270 */
[----:B------:R-:W0:Y:S01]  /*78820*/  LDS.128 R108, [R0] ;  /* 0x00000000006c7984 */ /* 0x000e220000000c00 */
[----:B------:R-:W-:Y:S01]  /*78830*/  VIADD R32, R31, UR4 ;  /* 0x000000041f207c36 */ /* 0x000fe20008000000 */
[----:B------:R-:W-:-:S03]  /*78840*/  ULDC UR4, c[0x0][0x248] ;  /* 0x0000920000047ab9 */ /* 0x000fc60000000800 */
        /* <DEDUP_REMOVED lines=21> */
[----:B------:R-:W-:Y:S01]  /*789a0*/  ULDC UR4, c[0x0][0x248] ;  /* 0x0000920000047ab9 */ /* 0x000fe20000000800 */
[----:B----4-:R-:W-:Y:S02]  /*789b0*/  PRMT R21, R60, 0x5410, R61 ;  /* 0x000054103c157816 */ /* 0x010fe4000000003d */
        /* <DEDUP_REMOVED lines=8> */
[----:B------:R-:W-:Y:S01]  /*78a40*/  VIADD R44, R43, UR4 ;  /* 0x000000042b2c7c36 */ /* 0x000fe20008000000 */
[----:B------:R-:W-:Y:S01]  /*78a50*/  ULDC UR4, c[0x0][0x248] ;  /* 0x0000920000047ab9 */ /* 0x000fe20000000800 */
[----:B------:R-:W-:Y:S01]  /*78a60*/  LOP3.LUT R7, R7, 0x7fffffff, RZ, 0xc0, !PT ;  /* 0x7fffffff07077812 */ /* 0x000fe200078ec0ff */
[----:B------:R-:W-:Y:S01]  /*78a70*/  BAR.SYNC.DEFER_BLOCKING 0x0 ;  /* 0x0000000000007b1d */ /* 0x000fe20000010000 */
[----:B------:R-:W-:-:S04]  /*78a80*/  VIADD R45, R44, UR5 ;  /* 0x000000052c2d7c36 */ /* 0x000fc80008000000 */
[----:B------:R-:W-:Y:S01]  /*78a90*/  VIADD R46, R45, UR4 ;  /* 0x000000042d2e7c36 */ /* 0x000fe20008000000 */
[----:B------:R-:W-:Y:S01]  /*78aa0*/  ULDC UR4, c[0x0][0x248] ;  /* 0x0000920000047ab9 */ /* 0x000fe20000000800 */
[----:B------:R-:W-:Y:S02]  /*78ab0*/  ULDC UR5, c[0x0][0x248] ;  /* 0x0000920000057ab9 */ /* 0x000fe40000000800 */
[----:B------:R-:W-:Y:S01]  /*78ac0*/  VIADD R48, R46, UR4 ;  /* 0x000000042e307c36 */ /* 0x000fe20008000000 */
[----:B------:R-:W-:-:S03]  /*78ad0*/  ULDC UR4, c[0x0][0x248] ;  /* 0x0000920000047ab9 */ /* 0x000fc60000000800 */
[----:B------:R-:W-:Y:S01]  /*78ae0*/  VIADD R49, R48, UR4 ;  /* 0x0000000430317c36 */ /* 0x000fe20008000000 */
[----:B------:R-:W-:Y:S01]  /*78af0*/  @P0 LOP3.LUT R7, R7, 0x80000000, RZ, 0xfc, !PT ;  /* 0x8000000007070812 */ /* 0x000fe200078efcff */
[----:B------:R-:W-:Y:S02]  /*78b00*/  ULDC UR4, c[0x0][0x248] ;  /* 0x0000920000047ab9 */ /* 0x000fe40000000800 */
[----:B------:R-:W-:Y:S01]  /*78b10*/  VIADD R50, R49, UR5 ;  /* 0x0000000531327c36 */ /* 0x000fe20008000000 */
[----:B------:R-:W-:Y:S01]  /*78b20*/  LOP3.LUT R7, R7, 0xbfffffff, RZ, 0xc0, !PT ;  /* 0xbfffffff07077812 */ /* 0x000fe200078ec0ff */
[----:B------:R-:W-:Y:S02]  /*78b30*/  ULDC UR5, c[0x0][0x248] ;  /* 0x0000920000057ab9 */ /* 0x000fe40000000800 */
[----:B------:R-:W-:Y:S01]  /*78b40*/  VIADD R51, R50, UR4 ;  /* 0x0000000432337c36 */ /* 0x000fe20008000000 */
[----:B------:R-:W-:Y:S01]  /*78b50*/  ULDC UR4, c[0x0][0x248] ;  /* 0x0000920000047ab9 */ /* 0x000fe20000000800 */
[----:B------:R-:W-:-:S02]  /*78b60*/  @P1 LOP3.LUT R7, R7, 0x40000000, RZ, 0xfc, !PT ;  /* 0x4000000007071812 */ /* 0x000fc400078efcff */
[----:B------:R-:W-:Y:S01]  /*78b70*/  VIADD R52, R51, UR4 ;  /* 0x0000000433347c36 */ /* 0x000fe20008000000 */
[----:B------:R-:W-:Y:S01]  /*78b80*/  ULDC UR4, c[0x0][0x248] ;  /* 0x0000920000047ab9 */ /* 0x000fe20000000800 */
[----:B------:R-:W-:Y:S02]  /*78b90*/  LOP3.LUT R7, R7, 0xdfffffff, RZ, 0xc0, !PT ;  /* 0xdfffffff07077812 */ /* 0x000fe400078ec0ff */
[----:B------:R-:W-:Y:S01]  /*78ba0*/  VIADD R55, R52, UR4 ;  /* 0x0000000434377c36 */ /* 0x000fe20008000000 */
[----:B------:R-:W-:Y:S01]  /*78bb0*/  ISETP.LT.AND P0, PT, R215, UR33, !P6 ;  /* 0x00000021d7007c0c */ /* 0x000fe2000f701270 */
[----:B------:R-:W-:Y:S01]  /*78bc0*/  ULDC UR4, c[0x0][0x248] ;  /* 0x0000920000047ab9 */ /* 0x000fe20000000800 */
[----:B------:R-:W-:Y:S01]  /*78bd0*/  @P2 LOP3.LUT R7, R7, 0x20000000, RZ, 0xfc, !PT ;  /* 0x2000000007072812 */ /* 0x000fe200078efcff */
[----:B------:R-:W-:Y:S01]  /*78be0*/  VIADD R53, R55, UR5 ;  /* 0x0000000537357c36 */ /* 0x000fe20008000000 */
[----:B------:R-:W-:Y:S01]  /*78bf0*/  ISETP.LT.AND P1, PT, R216, UR34, !P6 ;  /* 0x00000022d8007c0c */ /* 0x000fe2000f721270 */
[----:B------:R-:W-:Y:S01]  /*78c00*/  ULDC UR5, c[0x0][0x248] ;  /* 0x0000920000057ab9 */ /* 0x000fe20000000800 */
[----:B------:R-:W-:Y:S01]  /*78c10*/  LOP3.LUT R7, R7, 0xf7ffffff, RZ, 0xc0, !PT ;  /* 0xf7ffffff07077812 */ /* 0x000fe200078ec0ff */
[----:B------:R-:W-:Y:S01]  /*78c20*/  VIADD R54, R53, UR4 ;  /* 0x0000000435367c36 */ /* 0x000fe20008000000 */
[----:B------:R-:W-:-:S02]  /*78c30*/  ULDC UR4, c[0x0][0x248] ;  /* 0x0000920000047ab9 */ /* 0x000fc40000000800 */
[----:B------:R-:W-:Y:S01]  /*78c40*/  LOP3.LUT R7, R7, 0xefffffff, RZ, 0xc0, !PT ;  /* 0xefffffff07077812 */ /* 0x000fe200078ec0ff */
[----:B------:R-:W-:Y:S01]  /*78c50*/  VIADD R181, R54, UR4 ;  /* 0x0000000436b57c36 */ /* 0x000fe20008000000 */
[----:B------:R-:W-:Y:S02]  /*78c60*/  ULDC UR4, c[0x0][0x248] ;  /* 0x0000920000047ab9 */ /* 0x000fe40000000800 */
[----:B------:R-:W-:Y:S01]  /*78c70*/  @P0 LOP3.LUT R7, R7, 0x10000000, RZ, 0xfc, !PT ;  /* 0x1000000007070812 */ /* 0x000fe200078efcff */
        /* <DEDUP_REMOVED lines=9> */
[----:B------:R-:W-:-:S03]  /*78d10*/  ULDC UR4, c[0x0][0x248] ;  /* 0x0000920000047ab9 */ /* 0x000fc60000000800 */
[----:B------:R-:W-:Y:S01]  /*78d20*/  VIADD R185, R182, UR4 ;  /* 0x00000004b6b97c36 */ /* 0x000fe20008000000 */
[----:B------:R-:W-:Y:S01]  /*78d30*/  ULDC UR4, c[0x0][0x248] ;  /* 0x0000920000047ab9 */ /* 0x000fe20000000800 */
[----:B------:R-:W-:Y:S02]  /*78d40*/  @P0 LOP3.LUT R7, R7, 0x4000000, RZ, 0xfc, !PT ;  /* 0x0400000007070812 */ /* 0x000fe400078efcff */
[----:B------:R-:W-:Y:S01]  /*78d50*/  ISETP.LT.AND P1, PT, R219, UR37, !P6 ;  /* 0x00000025db007c0c */ /* 0x000fe2000f721270 */
[----:B------:R-:W-:Y:S01]  /*78d60*/  VIADD R187, R185, UR4 ;  /* 0x00000004b9bb7c36 */ /* 0x000fe20008000000 */
[----:B------:R-:W-:Y:S01]  /*78d70*/  LOP3.LUT R7, R7, 0xfdffffff, RZ, 0xc0, !PT ;  /* 0xfdffffff07077812 */ /* 0x000fe200078ec0ff */
[----:B------:R-:W-:Y:S02]  /*78d80*/  ULDC UR4, c[0x0][0x248] ;  /* 0x0000920000047ab9 */ /* 0x000fe40000000800 */
[----:B------:R-:W-:Y:S01]  /*78d90*/  VIADD R184, R187, UR5 ;  /* 0x00000005bbb87c36 */ /* 0x000fe20008000000 */
[----:B------:R-:W-:Y:S01]  /*78da0*/  @P2 LOP3.LUT R7, R7, 0x2000000, RZ, 0xfc, !PT ;  /* 0x0200000007072812 */ /* 0x000fe200078efcff */
[----:B------:R-:W-:Y:S01]  /*78db0*/  ULDC UR5, c[0x0][0x248] ;  /* 0x0000920000057ab9 */ /* 0x000fe20000000800 */
[----:B------:R-:W-:Y:S01]  /*78dc0*/  ISETP.LT.AND P0, PT, R220, UR38, !P6 ;  /* 0x00000026dc007c0c */ /* 0x000fe2000f701270 */
[----:B------:R-:W-:Y:S01]  /*78dd0*/  VIADD R186, R184, UR4 ;  /* 0x00000004b8ba7c36 */ /* 0x000fe20008000000 */
[----:B------:R-:W-:Y:S01]  /*78de0*/  LOP3.LUT R7, R7, 0xfeffffff, RZ, 0xc0, !PT ;  /* 0xfeffffff07077812 */ /* 0x000fe200078ec0ff */
[----:B------:R-:W-:-:S02]  /*78df0*/  ULDC UR4, c[0x0][0x248] ;  /* 0x0000920000047ab9 */ /* 0x000fc40000000800 */
[----:B------:R-:W-:Y:S01]  /*78e00*/  VIADD R189, R186, UR4 ;  /* 0x00000004babd7c36 */ /* 0x000fe20008000000 */
[----:B------:R-:W-:Y:S01]  /*78e10*/  @P1 LOP3.LUT R7, R7, 0x1000000, RZ, 0xfc, !PT ;  /* 0x0100000007071812 */ /* 0x000fe200078efcff */
[----:B------:R-:W-:Y:S01]  /*78e20*/  ULDC UR4, c[0x0][0x248] ;  /* 0x0000920000047ab9 */ /* 0x000fe20000000800 */
        /* <DEDUP_REMOVED lines=90> */
[----:B------:R3:W-:Y:S01]  /*793d0*/  STSM.16.M88.4 [R47], R20 ;  /* 0x000000142f007844 */ /* 0x0007e20000000200 */
[----:B------:R-:W-:Y:S01]  /*793e0*/  ISETP.LT.AND P1, PT, R234, UR52, !P6 ;  /* 0x00000034ea007c0c */ /* 0x000fe2000f721270 */
[----:B------:R-:W-:Y:S01]  /*793f0*/  VIADD R219, R217, UR4 ;  /* 0x00000004d9db7c36 */ /* 0x000fe20008000000 */
[----:B------:R-:W-:Y:S01]  /*79400*/  LOP3.LUT R7, R7, 0xfffffbff, RZ, 0xc0, !PT ;  /* 0xfffffbff07077812 */ /* 0x000fe200078ec0ff */
[----:B------:R-:W-:Y:S03]  /*79410*/  BAR.SYNC.DEFER_BLOCKING 0x0 ;  /* 0x0000000000007b1d */ /* 0x000fe60000010000 */
[----:B------:R-:W-:-:S03]  /*79420*/  @P2 LOP3.LUT R7, R7, 0x400, RZ, 0xfc, !PT ;  /* 0x0000040007072812 */ /* 0x000fc600078efcff */
[----:B------:R-:W-:Y:S01]  /*79430*/  ULDC UR4, c[0x0][0x248] ;  /* 0x0000920000047ab9 */ /* 0x000fe20000000800 */
[----:B------:R-:W-:Y:S01]  /*79440*/  ULDC UR5, c[0x0][0x248] ;  /* 0x0000920000057ab9 */ /* 0x000fe20000000800 */
[----:B------:R-:W-:Y:S01]  /*79450*/  VIADD R221, R219, UR4 ;  /* 0x00000004dbdd7c36 */ /* 0x000fe20008000000 */
[----:B------:R-:W-:Y:S01]  /*79460*/  ULDC UR4, c[0x0][0x248] ;  /* 0x0000920000047ab9 */ /* 0x000fe20000000800 */
[----:B------:R-:W-:Y:S02]  /*79470*/  ISETP.LT.AND P0, PT, R235, UR53, !P6 ;  /* 0x00000035eb007c0c */ /* 0x000fe4000f701270 */
        /* <DEDUP_REMOVED lines=16> */
[----:B------:R-:W0:Y:S01]  /*79580*/  LDS.128 R104, [R0] ;  /* 0x0000000000687984 */ /* 0x000e220000000c00 */
[----:B------:R-:W-:Y:S01]  /*79590*/  ULDC UR4, c[0x0][0x248] ;  /* 0x0000920000047ab9 */ /* 0x000fe20000000800 */
        /* <DEDUP_REMOVED lines=13> */
[----:B------:R-:W-:Y:S01]  /*79670*/  ULDC UR4, c[0x0][0x248] ;  /* 0x0000920000047ab9 */ /* 0x000fe20000000800 */
[----:B------:R-:W-:Y:S01]  /*79680*/  BAR.SYNC.DEFER_BLOCKING 0x0 ;  /* 0x0000000000007b1d */ /* 0x000fe20000010000 */
[----:B------:R-:W-:Y:S01]  /*79690*/  ISETP.LT.AND P1, PT, R241, UR59, !P6 ;  /* 0x0000003bf1007c0c */ /* 0x000fe2000f721270 */
[----:B------:R-:W-:Y:S01]  /*796a0*/  VIADD R241, R239, UR5 ;  /* 0x00000005eff17c36 */ /* 0x000fe20008000000 */
[----:B------:R-:W-:-:S02]  /*796b0*/  @P0 LOP3.LUT R7, R7, 0x20, RZ, 0xfc, !PT ;  /* 0x0000002007070812 */ /* 0x000fc400078efcff */
[----:B---3--:R-:W-:Y:S02]  /*796c0*/  PRMT R20, R70, 0x5410, R71 ;  /* 0x0000541046147816 */ /* 0x008fe40000000047 */
[----:B--2---:R-:W-:Y:S02]  /*796d0*/  PRMT R21, R68, 0x5410, R69 ;  /* 0x0000541044157816 */ /* 0x004fe40000000045 */
[----:B------:R-:W-:Y:S02]  /*796e0*/  PRMT R22, R66, 0x5410, R67 ;  /* 0x0000541042167816 */ /* 0x000fe40000000043 */
[----:B------:R-:W-:Y:S02]  /*796f0*/  PRMT R23, R64, 0x5410, R65 ;  /* 0x0000541040177816 */ /* 0x000fe40000000041 */
[----:B------:R-:W-:Y:S02]  /*79700*/  ISETP.LT.AND P2, PT, R240, UR58, !P6 ;  /* 0x0000003af0007c0c */ /* 0x000fe4000f741270 */
[----:B------:R-:W-:-:S02]  /*79710*/  ISETP.LT.AND P0, PT, R242, UR60, !P6 ;  /* 0x0000003cf2007c0c */ /* 0x000fc4000f701270 */
[----:B------:R-:W-:Y:S01]  /*79720*/  ISETP.LT.AND P6, PT, R243, UR61, !P6 ;  /* 0x0000003df3007c0c */ /* 0x000fe2000f7c1270 */
[----:B------:R-:W-:Y:S01]  /*79730*/  VIADD R243, R241, UR4 ;  /* 0x00000004f1f37c36 */ /* 0x000fe20008000000 */
[----:B------:R-:W-:Y:S01]  /*79740*/  ULDC UR4, c[0x0][0x248] ;  /* 0x0000920000047ab9 */ /* 0x000fe20000000800 */
[----:B------:R4:W-:Y:S02]  /*79750*/  STSM.16.M88.4 [R47], R20 ;  /* 0x000000142f007844 */ /* 0x0009e40000000200 */
[----:B----4-:R-:W-:Y:S01]  /*79760*/  PRMT R23, R56, 0x5410, R57 ;  /* 0x0000541038177816 */ /* 0x010fe20000000039 */
[----:B------:R-:W-:-:S05]  /*79770*/  VIADD R56, R243, UR4 ;  /* 0x00000004f3387c36 */ /* 0x000fca0008000000 */
[----:B------:R2:W-:Y:S01]  /*79780*/  STL [R1+0xf4c], R56 ;  /* 0x000f4c3801007387 */ /* 0x0005e20000100800 */
[----:B------:R-:W-:Y:S02]  /*79790*/  PRMT R20, R62, 0x5410, R63 ;  /* 0x000054103e147816 */ /* 0x000fe4000000003f */
[----:B------:R-:W-:Y:S02]  /*797a0*/  PRMT R21, R60, 0x5410, R61 ;  /* 0x000054103c157816 */ /* 0x000fe4000000003d */
[----:B------:R-:W-:Y:S01]  /*797b0*/  PRMT R22, R58, 0x5410, R59 ;  /* 0x000054103a167816 */ /* 0x000fe2000000003b */
        /* <DEDUP_REMOVED lines=10> */
[----:B------:R-:W-:Y:S06]  /*79860*/  BAR.SYNC.DEFER_BLOCKING 0x0 ;  /* 0x0000000000007b1d */ /* 0x000fec0000010000 */
[----:B------:R-:W4:Y:S04]  /*79870*/  LDL.LU R59, [R1+0x994] ;  /* 0x00099400013b7983 */ /* 0x000f280000300800 */
[----:B------:R-:W4:Y:S04]  /*79880*/  LDL.LU R58, [R1+0x9f4] ;  /* 0x0009f400013a7983 */ /* 0x000f280000300800 */
[----:B------:R-:W4:Y:S04]  /*79890*/  LDL.LU R73, [R1+0x7b8] ;  /* 0x0007b80001497983 */ /* 0x000f280000300800 */
[----:B------:R-:W4:Y:S04]  /*798a0*/  LDL.LU R72, [R1+0x818] ;  /* 0x0008180001487983 */ /* 0x000f280000300800 */
[----:B------:R-:W4:Y:S04]  /*798b0*/  LDL.LU R57, [R1+0x5d4] ;  /* 0x0005d40001397983 */ /* 0x000f280000300800 */
[----:B--2---:R-:W2:Y:S01]  /*798c0*/  LDL.LU R56, [R1+0x7e8] ;  /* 0x0007e80001387983 */ /* 0x004ea20000300800 */
[----:B------:R-:W-:-:S03]  /*798d0*/  LOP3.LUT R8, R8, 0xbfffffff, RZ, 0xc0, !PT ;  /* 0xbfffffff08087812 */ /* 0x000fc600078ec0ff */
[----:B------:R-:W-:Y:S01]  /*798e0*/  STL.64 [R1+0x1fa0], R174 ;  /* 0x001fa0ae01007387 */ /* 0x000fe20000100a00 */
[----:B------:R-:W-:Y:S02]  /*798f0*/  @P3 LOP3.LUT R8, R8, 0x40000000, RZ, 0xfc, !PT ;  /* 0x4000000008083812 */ /* 0x000fe400078efcff */
[----:B------:R-:W-:Y:S01]  /*79900*/  LOP3.LUT P3, RZ, R7, 0x10, RZ, 0xc0, !PT ;  /* 0x0000001007ff7812 */ /* 0x000fe2000786c0ff */
[----:B------:R-:W0:Y:S01]  /*79910*/  LDS.128 R100, [R0] ;  /* 0x0000000000647984 */ /* 0x000e220000000c00 */
[----:B------:R-:W-:-:S03]  /*79920*/  LOP3.LUT R8, R8, 0xdfffffff, RZ, 0xc0, !PT ;  /* 0xdfffffff08087812 */ /* 0x000fc600078ec0ff */
[----:B------:R-:W-:Y:S01]  /*79930*/  STL.64 [R1+0x1f80], R168 ;  /* 0x001f80a801007387 */ /* 0x000fe20000100a00 */
[----:B------:R-:W-:Y:S01]  /*79940*/  @P2 LOP3.LUT R8, R8, 0x20000000, RZ, 0xfc, !PT ;  /* 0x2000000008082812 */ /* 0x000fe200078efcff */
[----:B------:R-:W-:Y:S03]  /*79950*/  BAR.SYNC.DEFER_BLOCKING 0x0 ;  /* 0x0000000000007b1d */ /* 0x000fe60000010000 */
[----:B------:R-:W-:Y:S02]  /*79960*/  LOP3.LUT R8, R8, 0xefffffff, RZ, 0xc0, !PT ;  /* 0xefffffff08087812 */ /* 0x000fe400078ec0ff */
[C---:B------:R-:W-:Y:S02]  /*79970*/  LOP3.LUT P2, RZ, R7.reuse, 0x8, RZ, 0xc0, !PT ;  /* 0x0000000807ff7812 */ /* 0x040fe4000784c0ff */
[----:B------:R-:W-:Y:S02]  /*79980*/  @P1 LOP3.LUT R8, R8, 0x10000000, RZ, 0xfc, !PT ;  /* 0x1000000008081812 */ /* 0x000fe400078efcff */
[----:B------:R-:W-:Y:S01]  /*79990*/  LOP3.LUT P1, RZ, R7, 0x4, RZ, 0xc0, !PT ;  /* 0x0000000407ff7812 */ /* 0x000fe2000782c0ff */
[----:B------:R-:W-:Y:S01]  /*799a0*/  STL.64 [R1+0x1f78], R170 ;  /* 0x001f78aa01007387 */ /* 0x000fe20000100a00 */
[----:B------:R-:W-:-:S03]  /*799b0*/  LOP3.LUT R8, R8, 0xf7ffffff, RZ, 0xc0, !PT ;  /* 0xf7ffffff08087812 */ /* 0x000fc600078ec0ff */
[----:B------:R-:W-:Y:S01]  /*799c0*/  STL.64 [R1+0x1f50], R164 ;  /* 0x001f50a401007387 */ /* 0x000fe20000100a00 */
        /* <DEDUP_REMOVED lines=10> */
[----:B------:R-:W-:-:S03]  /*79a70*/  @P5 LOP3.LUT R8, R8, 0x2000000, RZ, 0xfc, !PT ;  /* 0x0200000008085812 */ /* 0x000fc600078efcff */
        /* <DEDUP_REMOVED lines=20> */
[----:B------:R3:W-:Y:S04]  /*79bc0*/  STSM.16.M88.4 [R47], R20 ;  /* 0x000000142f007844 */ /* 0x0007e80000000200 */
[----:B------:R-:W-:Y:S01]  /*79bd0*/  STL.64 [R1+0x1e70], R122 ;  /* 0x001e707a01007387 */ /* 0x000fe20000100a00 */
[----:B------:R-:W-:Y:S06]  /*79be0*/  BAR.SYNC.DEFER_BLOCKING 0x0 ;  /* 0x0000000000007b1d */ /* 0x000fec0000010000 */
[----:B-1----:R-:W-:Y:S04]  /*79bf0*/  STL.64 [R1+0x1e68], R116 ;  /* 0x001e687401007387 */ /* 0x002fe80000100a00 */
[----:B------:R-:W-:Y:S04]  /*79c00*/  STL.64 [R1+0x1e60], R246 ;  /* 0x001e60f601007387 */ /* 0x000fe80000100a00 */
[----:B------:R-:W-:Y:S04]  /*79c10*/  STL.64 [R1+0x1e58], R118 ;  /* 0x001e587601007387 */ /* 0x000fe80000100a00 */
[----:B------:R-:W-:Y:S04]  /*79c20*/  STL.64 [R1+0x1e50], R112 ;  /* 0x001e507001007387 */ /* 0x000fe80000100a00 */
[----:B------:R-:W-:Y:S04]  /*79c30*/  STL.64 [R1+0x1e48], R114 ;  /* 0x001e487201007387 */ /* 0x000fe80000100a00 */
[----:B0-----:R-:W-:Y:S04]  /*79c40*/  STL.64 [R1+0x1e40], R108 ;  /* 0x001e406c01007387 */ /* 0x001fe80000100a00 */
[----:B------:R-:W-:Y:S04]  /*79c50*/  STL.64 [R1+0x1e38], R110 ;  /* 0x001e386e01007387 */ /* 0x000fe80000100a00 */
[----:B------:R-:W-:Y:S04]  /*79c60*/  STL.64 [R1+0x1e30], R104 ;  /* 0x001e306801007387 */ /* 0x000fe80000100a00 */
[----:B------:R-:W-:Y:S04]  /*79c70*/  STL.64 [R1+0x1e28], R106 ;  /* 0x001e286a01007387 */ /* 0x000fe80000100a00 */
[----:B------:R-:W-:Y:S04]  /*79c80*/  STL.64 [R1+0x1e10], R248 ;  /* 0x001e10f801007387 */ /* 0x000fe80000100a00 */
[----:B------:R-:W-:Y:S04]  /*79c90*/  STL.64 [R1+0x1dc8], R250 ;  /* 0x001dc8fa01007387 */ /* 0x000fe80000100a00 */
[----:B------:R-:W-:Y:S04]  /*79ca0*/  STL.64 [R1+0x1e20], R100 ;  /* 0x001e206401007387 */ /* 0x000fe80000100a00 */
[----:B------:R-:W-:Y:S04]  /*79cb0*/  STL.64 [R1+0x1e18], R102 ;  /* 0x001e186601007387 */ /* 0x000fe80000100a00 */
[----:B------:R-:W2:Y:S04]  /*79cc0*/  LDL.LU R71, [R1+0x9bc] ;  /* 0x0009bc0001477983 */ /* 0x000ea80000300800 */
[----:B------:R-:W2:Y:S04]  /*79cd0*/  LDL.LU R70, [R1+0xa1c] ;  /* 0x000a1c0001467983 */ /* 0x000ea80000300800 */
[----:B------:R-:W2:Y:S04]  /*79ce0*/  LDL.LU R69, [R1+0x990] ;  /* 0x0009900001457983 */ /* 0x000ea80000300800 */
[----:B------:R-:W2:Y:S04]  /*79cf0*/  LDL.LU R68, [R1+0x9f0] ;  /* 0x0009f00001447983 */ /* 0x000ea80000300800 */
[----:B------:R-:W2:Y:S04]  /*79d00*/  LDL.LU R65, [R1+0x7b4] ;  /* 0x0007b40001417983 */ /* 0x000ea80000300800 */
[----:B------:R-:W2:Y:S04]  /*79d10*/  LDL.LU R64, [R1+0x814] ;  /* 0x0008140001407983 */ /* 0x000ea80000300800 */
[----:B------:R-:W0:Y:S01]  /*79d20*/  LDS.128 R96, [R0] ;  /* 0x0000000000607984 */ /* 0x000e220000000c00 */
[----:B---3--:R-:W-:-:S03]  /*79d30*/  PRMT R20, R62, 0x5410, R63 ;  /* 0x000054103e147816 */ /* 0x008fc6000000003f */
[----:B------:R-:W3:Y:S04]  /*79d40*/  LDL.LU R63, [R1+0x5d0] ;  /* 0x0005d000013f7983 */ /* 0x000ee80000300800 */
[----:B------:R-:W3:Y:S01]  /*79d50*/  LDL.LU R62, [R1+0x7e4] ;  /* 0x0007e400013e7983 */ /* 0x000ee20000300800 */
[----:B----4-:R-:W-:Y:S02]  /*79d60*/  PRMT R21, R76, 0x5410, R77 ;  /* 0x000054104c157816 */ /* 0x010fe4000000004d */
[----:B------:R-:W-:Y:S02]  /*79d70*/  PRMT R22, R74, 0x5410, R75 ;  /* 0x000054104a167816 */ /* 0x000fe4000000004b */
[----:B------:R-:W-:Y:S01]  /*79d80*/  PRMT R23, R66, 0x5410, R67 ;  /* 0x0000541042177816 */ /* 0x000fe20000000043 */
[----:B------:R-:W-:Y:S06]  /*79d90*/  BAR.SYNC.DEFER_BLOCKING 0x0 ;  /* 0x0000000000007b1d */ /* 0x000fec0000010000 */
[----:B0-----:R-:W-:Y:S04]  /*79da0*/  STL.64 [R1+0x1e08], R96 ;  /* 0x001e086001007387 */ /* 0x001fe80000100a00 */
[----:B------:R-:W-:Y:S04]  /*79db0*/  STL.64 [R1+0x1e00], R98 ;  /* 0x001e006201007387 */ /* 0x000fe80000100a00 */
[----:B------:R-:W4:Y:S04]  /*79dc0*/  LDL.LU R67, [R1+0x9b8] ;  /* 0x0009b80001437983 */ /* 0x000f280000300800 */
[----:B------:R-:W4:Y:S04]  /*79dd0*/  LDL.LU R66, [R1+0xa18] ;  /* 0x000a180001427983 */ /* 0x000f280000300800 */
[----:B------:R0:W-:Y:S01]  /*79de0*/  STSM.16.M88.4 [R47], R20 ;  /* 0x000000142f007844 */ /* 0x0001e20000000200 */
[----:B------:R-:W-:Y:S01]  /*79df0*/  BAR.SYNC.DEFER_BLOCKING 0x0 ;  /* 0x0000000000007b1d */ /* 0x000fe20000010000 */
[----:B0-----:R-:W-:-:S05]  /*79e00*/  PRMT R20, R60, 0x5410, R61 ;  /* 0x000054103c147816 */ /* 0x001fca000000003d */
[----:B------:R-:W4:Y:S04]  /*79e10*/  LDL.LU R61, [R1+0x98c] ;  /* 0x00098c00013d7983 */ /* 0x000f280000300800 */
[----:B------:R-:W4:Y:S01]  /*79e20*/  LDL.LU R60, [R1+0x9ec] ;  /* 0x0009ec00013c7983 */ /* 0x000f220000300800 */
[----:B------:R-:W-:-:S03]  /*79e30*/  PRMT R21, R58, 0x5410, R59 ;  /* 0x000054103a157816 */ /* 0x000fc6000000003b */
[----:B------:R-:W4:Y:S01]  /*79e40*/  LDL.LU R59, [R1+0x7b0] ;  /* 0x0007b000013b7983 */ /* 0x000f220000300800 */
[----:B--2---:R-:W-:-:S03]  /*79e50*/  PRMT R23, R56, 0x5410, R57 ;  /* 0x0000541038177816 */ /* 0x004fc60000000039 */
[----:B------:R-:W2:Y:S04]  /*79e60*/  LDL.LU R58, [R1+0x810] ;  /* 0x00081000013a7983 */ /* 0x000ea80000300800 */
[----:B------:R-:W2:Y:S04]  /*79e70*/  LDL.LU R57, [R1+0x5cc] ;  /* 0x0005cc0001397983 */ /* 0x000ea80000300800 */
[----:B------:R-:W2:Y:S04]  /*79e80*/  LDL.LU R56, [R1+0x7e0] ;  /* 0x0007e00001387983 */ /* 0x000ea80000300800 */
[----:B------:R-:W0:Y:S01]  /*79e90*/  LDS.128 R92, [R0] ;  /* 0x00000000005c7984 */ /* 0x000e220000000c00 */
[----:B------:R-:W-:Y:S01]  /*79ea0*/  PRMT R22, R72, 0x5410, R73 ;  /* 0x0000541048167816 */ /* 0x000fe20000000049 */
[----:B------:R-:W-:Y:S06]  /*79eb0*/  BAR.SYNC.DEFER_BLOCKING 0x0 ;  /* 0x0000000000007b1d */ /* 0x000fec0000010000 */
[----:B------:R1:W-:Y:S02]  /*79ec0*/  STSM.16.M88.4 [R47], R20 ;  /* 0x000000142f007844 */ /* 0x0003e40000000200 */
[----:B------:R-:W-:Y:S06]  /*79ed0*/  BAR.SYNC.DEFER_BLOCKING 0x0 ;  /* 0x0000000000007b1d */ /* 0x000fec0000010000 */
[----:B0-----:R-:W-:Y:S04]  /*79ee0*/  STL.64 [R1+0x1df8], R92 ;  /* 0x001df85c01007387 */ /* 0x001fe80000100a00 */
[----:B------:R-:W-:Y:S04]  /*79ef0*/  STL.64 [R1+0x1df0], R94 ;  /* 0x001df05e01007387 */ /* 0x000fe80000100a00 */
[----:B------:R-:W0:Y:S01]  /*79f00*/  LDS.128 R88, [R0] ;  /* 0x0000000000587984 */ /* 0x000e220000000c00 */
[----:B-1----:R-:W-:-:S03]  /*79f10*/  PRMT R22, R64, 0x5410, R65 ;  /* 0x0000541040167816 */ /* 0x002fc60000000041 */
[----:B------:R-:W2:Y:S04]  /*79f20*/  LDL.LU R65, [R1+0x9b4] ;  /* 0x0009b40001417983 */ /* 0x000ea80000300800 */
[----:B------:R-:W2:Y:S01]  /*79f30*/  LDL.LU R64, [R1+0xa14] ;  /* 0x000a140001407983 */ /* 0x000ea20000300800 */
[----:B------:R-:W-:-:S03]  /*79f40*/  PRMT R20, R70, 0x5410, R71 ;  /* 0x0000541046147816 */ /* 0x000fc60000000047 */
[----:B------:R-:W2:Y:S01]  /*79f50*/  LDL.LU R77, [R1+0x988] ;  /* 0x00098800014d7983 */ /* 0x000ea20000300800 */
[----:B------:R-:W-:-:S03]  /*79f60*/  PRMT R21, R68, 0x5410, R69 ;  /* 0x0000541044157816 */ /* 0x000fc60000000045 */
[----:B------:R-:W2:Y:S04]  /*79f70*/  LDL.LU R76, [R1+0x9e8] ;  /* 0x0009e800014c7983 */ /* 0x000ea80000300800 */
[----:B------:R-:W2:Y:S04]  /*79f80*/  LDL.LU R75, [R1+0x5fc] ;  /* 0x0005fc00014b7983 */ /* 0x000ea80000300800 */
[----:B------:R-:W2:Y:S01]  /*79f90*/  LDL.LU R74, [R1+0x80c] ;  /* 0x00080c00014a7983 */ /* 0x000ea20000300800 */
[----:B---3--:R-:W-:Y:S01]  /*79fa0*/  PRMT R23, R62, 0x5410, R63 ;  /* 0x000054103e177816 */ /* 0x008fe2000000003f */
[----:B------:R-:W-:Y:S06]  /*79fb0*/  BAR.SYNC.DEFER_BLOCKING 0x0 ;  /* 0x0000000000007b1d */ /* 0x000fec0000010000 */
[----:B------:R-:W3:Y:S04]  /*79fc0*/  LDL.LU R63, [R1+0x5c8] ;  /* 0x0005c800013f7983 */ /* 0x000ee80000300800 */
[----:B------:R-:W3:Y:S04]  /*79fd0*/  LDL.LU R62, [R1+0x7dc] ;  /* 0x0007dc00013e7983 */ /* 0x000ee80000300800 */
[----:B0-----:R-:W-:Y:S04]  /*79fe0*/  STL.64 [R1+0x1de8], R88 ;  /* 0x001de85801007387 */ /* 0x001fe80000100a00 */
[----:B------:R-:W-:Y:S04]  /*79ff0*/  STL.64 [R1+0x1de0], R90 ;  /* 0x001de05a01007387 */ /* 0x000fe80000100a00 */
[----:B------:R4:W-:Y:S01]  /*7a000*/  STSM.16.M88.4 [R47], R20 ;  /* 0x000000142f007844 */ /* 0x0009e20000000200 */
[----:B------:R-:W-:Y:S06]  /*7a010*/  BAR.SYNC.DEFER_BLOCKING 0x0 ;  /* 0x0000000000007b1d */ /* 0x000fec0000010000 */
[----:B------:R-:W0:Y:S01]  /*7a020*/  LDS.128 R84, [R0] ;  /* 0x0000000000547984 */ /* 0x000e220000000c00 */
[----:B----4-:R-:W-:-:S03]  /*7a030*/  PRMT R21, R60, 0x5410, R61 ;  /* 0x000054103c157816 */ /* 0x010fc6000000003d */
[----:B------:R-:W4:Y:S04]  /*7a040*/  LDL.LU R61, [R1+0x9b0] ;  /* 0x0009b000013d7983 */ /* 0x000f280000300800 */
[----:B------:R-:W4:Y:S01]  /*7a050*/  LDL.LU R60, [R1+0xa10] ;  /* 0x000a1000013c7983 */ /* 0x000f220000300800 */
[----:B--2---:R-:W-:-:S03]  /*7a060*/  PRMT R22, R58, 0x5410, R59 ;  /* 0x000054103a167816 */ /* 0x004fc6000000003b */
[----:B------:R-:W2:Y:S04]  /*7a070*/  LDL.LU R59, [R1+0x984] ;  /* 0x00098400013b7983 */ /* 0x000ea80000300800 */
[----:B------:R-:W2:Y:S01]  /*7a080*/  LDL.LU R58, [R1+0x9e4] ;  /* 0x0009e400013a7983 */ /* 0x000ea20000300800 */
[----:B------:R-:W-:-:S03]  /*7a090*/  PRMT R23, R56, 0x5410, R57 ;  /* 0x0000541038177816 */ /* 0x000fc60000000039 */
[----:B------:R-:W2:Y:S04]  /*7a0a0*/  LDL.LU R73, [R1+0x5f8] ;  /* 0x0005f80001497983 */ /* 0x000ea80000300800 */
[----:B------:R-:W2:Y:S04]  /*7a0b0*/  LDL.LU R72, [R1+0x808] ;  /* 0x0008080001487983 */ /* 0x000ea80000300800 */
[----:B------:R-:W2:Y:S04]  /*7a0c0*/  LDL.LU R57, [R1+0x5c4] ;  /* 0x0005c40001397983 */ /* 0x000ea80000300800 */
[----:B------:R-:W2:Y:S01]  /*7a0d0*/  LDL.LU R56, [R1+0x7d8] ;  /* 0x0007d80001387983 */ /* 0x000ea20000300800 */
[----:B------:R-:W-:Y:S01]  /*7a0e0*/  PRMT R20, R66, 0x5410, R67 ;  /* 0x0000541042147816 */ /* 0x000fe20000000043 */
[----:B------:R-:W-:Y:S06]  /*7a0f0*/  BAR.SYNC.DEFER_BLOCKING 0x0 ;  /* 0x0000000000007b1d */ /* 0x000fec0000010000 */
[----:B0-----:R-:W-:Y:S04]  /*7a100*/  STL.64 [R1+0x1dd8], R84 ;  /* 0x001dd85401007387 */ /* 0x001fe80000100a00 */
[----:B------:R-:W-:Y:S04]  /*7a110*/  STL.64 [R1+0x1dd0], R86 ;  /* 0x001dd05601007387 */ /* 0x000fe80000100a00 */
[----:B------:R-:W2:Y:S04]  /*7a120*/  LDL.LU R71, [R1+0x9ac] ;  /* 0x0009ac0001477983 */ /* 0x000ea80000300800 */
[----:B------:R-:W2:Y:S04]  /*7a130*/  LDL.LU R70, [R1+0xa0c] ;  /* 0x000a0c0001467983 */ /* 0x000ea80000300800 */
[----:B------:R0:W-:Y:S01]  /*7a140*/  STSM.16.M88.4 [R47], R20 ;  /* 0x000000142f007844 */ /* 0x0001e20000000200 */
[----:B------:R-:W-:Y:S06]  /*7a150*/  BAR.SYNC.DEFER_BLOCKING 0x0 ;  /* 0x0000000000007b1d */ /* 0x000fec0000010000 */
[----:B------:R-:W2:Y:S04]  /*7a160*/  LDL.LU R69, [R1+0x980] ;  /* 0x0009800001457983 */ /* 0x000ea80000300800 */
[----:B------:R-:W2:Y:S04]  /*7a170*/  LDL.LU R68, [R1+0x9e0] ;  /* 0x0009e00001447983 */ /* 0x000ea80000300800 */
[----:B------:R-:W2:Y:S04]  /*7a180*/  LDL.LU R67, [R1+0x5f4] ;  /* 0x0005f40001437983 */ /* 0x000ea80000300800 */
[----:B------:R-:W2:Y:S04]  /*7a190*/  LDL.LU R66, [R1+0x804] ;  /* 0x0008040001427983 */ /* 0x000ea80000300800 */
[----:B------:R-:W1:Y:S01]  /*7a1a0*/  LDS.128 R80, [R0] ;  /* 0x0000000000507984 */ /* 0x000e620000000c00 */
[----:B0-----:R-:W-:-:S03]  /*7a1b0*/  PRMT R20, R64, 0x5410, R65 ;  /* 0x0000541040147816 */ /* 0x001fc60000000041 */
[----:B------:R-:W2:Y:S04]  /*7a1c0*/  LDL.LU R65, [R1+0x5c0] ;  /* 0x0005c00001417983 */ /* 0x000ea80000300800 */
[----:B------:R-:W2:Y:S01]  /*7a1d0*/  LDL.LU R64, [R1+0x7d4] ;  /* 0x0007d40001407983 */ /* 0x000ea20000300800 */
[----:B------:R-:W-:Y:S01]  /*7a1e0*/  PRMT R21, R76, 0x5410, R77 ;  /* 0x000054104c157816 */ /* 0x000fe2000000004d */
[----:B------:R-:W-:Y:S01]  /*7a1f0*/  BAR.SYNC.DEFER_BLOCKING 0x0 ;  /* 0x0000000000007b1d */ /* 0x000fe20000010000 */
[----:B------:R-:W-:-:S05]  /*7a200*/  PRMT R22, R74, 0x5410, R75 ;  /* 0x000054104a167816 */ /* 0x000fca000000004b */
[----:B-1----:R-:W-:Y:S04]  /*7a210*/  STL.64 [R1+0x1dc0], R80 ;  /* 0x001dc05001007387 */ /* 0x002fe80000100a00 */
[----:B------:R-:W-:Y:S01]  /*7a220*/  STL.64 [R1+0x1db8], R82 ;  /* 0x001db85201007387 */ /* 0x000fe20000100a00 */
[----:B---3--:R-:W-:-:S03]  /*7a230*/  PRMT R23, R62, 0x5410, R63 ;  /* 0x000054103e177816 */ /* 0x008fc6000000003f */
[----:B------:R-:W3:Y:S04]  /*7a240*/  LDL.LU R63, [R1+0x9a8] ;  /* 0x0009a800013f7983 */ /* 0x000ee80000300800 */
[----:B------:R4:W-:Y:S04]  /*7a250*/  STSM.16.M88.4 [R47], R20 ;  /* 0x000000142f007844 */ /* 0x0009e80000000200 */
[----:B------:R-:W3:Y:S01]  /*7a260*/  LDL.LU R62, [R1+0xa08] ;  /* 0x000a0800013e7983 */ /* 0x000ee20000300800 */
        /* <DEDUP_REMOVED lines=13> */
[----:B0-----:R-:W-:Y:S04]  /*7a340*/  STL.64 [R1+0x1db0], R76 ;  /* 0x001db04c01007387 */ /* 0x001fe80000100a00 */
[----:B------:R0:W-:Y:S01]  /*7a350*/  STSM.16.M88.4 [R47], R20 ;  /* 0x000000142f007844 */ /* 0x0001e20000000200 */
[----:B------:R-:W-:Y:S06]  /*7a360*/  BAR.SYNC.DEFER_BLOCKING 0x0 ;  /* 0x0000000000007b1d */ /* 0x000fec0000010000 */
[----:B------:R-:W-:Y:S04]  /*7a370*/  STL.64 [R1+0x1da8], R78 ;  /* 0x001da84e01007387 */ /* 0x000fe80000100a00 */
[----:B------:R-:W2:Y:S01]  /*7a380*/  LDL.LU R236, [R1+0x9a4] ;  /* 0x0009a40001ec7983 */ /* 0x000ea20000300800 */
[----:B0-----:R-:W-:-:S03]  /*7a390*/  PRMT R22, R66, 0x5410, R67 ;  /* 0x0000541042167816 */ /* 0x001fc60000000043 */
[----:B------:R-:W2:Y:S04]  /*7a3a0*/  LDL.LU R234, [R1+0xa04] ;  /* 0x000a040001ea7983 */ /* 0x000ea80000300800 */
[----:B------:R-:W2:Y:S04]  /*7a3b0*/  LDL.LU R224, [R1+0x978] ;  /* 0x0009780001e07983 */ /* 0x000ea80000300800 */
[----:B------:R-:W2:Y:S04]  /*7a3c0*/  LDL.LU R222, [R1+0x9d8] ;  /* 0x0009d80001de7983 */ /* 0x000ea80000300800 */
[----:B------:R-:W2:Y:S04]  /*7a3d0*/  LDL.LU R67, [R1+0x5ec] ;  /* 0x0005ec0001437983 */ /* 0x000ea80000300800 */
[----:B------:R-:W2:Y:S04]  /*7a3e0*/  LDL.LU R66, [R1+0x7fc] ;  /* 0x0007fc0001427983 */ /* 0x000ea80000300800 */
[----:B------:R-:W0:Y:S01]  /*7a3f0*/  LDS.128 R72, [R0] ;  /* 0x0000000000487984 */ /* 0x000e220000000c00 */
[----:B------:R-:W-:-:S02]  /*7a400*/  PRMT R20, R70, 0x5410, R71 ;  /* 0x0000541046147816 */ /* 0x000fc40000000047 */
[----:B------:R-:W-:Y:S01]  /*7a410*/  PRMT R21, R68, 0x5410, R69 ;  /* 0x0000541044157816 */ /* 0x000fe20000000045 */
[----:B------:R-:W-:Y:S01]  /*7a420*/  BAR.SYNC.DEFER_BLOCKING 0x0 ;  /* 0x0000000000007b1d */ /* 0x000fe20000010000 */
[----:B------:R-:W-:-:S05]  /*7a430*/  PRMT R23, R64, 0x5410, R65 ;  /* 0x0000541040177816 */ /* 0x000fca0000000041 */
[----:B------:R-:W2:Y:S04]  /*7a440*/  LDL.LU R65, [R1+0x5b8] ;  /* 0x0005b80001417983 */ /* 0x000ea80000300800 */
[----:B------:R-:W2:Y:S04]  /*7a450*/  LDL.LU R64, [R1+0x7cc] ;  /* 0x0007cc0001407983 */ /* 0x000ea80000300800 */
[----:B0-----:R-:W-:Y:S04]  /*7a460*/  STL.64 [R1+0x1da0], R72 ;  /* 0x001da04801007387 */ /* 0x001fe80000100a00 */
[----:B------:R-:W-:Y:S04]  /*7a470*/  STL.64 [R1+0x1d98], R74 ;  /* 0x001d984a01007387 */ /* 0x000fe80000100a00 */
[----:B------:R-:W2:Y:S04]  /*7a480*/  LDL.LU R232, [R1+0x9a0] ;  /* 0x0009a00001e87983 */ /* 0x000ea80000300800 */
[----:B------:R-:W2:Y:S04]  /*7a490*/  LDL.LU R230, [R1+0xa00] ;  /* 0x000a000001e67983 */ /* 0x000ea80000300800 */
[----:B------:R3:W-:Y:S04]  /*7a4a0*/  STSM.16.M88.4 [R47], R20 ;  /* 0x000000142f007844 */ /* 0x0007e80000000200 */
[----:B------:R-:W2:Y:S04]  /*7a4b0*/  LDL.LU R220, [R1+0x974] ;  /* 0x0009740001dc7983 */ /* 0x000ea80000300800 */
[----:B------:R-:W2:Y:S01]  /*7a4c0*/  LDL.LU R218, [R1+0x9d4] ;  /* 0x0009d40001da7983 */ /* 0x000ea20000300800 */
[----:B------:R-:W-:Y:S01]  /*7a4d0*/  BAR.SYNC.DEFER_BLOCKING 0x0 ;  /* 0x0000000000007b1d */ /* 0x000fe20000010000 */
[----:B---3--:R-:W-:-:S05]  /*7a4e0*/  PRMT R20, R62, 0x5410, R63 ;  /* 0x000054103e147816 */ /* 0x008fca000000003f */
[----:B------:R-:W3:Y:S04]  /*7a4f0*/  LDL.LU R63, [R1+0x5e8] ;  /* 0x0005e800013f7983 */ /* 0x000ee80000300800 */
[----:B------:R-:W3:Y:S04]  /*7a500*/  LDL.LU R62, [R1+0x7f8] ;  /* 0x0007f800013e7983 */ /* 0x000ee80000300800 */
[----:B------:R-:W0:Y:S01]  /*7a510*/  LDS.128 R68, [R0] ;  /* 0x0000000000447984 */ /* 0x000e220000000c00 */
[----:B----4-:R-:W-:-:S03]  /*7a520*/  PRMT R21, R60, 0x5410, R61 ;  /* 0x000054103c157816 */ /* 0x010fc6000000003d */
[----:B------:R-:W4:Y:S04]  /*7a530*/  LDL.LU R61, [R1+0x5b4] ;  /* 0x0005b400013d7983 */ /* 0x000f280000300800 */
[----:B------:R-:W4:Y:S04]  /*7a540*/  LDL.LU R60, [R1+0x7c8] ;  /* 0x0007c800013c7983 */ /* 0x000f280000300800 */
[----:B------:R-:W4:Y:S04]  /*7a550*/  LDL.LU R228, [R1+0x99c] ;  /* 0x00099c0001e47983 */ /* 0x000f280000300800 */
[----:B------:R-:W4:Y:S04]  /*7a560*/  LDL.LU R226, [R1+0x9fc] ;  /* 0x0009fc0001e27983 */ /* 0x000f280000300800 */
[----:B------:R-:W4:Y:S04]  /*7a570*/  LDL.LU R216, [R1+0x970] ;  /* 0x0009700001d87983 */ /* 0x000f280000300800 */
[----:B------:R-:W4:Y:S01]  /*7a580*/  LDL.LU R212, [R1+0x9d0] ;  /* 0x0009d00001d47983 */ /* 0x000f220000300800 */
[----:B--2---:R-:W-:-:S02]  /*7a590*/  PRMT R22, R58, 0x5410, R59 ;  /* 0x000054103a167816 */ /* 0x004fc4000000003b */
[----:B------:R-:W-:Y:S01]  /*7a5a0*/  PRMT R23, R56, 0x5410, R57 ;  /* 0x0000541038177816 */ /* 0x000fe20000000039 */
[----:B------:R-:W2:Y:S04]  /*7a5b0*/  LDL.LU R59, [R1+0x5e4] ;  /* 0x0005e400013b7983 */ /* 0x000ea80000300800 */
[----:B------:R-:W2:Y:S04]  /*7a5c0*/  LDL.LU R58, [R1+0x7f4] ;  /* 0x0007f400013a7983 */ /* 0x000ea80000300800 */
[----:B------:R-:W2:Y:S04]  /*7a5d0*/  LDL.LU R57, [R1+0x5b0] ;  /* 0x0005b00001397983 */ /* 0x000ea80000300800 */
[----:B------:R-:W2:Y:S01]  /*7a5e0*/  LDL.LU R56, [R1+0x7c4] ;  /* 0x0007c40001387983 */ /* 0x000ea20000300800 */
[----:B------:R-:W-:Y:S06]  /*7a5f0*/  BAR.SYNC.DEFER_BLOCKING 0x0 ;  /* 0x0000000000007b1d */ /* 0x000fec0000010000 */
[----:B------:R1:W-:Y:S04]  /*7a600*/  STSM.16.M88.4 [R47], R20 ;  /* 0x000000142f007844 */ /* 0x0003e80000000200 */
[----:B0-----:R-:W-:Y:S04]  /*7a610*/  STL.64 [R1+0x1d90], R68 ;  /* 0x001d904401007387 */ /* 0x001fe80000100a00 */
[----:B------:R-:W-:Y:S01]  /*7a620*/  STL.64 [R1+0x1d88], R70 ;  /* 0x001d884601007387 */ /* 0x000fe20000100a00 */
[----:B-1----:R-:W-:-:S02]  /*7a630*/  PRMT R22, R66, 0x5410, R67 ;  /* 0x0000541042167816 */ /* 0x002fc40000000043 */
[----:B------:R-:W-:Y:S02]  /*7a640*/  PRMT R21, R222, 0x5410, R224 ;  /* 0x00005410de157816 */ /* 0x000fe400000000e0 */
[----:B------:R-:W2:Y:S01]  /*7a650*/  LDL.LU R224, [R1+0x600] ;  /* 0x0006000001e07983 */ /* 0x000ea20000300800 */
[----:B------:R-:W-:-:S03]  /*7a660*/  PRMT R20, R234, 0x5410, R236 ;  /* 0x00005410ea147816 */ /* 0x000fc600000000ec */
[----:B------:R-:W2:Y:S01]  /*7a670*/  LDL.LU R222, [R1+0x604] ;  /* 0x0006040001de7983 */ /* 0x000ea20000300800 */
[----:B------:R-:W-:Y:S01]  /*7a680*/  PRMT R23, R64, 0x5410, R65 ;  /* 0x0000541040177816 */ /* 0x000fe20000000041 */
[----:B------:R-:W-:Y:S06]  /*7a690*/  BAR.SYNC.DEFER_BLOCKING 0x0 ;  /* 0x0000000000007b1d */ /* 0x000fec0000010000 */
[----:B------:R-:W0:Y:S02]  /*7a6a0*/  LDS.128 R64, [R0] ;  /* 0x0000000000407984 */ /* 0x000e240000000c00 */
[----:B------:R-:W-:Y:S06]  /*7a6b0*/  BAR.SYNC.DEFER_BLOCKING 0x0 ;  /* 0x0000000000007b1d */ /* 0x000fec0000010000 */
[----:B------:R3:W-:Y:S04]  /*7a6c0*/  STSM.16.M88.4 [R47], R20 ;  /* 0x000000142f007844 */ /* 0x0007e80000000200 */
[----:B0-----:R-:W-:Y:S01]  /*7a6d0*/  STL.64 [R1+0x1d80], R64 ;  /* 0x001d804001007387 */ /* 0x001fe20000100a00 */
[----:B---3--:R-:W-:-:S03]  /*7a6e0*/  PRMT R22, R62, 0x5410, R63 ;  /* 0x000054103e167816 */ /* 0x008fc6000000003f */
[----:B------:R-:W-:Y:S01]  /*7a6f0*/  STL.64 [R1+0x1d78], R66 ;  /* 0x001d784201007387 */ /* 0x000fe20000100a00 */
[----:B------:R-:W-:-:S03]  /*7a700*/  PRMT R21, R218, 0x5410, R220 ;  /* 0x00005410da157816 */ /* 0x000fc600000000dc */
[----:B------:R-:W3:Y:S01]  /*7a710*/  LDL.LU R220, [R1+0x608] ;  /* 0x0006080001dc7983 */ /* 0x000ee20000300800 */
[----:B------:R-:W-:-:S03]  /*7a720*/  PRMT R20, R230, 0x5410, R232 ;  /* 0x00005410e6147816 */ /* 0x000fc600000000e8 */
[----:B------:R-:W3:Y:S01]  /*7a730*/  LDL.LU R218, [R1+0x60c] ;  /* 0x00060c0001da7983 */ /* 0x000ee20000300800 */
[----:B----4-:R-:W-:Y:S01]  /*7a740*/  PRMT R23, R60, 0x5410, R61 ;  /* 0x000054103c177816 */ /* 0x010fe2000000003d */
[----:B------:R-:W-:Y:S06]  /*7a750*/  BAR.SYNC.DEFER_BLOCKING 0x0 ;  /* 0x0000000000007b1d */ /* 0x000fec0000010000 */
[----:B------:R-:W0:Y:S02]  /*7a760*/  LDS.128 R60, [R0] ;  /* 0x00000000003c7984 */ /* 0x000e240000000c00 */
[----:B------:R-:W-:Y:S06]  /*7a770*/  BAR.SYNC.DEFER_BLOCKING 0x0 ;  /* 0x0000000000007b1d */ /* 0x000fec0000010000 */
[----:B------:R1:W-:Y:S04]  /*7a780*/  STSM.16.M88.4 [R47], R20 ;  /* 0x000000142f007844 */ /* 0x0003e80000000200 */
[----:B0-----:R-:W-:Y:S04]  /*7a790*/  STL.64 [R1+0x1d60], R60 ;  /* 0x001d603c01007387 */ /* 0x001fe80000100a00 */
[----:B------:R-:W-:Y:S01]  /*7a7a0*/  STL.64 [R1+0x1d58], R62 ;  /* 0x001d583e01007387 */ /* 0x000fe20000100a00 */
[----:B-1----:R-:W-:-:S03]  /*7a7b0*/  PRMT R21, R212, 0x5410, R216 ;  /* 0x00005410d4157816 */ /* 0x002fc600000000d8 */
[----:B------:R-:W4:Y:S01]  /*7a7c0*/  LDL.LU R216, [R1+0x610] ;  /* 0x0006100001d87983 */ /* 0x000f220000300800 */
[----:B--2---:R-:W-:Y:S02]  /*7a7d0*/  PRMT R22, R58, 0x5410, R59 ;  /* 0x000054103a167816 */ /* 0x004fe4000000003b */
[----:B------:R-:W-:Y:S01]  /*7a7e0*/  PRMT R23, R56, 0x5410, R57 ;  /* 0x0000541038177816 */ /* 0x000fe20000000039 */
[----:B------:R-:W-:Y:S06]  /*7a7f0*/  BAR.SYNC.DEFER_BLOCKING 0x0 ;  /* 0x0000000000007b1d */ /* 0x000fec0000010000 */
[----:B------:R-:W0:Y:S01]  /*7a800*/  LDS.128 R56, [R0] ;  /* 0x0000000000387984 */ /* 0x000e220000000c00 */
[----:B------:R-:W-:Y:S01]  /*7a810*/  PRMT R20, R226, 0x5410, R228 ;  /* 0x00005410e2147816 */ /* 0x000fe200000000e4 */
[----:B------:R-:W-:Y:S01]  /*7a820*/  BAR.SYNC.DEFER_BLOCKING 0x0 ;  /* 0x0000000000007b1d */ /* 0x000fe20000010000 */
[----:B------:R-:W-:-:S05]  /*7a830*/  PRMT R212, R176, 0x7770, RZ ;  /* 0x00007770b0d47816 */ /* 0x000fca00000000ff */
[----:B------:R-:W-:Y:S02]  /*7a840*/  STSM.16.M88.4 [R47], R20 ;  /* 0x000000142f007844 */ /* 0x000fe40000000200 */
[----:B------:R-:W-:Y:S06]  /*7a850*/  BAR.SYNC.DEFER_BLOCKING 0x0 ;  /* 0x0000000000007b1d */ /* 0x000fec0000010000 */
[----:B0-----:R-:W-:Y:S04]  /*7a860*/  STL.64 [R1+0x1d70], R56 ;  /* 0x001d703801007387 */ /* 0x001fe80000100a00 */
[----:B------:R-:W-:Y:S04]  /*7a870*/  STL.64 [R1+0x1d68], R58 ;  /* 0x001d683a01007387 */ /* 0x000fe80000100a00 */
[----:B------:R-:W2:Y:S04]  /*7a880*/  LDL.LU R236, [R1+0x614] ;  /* 0x0006140001ec7983 */ /* 0x000ea80000300800 */
[----:B------:R-:W2:Y:S04]  /*7a890*/  LDL.LU R228, [R1+0x618] ;  /* 0x0006180001e47983 */ /* 0x000ea80000300800 */
[----:B------:R-:W2:Y:S04]  /*7a8a0*/  LDL.LU R226, [R1+0x61c] ;  /* 0x00061c0001e27983 */ /* 0x000ea80000300800 */
[----:B------:R0:W-:Y:S02]  /*7a8b0*/  @P4 STG.E.U8 desc[UR6][R12.64], R212 ;  /* 0x000000d40c004986 */ /* 0x0001e4000c101106 */
[----:B0-----:R-:W-:-:S04]  /*7a8c0*/  IADD3 R12, P4, R224, R10, RZ ;  /* 0x0000000ae00c7210 */ /* 0x001fc80007f9e0ff */
[----:B------:R-:W-:Y:S02]  /*7a8d0*/  LEA.HI.X.SX32 R13, R224, R9, 0x1, P4 ;  /* 0x00000009e00d7211 */ /* 0x000fe400020f0eff */
[----:B------:R-:W2:Y:S01]  /*7a8e0*/  LDL.LU R224, [R1+0x620] ;  /* 0x0006200001e07983 */ /* 0x000ea20000300800 */
[----:B------:R-:W-:-:S05]  /*7a8f0*/  PRMT R20, R176, 0x7771, RZ ;  /* 0x00007771b0147816 */ /* 0x000fca00000000ff */
[----:B------:R0:W-:Y:S02]  /*7a900*/  @P6 STG.E.U8 desc[UR6][R14.64], R20 ;  /* 0x000000140e006986 */ /* 0x0001e4000c101106 */
[----:B0-----:R-:W-:-:S04]  /*7a910*/  IADD3 R14, P4, R222, R10, RZ ;  /* 0x0000000ade0e7210 */ /* 0x001fc80007f9e0ff */
[----:B------:R-:W-:Y:S02]  /*7a920*/  LEA.HI.X.SX32 R15, R222, R9, 0x1, P4 ;  /* 0x00000009de0f7211 */ /* 0x000fe400020f0eff */
[----:B------:R-:W2:Y:S01]  /*7a930*/  LDL.LU R222, [R1+0x624] ;  /* 0x0006240001de7983 */ /* 0x000ea20000300800 */
[----:B------:R-:W-:-:S03]  /*7a940*/  PRMT R20, R177, 0x7770, RZ ;  /* 0x00007770b1147816 */ /* 0x000fc600000000ff */
[----:B------:R-:W2:Y:S04]  /*7a950*/  LDL.LU R234, [R1+0x628] ;  /* 0x0006280001ea7983 */ /* 0x000ea80000300800 */
[----:B------:R0:W-:Y:S02]  /*7a960*/  @P0 STG.E.U8 desc[UR6][R16.64], R20 ;  /* 0x0000001410000986 */ /* 0x0001e4000c101106 */
[----:B0-----:R-:W-:-:S05]  /*7a970*/  PRMT R20, R177, 0x7771, RZ ;  /* 0x00007771b1147816 */ /* 0x001fca00000000ff */
[----:B------:R4:W-:Y:S01]  /*7a980*/  @P1 STG.E.U8 desc[UR6][R12.64], R20 ;  /* 0x000000140c001986 */ /* 0x0009e2000c101106 */
[----:B---3--:R-:W-:-:S04]  /*7a990*/  IADD3 R16, P4, R220, R10, RZ ;  /* 0x0000000adc107210 */ /* 0x008fc80007f9e0ff */
[----:B------:R-:W-:Y:S02]  /*7a9a0*/  LEA.HI.X.SX32 R17, R220, R9, 0x1, P4 ;  /* 0x00000009dc117211 */ /* 0x000fe400020f0eff */
[----:B------:R-:W3:Y:S04]  /*7a9b0*/  LDL.LU R220, [R1+0x62c] ;  /* 0x00062c0001dc7983 */ /* 0x000ee80000300800 */
[----:B------:R-:W3:Y:S01]  /*7a9c0*/  LDL.LU R232, [R1+0x630] ;  /* 0x0006300001e87983 */ /* 0x000ee20000300800 */
[----:B------:R-:W-:-:S04]  /*7a9d0*/  IADD3 R22, P4, R218, R10, RZ ;  /* 0x0000000ada167210 */ /* 0x000fc80007f9e0ff */
[----:B------:R-:W-:Y:S02]  /*7a9e0*/  LEA.HI.X.SX32 R23, R218, R9, 0x1, P4 ;  /* 0x00000009da177211 */ /* 0x000fe400020f0eff */
[----:B------:R-:W3:Y:S01]  /*7a9f0*/  LDL.LU R218, [R1+0x634] ;  /* 0x0006340001da7983 */ /* 0x000ee20000300800 */
[----:B----4-:R-:W-:-:S04]  /*7aa00*/  IADD3 R20, P4, R216, R10, RZ ;  /* 0x0000000ad8147210 */ /* 0x010fc80007f9e0ff */
[----:B------:R-:W-:Y:S02]  /*7aa10*/  LEA.HI.X.SX32 R21, R216, R9, 0x1, P4 ;  /* 0x00000009d8157211 */ /* 0x000fe400020f0eff */
[----:B------:R-:W4:Y:S01]  /*7aa20*/  LDL.LU R216, [R1+0x638] ;  /* 0x0006380001d87983 */ /* 0x000f220000300800 */
[----:B------:R-:W-:-:S03]  /*7aa30*/  PRMT R12, R178, 0x7770, RZ ;  /* 0x00007770b20c7816 */ /* 0x000fc600000000ff */
[----:B------:R-:W4:Y:S04]  /*7aa40*/  LDL.LU R230, [R1+0x63c] ;  /* 0x00063c0001e67983 */ /* 0x000f280000300800 */
[----:B------:R0:W-:Y:S04]  /*7aa50*/  @P2 STG.E.U8 desc[UR6][R14.64], R12 ;  /* 0x0000000c0e002986 */ /* 0x0001e8000c101106 */
[----:B------:R-:W4:Y:S01]  /*7aa60*/  LDL.LU R238, [R1+0x640] ;  /* 0x0006400001ee7983 */ /* 0x000f220000300800 */
[----:B0-----:R-:W-:-:S05]  /*7aa70*/  PRMT R12, R178, 0x7771, RZ ;  /* 0x00007771b20c7816 */ /* 0x001fca00000000ff */
[----:B------:R0:W-:Y:S01]  /*7aa80*/  @P3 STG.E.U8 desc[UR6][R16.64], R12 ;  /* 0x0000000c10003986 */ /* 0x0001e2000c101106 */
[----:B--2---:R-:W-:-:S04]  /*7aa90*/  IADD3 R14, P4, R236, R10, RZ ;  /* 0x0000000aec0e7210 */ /* 0x004fc80007f9e0ff */
[----:B------:R-:W-:Y:S02]  /*7aaa0*/  LEA.HI.X.SX32 R15, R236, R9, 0x1, P4 ;  /* 0x00000009ec0f7211 */ /* 0x000fe400020f0eff */
[----:B0-----:R-:W-:-:S04]  /*7aab0*/  IADD3 R12, P4, R228, R10, RZ ;  /* 0x0000000ae40c7210 */ /* 0x001fc80007f9e0ff */
[----:B------:R-:W-:Y:S02]  /*7aac0*/  LEA.HI.X.SX32 R13, R228, R9, 0x1, P4 ;  /* 0x00000009e40d7211 */ /* 0x000fe400020f0eff */
[----:B------:R-:W2:Y:S01]  /*7aad0*/  LDL.LU R228, [R1+0x644] ;  /* 0x0006440001e47983 */ /* 0x000ea20000300800 */
[----:B------:R-:W-:-:S04]  /*7aae0*/  IADD3 R16, P4, R226, R10, RZ ;  /* 0x0000000ae2107210 */ /* 0x000fc80007f9e0ff */
[----:B------:R-:W-:Y:S02]  /*7aaf0*/  LEA.HI.X.SX32 R17, R226, R9, 0x1, P4 ;  /* 0x00000009e2117211 */ /* 0x000fe400020f0eff */
[----:B------:R-:W2:Y:S01]  /*7ab00*/  LDL.LU R226, [R1+0x648] ;  /* 0x0006480001e27983 */ /* 0x000ea20000300800 */
[----:B------:R-:W-:-:S04]  /*7ab10*/  IADD3 R56, P4, R224, R10, RZ ;  /* 0x0000000ae0387210 */ /* 0x000fc80007f9e0ff */
[----:B------:R-:W-:Y:S02]  /*7ab20*/  LEA.HI.X.SX32 R57, R224, R9, 0x1, P4 ;  /* 0x00000009e0397211 */ /* 0x000fe400020f0eff */
[----:B------:R-:W2:Y:S04]  /*7ab30*/  LDL.LU R224, [R1+0x64c] ;  /* 0x00064c0001e07983 */ /* 0x000ea80000300800 */
[----:B------:R-:W2:Y:S01]  /*7ab40*/  LDL.LU R236, [R1+0x650] ;  /* 0x0006500001ec7983 */ /* 0x000ea20000300800 */
[----:B------:R-:W-:-:S04]  /*7ab50*/  IADD3 R58, P4, R222, R10, RZ ;  /* 0x0000000ade3a7210 */ /* 0x000fc80007f9e0ff */
[----:B------:R-:W-:Y:S02]  /*7ab60*/  LEA.HI.X.SX32 R59, R222, R9, 0x1, P4 ;  /* 0x00000009de3b7211 */ /* 0x000fe400020f0eff */
[----:B------:R-:W2:Y:S01]  /*7ab70*/  LDL.LU R222, [R1+0x654] ;  /* 0x0006540001de7983 */ /* 0x000ea20000300800 */
[----:B------:R-:W-:-:S04]  /*7ab80*/  IADD3 R60, P4, R234, R10, RZ ;  /* 0x0000000aea3c7210 */ /* 0x000fc80007f9e0ff */
[----:B------:R-:W-:Y:S02]  /*7ab90*/  LEA.HI.X.SX32 R61, R234, R9, 0x1, P4 ;  /* 0x00000009ea3d7211 */ /* 0x000fe400020f0eff */
[----:B------:R-:W2:Y:S01]  /*7aba0*/  LDL.LU R234, [R1+0x658] ;  /* 0x0006580001ea7983 */ /* 0x000ea20000300800 */
[----:B---3--:R-:W-:-:S04]  /*7abb0*/  IADD3 R2, P4, R220, R10, RZ ;  /* 0x0000000adc027210 */ /* 0x008fc80007f9e0ff */
[----:B------:R-:W-:Y:S02]  /*7abc0*/  LEA.HI.X.SX32 R3, R220, R9, 0x1, P4 ;  /* 0x00000009dc037211 */ /* 0x000fe400020f0eff */
[----:B------:R-:W3:Y:S04]  /*7abd0*/  LDL.LU R220, [R1+0x65c] ;  /* 0x00065c0001dc7983 */ /* 0x000ee80000300800 */
[----:B------:R0:W-:Y:S02]  /*7abe0*/  STL.64 [R1+0xab0], R2 ;  /* 0x000ab00201007387 */ /* 0x0001e40000100a00 */
[----:B0-----:R-:W-:-:S04]  /*7abf0*/  IADD3 R2, P4, R232, R10, RZ ;  /* 0x0000000ae8027210 */ /* 0x001fc80007f9e0ff */
[----:B------:R-:W-:Y:S02]  /*7ac00*/  LEA.HI.X.SX32 R3, R232, R9, 0x1, P4 ;  /* 0x00000009e8037211 */ /* 0x000fe400020f0eff */
[----:B------:R-:W3:Y:S04]  /*7ac10*/  LDL.LU R232, [R1+0x660] ;  /* 0x0006600001e87983 */ /* 0x000ee80000300800 */
[----:B------:R0:W-:Y:S02]  /*7ac20*/  STL.64 [R1+0xaa8], R2 ;  /* 0x000aa80201007387 */ /* 0x0001e40000100a00 */
[----:B0-----:R-:W-:-:S04]  /*7ac30*/  IADD3 R2, P4, R218, R10, RZ ;  /* 0x0000000ada027210 */ /* 0x001fc80007f9e0ff */
[----:B------:R-:W-:Y:S02]  /*7ac40*/  LEA.HI.X.SX32 R3, R218, R9, 0x1, P4 ;  /* 0x00000009da037211 */ /* 0x000fe400020f0eff */
[----:B------:R-:W3:Y:S04]  /*7ac50*/  LDL.LU R218, [R1+0x664] ;  /* 0x0006640001da7983 */ /* 0x000ee80000300800 */
[----:B------:R4:W-:Y:S02]  /*7ac60*/  STL.64 [R1+0xaa0], R2 ;  /* 0x000aa00201007387 */ /* 0x0009e40000100a00 */
[----:B----4-:R-:W-:-:S04]  /*7ac70*/  IADD3 R2, P4, R216, R10, RZ ;  /* 0x0000000ad8027210 */ /* 0x010fc80007f9e0ff */
[----:B------:R-:W-:Y:S02]  /*7ac80*/  LEA.HI.X.SX32 R3, R216, R9, 0x1, P4 ;  /* 0x00000009d8037211 */ /* 0x000fe400020f0eff */
[----:B------:R-:W4:Y:S04]  /*7ac90*/  LDL.LU R216, [R1+0x668] ;  /* 0x0006680001d87983 */ /* 0x000f280000300800 */
[----:B------:R0:W-:Y:S02]  /*7aca0*/  STL.64 [R1+0xa98], R2 ;  /* 0x000a980201007387 */ /* 0x0001e40000100a00 */
[----:B0-----:R-:W-:-:S04]  /*7acb0*/  IADD3 R2, P4, R230, R10, RZ ;  /* 0x0000000ae6027210 */ /* 0x001fc80007f9e0ff */
[----:B------:R-:W-:Y:S02]  /*7acc0*/  LEA.HI.X.SX32 R3, R230, R9, 0x1, P4 ;  /* 0x00000009e6037211 */ /* 0x000fe400020f0eff */
[----:B------:R-:W4:Y:S01]  /*7acd0*/  LDL.LU R230, [R1+0x66c] ;  /* 0x00066c0001e67983 */ /* 0x000f220000300800 */
[----:B------:R-:W-:-:S03]  /*7ace0*/  IADD3 R174, P4, R238, R10, RZ ;  /* 0x0000000aeeae7210 */ /* 0x000fc60007f9e0ff */
[----:B------:R2:W-:Y:S01]  /*7acf0*/  STL.64 [R1+0xa90], R2 ;  /* 0x000a900201007387 */ /* 0x0005e20000100a00 */
[----:B------:R-:W-:Y:S02]  /*7ad00*/  LEA.HI.X.SX32 R175, R238, R9, 0x1, P4 ;  /* 0x00000009eeaf7211 */ /* 0x000fe400020f0eff */
[----:B--2---:R-:W-:-:S04]  /*7ad10*/  IADD3 R2, P4, R228, R10, RZ ;  /* 0x0000000ae4027210 */ /* 0x004fc80007f9e0ff */
[----:B------:R-:W-:Y:S02]  /*7ad20*/  LEA.HI.X.SX32 R3, R228, R9, 0x1, P4 ;  /* 0x00000009e4037211 */ /* 0x000fe400020f0eff */
[----:B------:R-:W2:Y:S04]  /*7ad30*/  LDL.LU R228, [R1+0x670] ;  /* 0x0006700001e47983 */ /* 0x000ea80000300800 */
[----:B------:R0:W-:Y:S02]  /*7ad40*/  STL.64 [R1+0xa80], R2 ;  /* 0x000a800201007387 */ /* 0x0001e40000100a00 */
[----:B0-----:R-:W-:-:S04]  /*7ad50*/  IADD3 R2, P4, R226, R10, RZ ;  /* 0x0000000ae2027210 */ /* 0x001fc80007f9e0ff */
        /* <DEDUP_REMOVED lines=8> */
[----:B------:R-:W-:-:S05]  /*7ade0*/  LEA.HI.X.SX32 R3, R236, R9, 0x1, P4 ;  /* 0x00000009ec037211 */ /* 0x000fca00020f0eff */
        /* <DEDUP_REMOVED lines=24> */
[----:B------:R0:W-:Y:S04]  /*7af70*/  STL.64 [R1+0xa38], R2 ;  /* 0x000a380201007387 */ /* 0x0001e80000100a00 */
[----:B------:R-:W4:Y:S01]  /*7af80*/  LDL.LU R236, [R1+0x694] ;  /* 0x0006940001ec7983 */ /* 0x000f220000300800 */
[----:B0-----:R-:W-:-:S04]  /*7af90*/  IADD3 R2, P4, R230, R10, RZ ;  /* 0x0000000ae6027210 */ /* 0x001fc80007f9e0ff */
[----:B------:R-:W-:Y:S02]  /*7afa0*/  LEA.HI.X.SX32 R3, R230, R9, 0x1, P4 ;  /* 0x00000009e6037211 */ /* 0x000fe400020f0eff */
[----:B------:R-:W4:Y:S04]  /*7afb0*/  LDL.LU R230, [R1+0x698] ;  /* 0x0006980001e67983 */ /* 0x000f280000300800 */
[----:B------:R0:W-:Y:S01]  /*7afc0*/  STL.64 [R1+0xa30], R2 ;  /* 0x000a300201007387 */ /* 0x0001e20000100a00 */
[----:B--2---:R-:W-:-:S04]  /*7afd0*/  IADD3 R168, P4, R228, R10, RZ ;  /* 0x0000000ae4a87210 */ /* 0x004fc80007f9e0ff */
[----:B------:R-:W-:Y:S02]  /*7afe0*/  LEA.HI.X.SX32 R169, R228, R9, 0x1, P4 ;  /* 0x00000009e4a97211 */ /* 0x000fe400020f0eff */
[----:B------:R-:W2:Y:S04]  /*7aff0*/  LDL.LU R228, [R1+0x69c] ;  /* 0x00069c0001e47983 */ /* 0x000ea80000300800 */
[----:B------:R-:W-:Y:S01]  /*7b000*/  STL.64 [R1+0x1f88], R168 ;  /* 0x001f88a801007387 */ /* 0x000fe20000100a00 */
[----:B0-----:R-:W-:-:S04]  /*7b010*/  IADD3 R2, P4, R226, R10, RZ ;  /* 0x0000000ae2027210 */ /* 0x001fc80007f9e0ff */
[----:B------:R-:W-:Y:S02]  /*7b020*/  LEA.HI.X.SX32 R3, R226, R9, 0x1, P4 ;  /* 0x00000009e2037211 */ /* 0x000fe400020f0eff */
[----:B------:R-:W2:Y:S04]  /*7b030*/  LDL.LU R226, [R1+0x6a0] ;  /* 0x0006a00001e27983 */ /* 0x000ea80000300800 */
[----:B------:R0:W-:Y:S01]  /*7b040*/  STL.64 [R1+0xa20], R2 ;  /* 0x000a200201007387 */ /* 0x0001e20000100a00 */
[----:B------:R-:W-:-:S04]  /*7b050*/  IADD3 R170, P4, R224, R10, RZ ;  /* 0x0000000ae0aa7210 */ /* 0x000fc80007f9e0ff */
[----:B------:R-:W-:Y:S02]  /*7b060*/  LEA.HI.X.SX32 R171, R224, R9, 0x1, P4 ;  /* 0x00000009e0ab7211 */ /* 0x000fe400020f0eff */
[----:B------:R-:W2:Y:S04]  /*7b070*/  LDL.LU R224, [R1+0x6a4] ;  /* 0x0006a40001e07983 */ /* 0x000ea80000300800 */
[----:B------:R-:W-:Y:S01]  /*7b080*/  STL.64 [R1+0x1f90], R170 ;  /* 0x001f90aa01007387 */ /* 0x000fe20000100a00 */
        /* <DEDUP_REMOVED lines=25> */
[----:B------:R-:W-:-:S05]  /*7b220*/  LEA.HI.X.SX32 R3, R236, R9, 0x1, P4 ;  /* 0x00000009ec037211 */ /* 0x000fca00020f0eff */
[----:B------:R0:W-:Y:S02]  /*7b230*/  STL.64 [R1+0x9e0], R2 ;  /* 0x0009e00201007387 */ /* 0x0001e40000100a00 */
[----:B0-----:R-:W-:-:S04]  /*7b240*/  IADD3 R2, P4, R230, R10, RZ ;  /* 0x0000000ae6027210 */ /* 0x001fc80007f9e0ff */
[----:B------:R-:W-:Y:S02]  /*7b250*/  LEA.HI.X.SX32 R3, R230, R9, 0x1, P4 ;  /* 0x00000009e6037211 */ /* 0x000fe400020f0eff */
[----:B------:R-:W4:Y:S04]  /*7b260*/  LDL.LU R230, [R1+0x6c0] ;  /* 0x0006c00001e67983 */ /* 0x000f280000300800 */
[----:B------:R0:W-:Y:S04]  /*7b270*/  STL.64 [R1+0x9d8], R2 ;  /* 0x0009d80201007387 */ /* 0x0001e80000100a00 */
[----:B------:R-:W4:Y:S01]  /*7b280*/  LDL.LU R236, [R1+0x6c4] ;  /* 0x0006c40001ec7983 */ /* 0x000f220000300800 */
[----:B--2---:R-:W-:-:S04]  /*7b290*/  IADD3 R164, P4, R228, R10, RZ ;  /* 0x0000000ae4a47210 */ /* 0x004fc80007f9e0ff */
        /* <DEDUP_REMOVED lines=30> */
[----:B------:R0:W-:Y:S01]  /*7b480*/  STL.64 [R1+0x998], R2 ;  /* 0x0009980201007387 */ /* 0x0001e20000100a00 */
[----:B----4-:R-:W-:-:S04]  /*7b490*/  IADD3 R166, P4, R216, R10, RZ ;  /* 0x0000000ad8a67210 */ /* 0x010fc80007f9e0ff */
[----:B------:R-:W-:Y:S02]  /*7b4a0*/  LEA.HI.X.SX32 R167, R216, R9, 0x1, P4 ;  /* 0x00000009d8a77211 */ /* 0x000fe400020f0eff */
[----:B------:R-:W4:Y:S04]  /*7b4b0*/  LDL.LU R216, [R1+0x6e8] ;  /* 0x0006e80001d87983 */ /* 0x000f280000300800 */
[----:B------:R-:W-:Y:S01]  /*7b4c0*/  STL.64 [R1+0x1f60], R166 ;  /* 0x001f60a601007387 */ /* 0x000fe20000100a00 */
[----:B0-----:R-:W-:-:S04]  /*7b4d0*/  IADD3 R2, P4, R230, R10, RZ ;  /* 0x0000000ae6027210 */ /* 0x001fc80007f9e0ff */
[----:B------:R-:W-:Y:S02]  /*7b4e0*/  LEA.HI.X.SX32 R3, R230, R9, 0x1, P4 ;  /* 0x00000009e6037211 */ /* 0x000fe400020f0eff */
[----:B------:R-:W4:Y:S04]  /*7b4f0*/  LDL.LU R230, [R1+0x6ec] ;  /* 0x0006ec0001e67983 */ /* 0x000f280000300800 */
[----:B------:R0:W-:Y:S02]  /*7b500*/  STL.64 [R1+0x988], R2 ;  /* 0x0009880201007387 */ /* 0x0001e40000100a00 */
[----:B0-----:R-:W-:-:S04]  /*7b510*/  IADD3 R2, P4, R236, R10, RZ ;  /* 0x0000000aec027210 */ /* 0x001fc80007f9e0ff */
[----:B------:R-:W-:-:S05]  /*7b520*/  LEA.HI.X.SX32 R3, R236, R9, 0x1, P4 ;  /* 0x00000009ec037211 */ /* 0x000fca00020f0eff */
[----:B------:R2:W-:Y:S02]  /*7b530*/  STL.64 [R1+0x980], R2 ;  /* 0x0009800201007387 */ /* 0x0005e40000100a00 */
        /* <DEDUP_REMOVED lines=15> */
[----:B------:R0:W-:Y:S04]  /*7b630*/  STL.64 [R1+0x960], R2 ;  /* 0x0009600201007387 */ /* 0x0001e80000100a00 */
[----:B------:R-:W2:Y:S01]  /*7b640*/  LDL.LU R238, [R1+0x700] ;  /* 0x0007000001ee7983 */ /* 0x000ea20000300800 */
[----:B0-----:R-:W-:-:S04]  /*7b650*/  IADD3 R2, P4, R234, R10, RZ ;  /* 0x0000000aea027210 */ /* 0x001fc80007f9e0ff */
[----:B------:R-:W-:-:S05]  /*7b660*/  LEA.HI.X.SX32 R3, R234, R9, 0x1, P4 ;  /* 0x00000009ea037211 */ /* 0x000fca00020f0eff */
[----:B------:R3:W-:Y:S02]  /*7b670*/  STL.64 [R1+0x958], R2 ;  /* 0x0009580201007387 */ /* 0x0007e40000100a00 */
[----:B---3--:R-:W-:-:S04]  /*7b680*/  IADD3 R2, P4, R220, R10, RZ ;  /* 0x0000000adc027210 */ /* 0x008fc80007f9e0ff */
[----:B------:R-:W-:Y:S02]  /*7b690*/  LEA.HI.X.SX32 R3, R220, R9, 0x1, P4 ;  /* 0x00000009dc037211 */ /* 0x000fe400020f0eff */
[----:B------:R-:W3:Y:S04]  /*7b6a0*/  LDL.LU R220, [R1+0x704] ;  /* 0x0007040001dc7983 */ /* 0x000ee80000300800 */
[----:B------:R0:W-:Y:S04]  /*7b6b0*/  STL.64 [R1+0x950], R2 ;  /* 0x0009500201007387 */ /* 0x0001e80000100a00 */
[----:B------:R-:W3:Y:S04]  /*7b6c0*/  LDL.LU R236, [R1+0x708] ;  /* 0x0007080001ec7983 */ /* 0x000ee80000300800 */
[----:B------:R-:W3:Y:S01]  /*7b6d0*/  LDL.LU R234, [R1+0x70c] ;  /* 0x00070c0001ea7983 */ /* 0x000ee20000300800 */
[----:B0-----:R-:W-:-:S04]  /*7b6e0*/  IADD3 R2, P4, R232, R10, RZ ;  /* 0x0000000ae8027210 */ /* 0x001fc80007f9e0ff */
[----:B------:R-:W-:-:S05]  /*7b6f0*/  LEA.HI.X.SX32 R3, R232, R9, 0x1, P4 ;  /* 0x00000009e8037211 */ /* 0x000fca00020f0eff */
[----:B------:R4:W-:Y:S01]  /*7b700*/  STL.64 [R1+0x948], R2 ;  /* 0x0009480201007387 */ /* 0x0009e20000100a00 */
[----:B------:R-:W-:-:S04]  /*7b710*/  IADD3 R160, P4, R218, R10, RZ ;  /* 0x0000000adaa07210 */ /* 0x000fc80007f9e0ff */
[----:B------:R-:W-:Y:S02]  /*7b720*/  LEA.HI.X.SX32 R161, R218, R9, 0x1, P4 ;  /* 0x00000009daa17211 */ /* 0x000fe400020f0eff */
[----:B------:R-:W3:Y:S04]  /*7b730*/  LDL.LU R218, [R1+0x710] ;  /* 0x0007100001da7983 */ /* 0x000ee80000300800 */
[----:B------:R-:W-:Y:S01]  /*7b740*/  STL.64 [R1+0x1f30], R160 ;  /* 0x001f30a001007387 */ /* 0x000fe20000100a00 */
[----:B----4-:R-:W-:-:S04]  /*7b750*/  IADD3 R2, P4, R216, R10, RZ ;  /* 0x0000000ad8027210 */ /* 0x010fc80007f9e0ff */
[----:B------:R-:W-:Y:S02]  /*7b760*/  LEA.HI.X.SX32 R3, R216, R9, 0x1, P4 ;  /* 0x00000009d8037211 */ /* 0x000fe400020f0eff */
[----:B------:R-:W4:Y:S04]  /*7b770*/  LDL.LU R216, [R1+0x714] ;  /* 0x0007140001d87983 */ /* 0x000f280000300800 */
[----:B------:R2:W-:Y:S04]  /*7b780*/  STL.64 [R1+0x938], R2 ;  /* 0x0009380201007387 */ /* 0x0005e80000100a00 */
[----:B------:R-:W4:Y:S01]  /*7b790*/  LDL.LU R232, [R1+0x718] ;  /* 0x0007180001e87983 */ /* 0x000f220000300800 */
[----:B------:R-:W-:-:S04]  /*7b7a0*/  IADD3 R162, P4, R230, R10, RZ ;  /* 0x0000000ae6a27210 */ /* 0x000fc80007f9e0ff */
[----:B------:R-:W-:Y:S02]  /*7b7b0*/  LEA.HI.X.SX32 R163, R230, R9, 0x1, P4 ;  /* 0x00000009e6a37211 */ /* 0x000fe400020f0eff */
[----:B------:R-:W4:Y:S04]  /*7b7c0*/  LDL.LU R230, [R1+0x71c] ;  /* 0x00071c0001e67983 */ /* 0x000f280000300800 */
[----:B------:R-:W-:Y:S01]  /*7b7d0*/  STL.64 [R1+0x1f38], R162 ;  /* 0x001f38a201007387 */ /* 0x000fe20000100a00 */
        /* <DEDUP_REMOVED lines=19> */
[----:B---3--:R-:W-:-:S04]  /*7b910*/  IADD3 R2, P4, R220, R10, RZ ;  /* 0x0000000adc027210 */ /* 0x008fc80007f9e0ff */
[----:B------:R-:W-:Y:S02]  /*7b920*/  LEA.HI.X.SX32 R3, R220, R9, 0x1, P4 ;  /* 0x00000009dc037211 */ /* 0x000fe400020f0eff */
[----:B------:R-:W3:Y:S04]  /*7b930*/  LDL.LU R220, [R1+0x730] ;  /* 0x0007300001dc7983 */ /* 0x000ee80000300800 */
[----:B------:R0:W-:Y:S02]  /*7b940*/  STL.64 [R1+0x900], R2 ;  /* 0x0009000201007387 */ /* 0x0001e40000100a00 */
[----:B0-----:R-:W-:-:S04]  /*7b950*/  IADD3 R2, P4, R236, R10, RZ ;  /* 0x0000000aec027210 */ /* 0x001fc80007f9e0ff */
[----:B------:R-:W-:-:S05]  /*7b960*/  LEA.HI.X.SX32 R3, R236, R9, 0x1, P4 ;  /* 0x00000009ec037211 */ /* 0x000fca00020f0eff */
        /* <DEDUP_REMOVED lines=15> */
[----:B------:R-:W4:Y:S04]  /*7ba60*/  LDL.LU R232, [R1+0x740] ;  /* 0x0007400001e87983 */ /* 0x000f280000300800 */
[----:B------:R0:W-:Y:S02]  /*7ba70*/  STL.64 [R1+0x8d8], R2 ;  /* 0x0008d80201007387 */ /* 0x0001e40000100a00 */
[----:B0-----:R-:W-:-:S04]  /*7ba80*/  IADD3 R2, P4, R230, R10, RZ ;  /* 0x0000000ae6027210 */ /* 0x001fc80007f9e0ff */
[----:B------:R-:W-:Y:S02]  /*7ba90*/  LEA.HI.X.SX32 R3, R230, R9, 0x1, P4 ;  /* 0x00000009e6037211 */ /* 0x000fe400020f0eff */
[----:B------:R-:W4:Y:S04]  /*7baa0*/  LDL.LU R230, [R1+0x744] ;  /* 0x0007440001e67983 */ /* 0x000f280000300800 */
[----:B------:R2:W-:Y:S02]  /*7bab0*/  STL.64 [R1+0x8d0], R2 ;  /* 0x0008d00201007387 */ /* 0x0005e40000100a00 */
[----:B--2---:R-:W-:-:S04]  /*7bac0*/  IADD3 R2, P4, R228, R10, RZ ;  /* 0x0000000ae4027210 */ /* 0x004fc80007f9e0ff */
[----:B------:R-:W-:Y:S02]  /*7bad0*/  LEA.HI.X.SX32 R3, R228, R9, 0x1, P4 ;  /* 0x00000009e4037211 */ /* 0x000fe400020f0eff */
[----:B------:R-:W2:Y:S04]  /*7bae0*/  LDL.LU R228, [R1+0x748] ;  /* 0x0007480001e47983 */ /* 0x000ea80000300800 */
[----:B------:R0:W-:Y:S04]  /*7baf0*/  STL.64 [R1+0x8c8], R2 ;  /* 0x0008c80201007387 */ /* 0x0001e80000100a00 */
[----:B------:R-:W2:Y:S01]  /*7bb00*/  LDL.LU R236, [R1+0x74c] ;  /* 0x00074c0001ec7983 */ /* 0x000ea20000300800 */
[----:B0-----:R-:W-:-:S04]  /*7bb10*/  IADD3 R2, P4, R226, R10, RZ ;  /* 0x0000000ae2027210 */ /* 0x001fc80007f9e0ff */
[----:B------:R-:W-:-:S05]  /*7bb20*/  LEA.HI.X.SX32 R3, R226, R9, 0x1, P4 ;  /* 0x00000009e2037211 */ /* 0x000fca00020f0eff */
[----:B------:R0:W-:Y:S04]  /*7bb30*/  STL.64 [R1+0x8c0], R2 ;  /* 0x0008c00201007387 */ /* 0x0001e80000100a00 */
[----:B------:R-:W2:Y:S01]  /*7bb40*/  LDL.LU R226, [R1+0x750] ;  /* 0x0007500001e27983 */ /* 0x000ea20000300800 */
[----:B0-----:R-:W-:-:S04]  /*7bb50*/  IADD3 R2, P4, R224, R10, RZ ;  /* 0x0000000ae0027210 */ /* 0x001fc80007f9e0ff */
[----:B------:R-:W-:-:S05]  /*7bb60*/  LEA.HI.X.SX32 R3, R224, R9, 0x1, P4 ;  /* 0x00000009e0037211 */ /* 0x000fca00020f0eff */
[----:B------:R0:W-:Y:S04]  /*7bb70*/  STL.64 [R1+0x8b8], R2 ;  /* 0x0008b80201007387 */ /* 0x0001e80000100a00 */
[----:B------:R-:W2:Y:S01]  /*7bb80*/  LDL.LU R224, [R1+0x754] ;  /* 0x0007540001e07983 */ /* 0x000ea20000300800 */
[----:B------:R-:W-:-:S04]  /*7bb90*/  IADD3 R156, P4, R222, R10, RZ ;  /* 0x0000000ade9c7210 */ /* 0x000fc80007f9e0ff */
[----:B------:R-:W-:-:S05]  /*7bba0*/  LEA.HI.X.SX32 R157, R222, R9, 0x1, P4 ;  /* 0x00000009de9d7211 */ /* 0x000fca00020f0eff */
[----:B------:R-:W-:Y:S04]  /*7bbb0*/  STL.64 [R1+0x1f40], R156 ;  /* 0x001f409c01007387 */ /* 0x000fe80000100a00 */
[----:B------:R-:W2:Y:S01]  /*7bbc0*/  LDL.LU R222, [R1+0x758] ;  /* 0x0007580001de7983 */ /* 0x000ea20000300800 */
[----:B---3--:R-:W-:-:S04]  /*7bbd0*/  IADD3 R158, P4, R220, R10, RZ ;  /* 0x0000000adc9e7210 */ /* 0x008fc80007f9e0ff */
[----:B------:R-:W-:Y:S02]  /*7bbe0*/  LEA.HI.X.SX32 R159, R220, R9, 0x1, P4 ;  /* 0x00000009dc9f7211 */ /* 0x000fe400020f0eff */
[----:B------:R-:W3:Y:S04]  /*7bbf0*/  LDL.LU R220, [R1+0x75c] ;  /* 0x00075c0001dc7983 */ /* 0x000ee80000300800 */
[----:B------:R-:W-:Y:S01]  /*7bc00*/  STL.64 [R1+0x1f68], R158 ;  /* 0x001f689e01007387 */ /* 0x000fe20000100a00 */
        /* <DEDUP_REMOVED lines=11> */
[----:B------:R0:W-:Y:S01]  /*7bcc0*/  STL.64 [R1+0x1f70], R2 ;  /* 0x001f700201007387 */ /* 0x0001e20000100a00 */
[----:B------:R-:W-:-:S04]  /*7bcd0*/  IADD3 R62, P4, R232, R10, RZ ;  /* 0x0000000ae83e7210 */ /* 0x000fc80007f9e0ff */
[----:B------:R-:W-:Y:S02]  /*7bce0*/  LEA.HI.X.SX32 R63, R232, R9, 0x1, P4 ;  /* 0x00000009e83f7211 */ /* 0x000fe400020f0eff */
[----:B------:R-:W4:Y:S04]  /*7bcf0*/  LDL.LU R232, [R1+0x76c] ;  /* 0x00076c0001e87983 */ /* 0x000f280000300800 */
[----:B------:R-:W-:Y:S01]  /*7bd00*/  STL.64 [R1+0x888], R62 ;  /* 0x0008883e01007387 */ /* 0x000fe20000100a00 */
[----:B0-----:R-:W-:-:S04]  /*7bd10*/  IADD3 R2, P4, R230, R10, RZ ;  /* 0x0000000ae6027210 */ /* 0x001fc80007f9e0ff */
[----:B------:R-:W-:Y:S02]  /*7bd20*/  LEA.HI.X.SX32 R3, R230, R9, 0x1, P4 ;  /* 0x00000009e6037211 */ /* 0x000fe400020f0eff */
[----:B------:R-:W4:Y:S04]  /*7bd30*/  LDL.LU R230, [R1+0x770] ;  /* 0x0007700001e67983 */ /* 0x000f280000300800 */
        /* <DEDUP_REMOVED lines=42> */
[----:B------:R-:W-:Y:S02]  /*7bfe0*/  LEA.HI.X.SX32 R3, R230, R9, 0x1, P4 ;  /* 0x00000009e6037211 */ /* 0x000fe400020f0eff */
[----:B------:R-:W4:Y:S04]  /*7bff0*/  LDL.LU R230, [R1+0x79c] ;  /* 0x00079c0001e67983 */ /* 0x000f280000300800 */
[----:B------:R0:W-:Y:S01]  /*7c000*/  STL.64 [R1+0x828], R2 ;  /* 0x0008280201007387 */ /* 0x0001e20000100a00 */
[----:B--2---:R-:W-:-:S04]  /*7c010*/  IADD3 R154, P4, R228, R10, RZ ;  /* 0x0000000ae49a7210 */ /* 0x004fc80007f9e0ff */
[----:B------:R-:W-:Y:S02]  /*7c020*/  LEA.HI.X.SX32 R155, R228, R9, 0x1, P4 ;  /* 0x00000009e49b7211 */ /* 0x000fe400020f0eff */
[----:B------:R-:W2:Y:S01]  /*7c030*/  LDL.LU R228, [R1+0x7a0] ;  /* 0x0007a00001e47983 */ /* 0x000ea20000300800 */
        /* <DEDUP_REMOVED lines=47> */
[----:B------:R0:W-:Y:S01]  /*7c330*/  STL.64 [R1+0x7c0], R2 ;  /* 0x0007c00201007387 */ /* 0x0001e20000100a00 */
[----:B------:R-:W-:-:S04]  /*7c340*/  IADD3 R148, P4, R226, R10, RZ ;  /* 0x0000000ae2947210 */ /* 0x000fc80007f9e0ff */
        /* <DEDUP_REMOVED lines=9> */
[----:B------:R0:W-:Y:S01]  /*7c3e0*/  STL.64 [R1+0x7a8], R2 ;  /* 0x0007a80201007387 */ /* 0x0001e20000100a00 */
[----:B---3--:R-:W-:-:S04]  /*7c3f0*/  IADD3 R150, P4, R220, R10, RZ ;  /* 0x0000000adc967210 */ /* 0x008fc80007f9e0ff */
[----:B------:R-:W-:Y:S02]  /*7c400*/  LEA.HI.X.SX32 R151, R220, R9, 0x1, P4 ;  /* 0x00000009dc977211 */ /* 0x000fe400020f0eff */
[----:B------:R-:W3:Y:S01]  /*7c410*/  LDL.LU R220, [R1+0xb28] ;  /* 0x000b280001dc7983 */ /* 0x000ee20000300800 */
        /* <DEDUP_REMOVED lines=54> */
[----:B------:R-:W4:Y:S01]  /*7c780*/  LDL.LU R216, [R1+0xb68] ;  /* 0x000b680001d87983 */ /* 0x000f220000300800 */
        /* <DEDUP_REMOVED lines=45> */
[----:B------:R-:W4:Y:S01]  /*7ca60*/  LDL.LU R232, [R1+0xba0] ;  /* 0x000ba00001e87983 */ /* 0x000f220000300800 */
        /* <DEDUP_REMOVED lines=73> */
[----:B------:R4:W-:Y:S01]  /*7cf00*/  STL.64 [R1+0x638], R2 ;  /* 0x0006380201007387 */ /* 0x0009e20000100a00 */
[----:B------:R-:W-:-:S04]  /*7cf10*/  IADD3 R138, P4, R218, R10, RZ ;  /* 0x0000000ada8a7210 */ /* 0x000fc80007f9e0ff */
[----:B------:R-:W-:Y:S02]  /*7cf20*/  LEA.HI.X.SX32 R139, R218, R9, 0x1, P4 ;  /* 0x00000009da8b7211 */ /* 0x000fe400020f0eff */
[----:B------:R-:W3:Y:S01]  /*7cf30*/  LDL.LU R218, [R1+0xbf8] ;  /* 0x000bf80001da7983 */ /* 0x000ee20000300800 */
        /* <DEDUP_REMOVED lines=51> */
[----:B------:R2:W-:Y:S01]  /*7d270*/  STL.64 [R1+0x5c8], R2 ;  /* 0x0005c80201007387 */ /* 0x0005e20000100a00 */
[----:B------:R-:W-:-:S04]  /*7d280*/  IADD3 R132, P4, R230, R10, RZ ;  /* 0x0000000ae6847210 */ /* 0x000fc80007f9e0ff */
[----:B------:R-:W-:Y:S02]  /*7d290*/  LEA.HI.X.SX32 R133, R230, R9, 0x1, P4 ;  /* 0x00000009e6857211 */ /* 0x000fe400020f0eff */
[----:B------:R-:W4:Y:S01]  /*7d2a0*/  LDL.LU R230, [R1+0xcf8] ;  /* 0x000cf80001e67983 */ /* 0x000f220000300800 */
        /* <DEDUP_REMOVED lines=235> */
[----:B------:R0:W-:Y:S01]  /*7e160*/  STL.64 [R1+0x3d8], R2 ;  /* 0x0003d80201007387 */ /* 0x0001e20000100a00 */
[----:B------:R-:W-:-:S04]  /*7e170*/  IADD3 R116, P4, R234, R10, RZ ;  /* 0x0000000aea747210 */ /* 0x000fc80007f9e0ff */
[----:B------:R-:W-:Y:S02]  /*7e180*/  LEA.HI.X.SX32 R117, R234, R9, 0x1, P4 ;  /* 0x00000009ea757211 */ /* 0x000fe400020f0eff */
[----:B------:R-:W3:Y:S01]  /*7e190*/  LDL.LU R234, [R1+0xf9c] ;  /* 0x000f9c0001ea7983 */ /* 0x000ee20000300800 */
        /* <DEDUP_REMOVED lines=19> */
[----:B------:R0:W-:Y:S01]  /*7e2d0*/  STL.64 [R1+0x3a8], R2 ;  /* 0x0003a80201007387 */ /* 0x0001e20000100a00 */
[----:B------:R-:W-:-:S04]  /*7e2e0*/  IADD3 R246, P4, R236, R10, RZ ;  /* 0x0000000aecf67210 */ /* 0x000fc80007f9e0ff */
[----:B------:R-:W-:Y:S02]  /*7e2f0*/  LEA.HI.X.SX32 R247, R236, R9, 0x1, P4 ;  /* 0x00000009ecf77211 */ /* 0x000fe400020f0eff */
[----:B------:R-:W2:Y:S01]  /*7e300*/  LDL.LU R236, [R1+0xfcc] ;  /* 0x000fcc0001ec7983 */ /* 0x000ea20000300800 */
        /* <DEDUP_REMOVED lines=549> */
[----:B------:R-:W-:-:S04]  /*80560*/  IADD3 R82, P4, R236, R10, RZ ;  /* 0x0000000aec527210 */ /* 0x000fc80007f9e0ff */
[----:B------:R-:W-:Y:S02]  /*80570*/  LEA.HI.X.SX32 R83, R236, R9, 0x1, P4 ;  /* 0x00000009ec537211 */ /* 0x000fe400020f0eff */
        /* <DEDUP_REMOVED lines=50> */
[----:B------:R-:W2:Y:S01]  /*808a0*/  LDL.LU R224, [R1+0xe2c] ;  /* 0x000e2c0001e07983 */ /* 0x000ea20000300800 */
[----:B------:R-:W-:-:S03]  /*808b0*/  IADD3 R76, P4, R236, R10, RZ ;  /* 0x0000000aec4c7210 */ /* 0x000fc60007f9e0ff */
[----:B------:R0:W-:Y:S01]  /*808c0*/  STL.64 [R1+0xde0], R2 ;  /* 0x000de00201007387 */ /* 0x0001e20000100a00 */
[----:B------:R-:W-:Y:S02]  /*808d0*/  LEA.HI.X.SX32 R77, R236, R9, 0x1, P4 ;  /* 0x00000009ec4d7211 */ /* 0x000fe400020f0eff */
        /* <DEDUP_REMOVED lines=20> */
[----:B------:R-:W-:-:S05]  /*80a20*/  LEA.HI.X.SX32 R3, R232, R9, 0x1, P4 ;  /* 0x00000009e8037211 */ /* 0x000fca00020f0eff */
[----:B------:R0:W-:Y:S04]  /*80a30*/  STL.64 [R1+0xdc8], R2 ;  /* 0x000dc80201007387 */ /* 0x0001e80000100a00 */
[----:B------:R-:W4:Y:S04]  /*80a40*/  LDL.LU R75, [R1+0xe44] ;  /* 0x000e4400014b7983 */ /* 0x000f280000300800 */
[----:B------:R-:W4:Y:S01]  /*80a50*/  LDL.LU R242, [R1+0xe48] ;  /* 0x000e480001f27983 */ /* 0x000f220000300800 */
[----:B0-----:R-:W-:-:S04]  /*80a60*/  IADD3 R2, P4, R230, R10, RZ ;  /* 0x0000000ae6027210 */ /* 0x001fc80007f9e0ff */
[----:B------:R-:W-:-:S05]  /*80a70*/  LEA.HI.X.SX32 R3, R230, R9, 0x1, P4 ;  /* 0x00000009e6037211 */ /* 0x000fca00020f0eff */
[----:B------:R2:W-:Y:S04]  /*80a80*/  STL.64 [R1+0xd60], R2 ;  /* 0x000d600201007387 */ /* 0x0005e80000100a00 */
[----:B------:R-:W4:Y:S04]  /*80a90*/  LDL.LU R240, [R1+0xe4c] ;  /* 0x000e4c0001f07983 */ /* 0x000f280000300800 */
[----:B------:R-:W4:Y:S01]  /*80aa0*/  LDL.LU R238, [R1+0xe50] ;  /* 0x000e500001ee7983 */ /* 0x000f220000300800 */
[----:B--2---:R-:W-:-:S04]  /*80ab0*/  IADD3 R2, P4, R228, R10, RZ ;  /* 0x0000000ae4027210 */ /* 0x004fc80007f9e0ff */
[----:B------:R-:W-:-:S05]  /*80ac0*/  LEA.HI.X.SX32 R3, R228, R9, 0x1, P4 ;  /* 0x00000009e4037211 */ /* 0x000fca00020f0eff */
[----:B------:R0:W-:Y:S04]  /*80ad0*/  STL.64 [R1+0xd38], R2 ;  /* 0x000d380201007387 */ /* 0x0001e80000100a00 */
[----:B------:R-:W2:Y:S04]  /*80ae0*/  LDL.LU R236, [R1+0xe54] ;  /* 0x000e540001ec7983 */ /* 0x000ea80000300800 */
[----:B------:R-:W2:Y:S01]  /*80af0*/  LDL.LU R234, [R1+0xe58] ;  /* 0x000e580001ea7983 */ /* 0x000ea20000300800 */
[----:B0-----:R-:W-:-:S04]  /*80b00*/  IADD3 R2, P4, R226, R10, RZ ;  /* 0x0000000ae2027210 */ /* 0x001fc80007f9e0ff */
        /* <DEDUP_REMOVED lines=14> */
[----:B---3--:R-:W-:-:S04]  /*80bf0*/  IADD3 R2, P4, R220, R10, RZ ;  /* 0x0000000adc027210 */ /* 0x008fc80007f9e0ff */
[----:B------:R-:W-:-:S05]  /*80c00*/  LEA.HI.X.SX32 R3, R220, R9, 0x1, P4 ;  /* 0x00000009dc037211 */ /* 0x000fca00020f0eff */
[----:B------:R0:W-:Y:S04]  /*80c10*/  STL.64 [R1+0xc28], R2 ;  /* 0x000c280201007387 */ /* 0x0001e80000100a00 */
        /* <DEDUP_REMOVED lines=11> */
[----:B------:R-:W-:-:S03]  /*80cd0*/  IADD3 R72, P4, R75, R10, RZ ;  /* 0x0000000a4b487210 */ /* 0x000fc60007f9e0ff */
[----:B------:R0:W-:Y:S01]  /*80ce0*/  STL.64 [R1+0xb80], R2 ;  /* 0x000b800201007387 */ /* 0x0001e20000100a00 */
[----:B------:R-:W-:Y:S02]  /*80cf0*/  LEA.HI.X.SX32 R73, R75, R9, 0x1, P4 ;  /* 0x000000094b497211 */ /* 0x000fe400020f0eff */
[----:B0-----:R-:W-:-:S04]  /*80d00*/  IADD3 R2, P4, R242, R10, RZ ;  /* 0x0000000af2027210 */ /* 0x001fc80007f9e0ff */
[----:B------:R-:W-:-:S05]  /*80d10*/  LEA.HI.X.SX32 R3, R242, R9, 0x1, P4 ;  /* 0x00000009f2037211 */ /* 0x000fca00020f0eff */
[----:B------:R0:W-:Y:S02]  /*80d20*/  STL.64 [R1+0xb00], R2 ;  /* 0x000b000201007387 */ /* 0x0001e40000100a00 */
[----:B0-----:R-:W-:-:S04]  /*80d30*/  IADD3 R2, P4, R240, R10, RZ ;  /* 0x0000000af0027210 */ /* 0x001fc80007f9e0ff */
[----:B------:R-:W-:Y:S02]  /*80d40*/  LEA.HI.X.SX32 R3, R240, R9, 0x1, P4 ;  /* 0x00000009f0037211 */ /* 0x000fe400020f0eff */
[----:B------:R-:W-:-:S03]  /*80d50*/  IADD3 R74, P4, R238, R10, RZ ;  /* 0x0000000aee4a7210 */ /* 0x000fc60007f9e0ff */
[----:B------:R2:W-:Y:S01]  /*80d60*/  STL.64 [R1+0x148], R2 ;  /* 0x0001480201007387 */ /* 0x0005e20000100a00 */
[----:B------:R-:W-:Y:S02]  /*80d70*/  LEA.HI.X.SX32 R75, R238, R9, 0x1, P4 ;  /* 0x00000009ee4b7211 */ /* 0x000fe400020f0eff */
[----:B--2---:R-:W-:-:S04]  /*80d80*/  IADD3 R2, P4, R236, R10, RZ ;  /* 0x0000000aec027210 */ /* 0x004fc80007f9e0ff */
[----:B------:R-:W-:-:S05]  /*80d90*/  LEA.HI.X.SX32 R3, R236, R9, 0x1, P4 ;  /* 0x00000009ec037211 */ /* 0x000fca00020f0eff */
[----:B------:R0:W-:Y:S02]  /*80da0*/  STL.64 [R1+0x138], R2 ;  /* 0x0001380201007387 */ /* 0x0001e40000100a00 */
[----:B0-----:R-:W-:-:S04]  /*80db0*/  IADD3 R2, P4, R234, R10, RZ ;  /* 0x0000000aea027210 */ /* 0x001fc80007f9e0ff */
        /* <DEDUP_REMOVED lines=20> */
[----:B---3--:R-:W-:-:S04]  /*80f00*/  IADD3 R2, P4, R220, R10, RZ ;  /* 0x0000000adc027210 */ /* 0x008fc80007f9e0ff */
[----:B------:R-:W-:-:S05]  /*80f10*/  LEA.HI.X.SX32 R3, R220, R9, 0x1, P4 ;  /* 0x00000009dc037211 */ /* 0x000fca00020f0eff */
[----:B------:R0:W-:Y:S02]  /*80f20*/  STL.64 [R1+0xf8], R2 ;  /* 0x0000f80201007387 */ /* 0x0001e40000100a00 */
[----:B0-----:R-:W-:-:S04]  /*80f30*/  IADD3 R2, P4, R218, R10, RZ ;  /* 0x0000000ada027210 */ /* 0x001fc80007f9e0ff */
[----:B------:R-:W-:-:S05]  /*80f40*/  LEA.HI.X.SX32 R3, R218, R9, 0x1, P4 ;  /* 0x00000009da037211 */ /* 0x000fca00020f0eff */
[----:B------:R4:W-:Y:S02]  /*80f50*/  STL.64 [R1+0xf0], R2 ;  /* 0x0000f00201007387 */ /* 0x0009e40000100a00 */
[----:B----4-:R-:W-:-:S04]  /*80f60*/  IADD3 R2, P4, R216, R10, RZ ;  /* 0x0000000ad8027210 */ /* 0x010fc80007f9e0ff */
[----:B------:R-:W-:-:S05]  /*80f70*/  LEA.HI.X.SX32 R3, R216, R9, 0x1, P4 ;  /* 0x00000009d8037211 */ /* 0x000fca00020f0eff */
[----:B------:R0:W-:Y:S02]  /*80f80*/  STL.64 [R1+0xe8], R2 ;  /* 0x0000e80201007387 */ /* 0x0001e40000100a00 */
        /* <DEDUP_REMOVED lines=70> */
[----:B------:R0:W-:Y:S01]  /*813f0*/  STL.64 [R1+0x20], R2 ;  /* 0x0000200201007387 */ /* 0x0001e20000100a00 */
[----:B------:R-:W-:Y:S01]  /*81400*/  IMAD.MOV.U32 R164, RZ, RZ, R56 ;  /* 0x000000ffffa47224 */ /* 0x000fe200078e0038 */
[CC--:B------:R-:W-:Y:S02]  /*81410*/  IADD3 R56, P4, R45.reuse, R10.reuse, RZ ;  /* 0x0000000a2d387210 */ /* 0x0c0fe40007f9e0ff */
[----:B0-----:R-:W2:Y:S01]  /*81420*/  LDL.LU R3, [R1+0xf4c] ;  /* 0x000f4c0001037983 */ /* 0x001ea20000300800 */
[----:B------:R-:W-:Y:S01]  /*81430*/  IMAD.MOV.U32 R165, RZ, RZ, R57 ;  /* 0x000000ffffa57224 */ /* 0x000fe200078e0039 */
[-C--:B------:R-:W-:Y:S01]  /*81440*/  LEA.HI.X.SX32 R57, R45, R9.reuse, 0x1, P4 ;  /* 0x000000092d397211 */ /* 0x080fe200020f0eff */
[----:B------:R-:W-:Y:S01]  /*81450*/  IMAD.MOV.U32 R170, RZ, RZ, R58 ;  /* 0x000000ffffaa7224 */ /* 0x000fe200078e003a */
[C---:B------:R-:W-:Y:S01]  /*81460*/  IADD3 R58, P4, R46.reuse, R10, RZ ;  /* 0x0000000a2e3a7210 */ /* 0x040fe20007f9e0ff */
[----:B------:R-:W-:Y:S02]  /*81470*/  IMAD.MOV.U32 R171, RZ, RZ, R59 ;  /* 0x000000ffffab7224 */ /* 0x000fe400078e003b */
[----:B------:R-:W-:Y:S01]  /*81480*/  IMAD.MOV.U32 R168, RZ, RZ, R60 ;  /* 0x000000ffffa87224 */ /* 0x000fe200078e003c */
[----:B------:R-:W-:-:S02]  /*81490*/  LEA.HI.X.SX32 R59, R46, R9, 0x1, P4 ;  /* 0x000000092e3b7211 */ /* 0x000fc400020f0eff */
[----:B------:R-:W-:Y:S01]  /*814a0*/  IADD3 R60, P4, R48, R10, RZ ;  /* 0x0000000a303c7210 */ /* 0x000fe20007f9e0ff */
[----:B------:R-:W-:-:S03]  /*814b0*/  IMAD.MOV.U32 R169, RZ, RZ, R61 ;  /* 0x000000ffffa97224 */ /* 0x000fc600078e003d */
[----:B------:R-:W-:Y:S02]  /*814c0*/  LEA.HI.X.SX32 R61, R48, R9, 0x1, P4 ;  /* 0x00000009303d7211 */ /* 0x000fe400020f0eff */
[----:B------:R-:W-:Y:S01]  /*814d0*/  IADD3 R62, P4, R49, R10, RZ ;  /* 0x0000000a313e7210 */ /* 0x000fe20007f9e0ff */
[----:B------:R-:W-:-:S03]  /*814e0*/  IMAD.MOV.U32 R160, RZ, RZ, R12 ;  /* 0x000000ffffa07224 */ /* 0x000fc600078e000c */
[-C--:B------:R-:W-:Y:S02]  /*814f0*/  LEA.HI.X.SX32 R63, R49, R9.reuse, 0x1, P4 ;  /* 0x00000009313f7211 */ /* 0x080fe400020f0eff */
[CC--:B------:R-:W-:Y:S01]  /*81500*/  IADD3 R12, P4, R50.reuse, R10.reuse, RZ ;  /* 0x0000000a320c7210 */ /* 0x0c0fe20007f9e0ff */
[----:B------:R-:W-:Y:S02]  /*81510*/  IMAD.MOV.U32 R161, RZ, RZ, R13 ;  /* 0x000000ffffa17224 */ /* 0x000fe400078e000d */
[----:B------:R-:W-:Y:S01]  /*81520*/  IMAD.MOV.U32 R162, RZ, RZ, R14 ;  /* 0x000000ffffa27224 */ /* 0x000fe200078e000e */
[-C--:B------:R-:W-:Y:S02]  /*81530*/  LEA.HI.X.SX32 R13, R50, R9.reuse, 0x1, P4 ;  /* 0x00000009320d7211 */ /* 0x080fe400020f0eff */
        /* <DEDUP_REMOVED lines=13> */
[----:B------:R-:W-:Y:S02]  /*81610*/  LEA.HI.X.SX32 R21, R53, R9, 0x1, P4 ;  /* 0x0000000935157211 */ /* 0x000fe400020f0eff */
[----:B------:R-:W-:Y:S01]  /*81620*/  IADD3 R22, P4, R54, R10, RZ ;  /* 0x0000000a36167210 */ /* 0x000fe20007f9e0ff */
[----:B------:R-:W-:-:S03]  /*81630*/  IMAD.MOV.U32 R159, RZ, RZ, R23 ;  /* 0x000000ffff9f7224 */ /* 0x000fc600078e0017 */
[----:B------:R-:W-:Y:S02]  /*81640*/  LEA.HI.X.SX32 R23, R54, R9, 0x1, P4 ;  /* 0x0000000936177211 */ /* 0x000fe400020f0eff */
[----:B------:R-:W-:-:S04]  /*81650*/  IADD3 R24, P4, R181, R10, RZ ;  /* 0x0000000ab5187210 */ /* 0x000fc80007f9e0ff */
        /* <DEDUP_REMOVED lines=95> */
[----:B--2---:R-:W-:-:S04]  /*81c50*/  IADD3 R10, P4, R3, R10, RZ ;  /* 0x0000000a030a7210 */ /* 0x004fc80007f9e0ff */
[----:B------:R-:W-:Y:S02]  /*81c60*/  LEA.HI.X.SX32 R11, R3, R9, 0x1, P4 ;  /* 0x00000009030b7211 */ /* 0x000fe400020f0eff */
[C---:B------:R-:W-:Y:S02]  /*81c70*/  LOP3.LUT P4, RZ, R6.reuse, 0x2000, RZ, 0xc0, !PT ;  /* 0x0000200006ff7812 */ /* 0x040fe4000788c0ff */
[C---:B------:R-:W-:Y:S02]  /*81c80*/  LOP3.LUT P5, RZ, R6.reuse, 0x4000, RZ, 0xc0, !PT ;  /* 0x0000400006ff7812 */ /* 0x040fe400078ac0ff */
[----:B------:R-:W-:Y:S02]  /*81c90*/  PRMT R2, R179, 0x7770, RZ ;  /* 0x00007770b3027816 */ /* 0x000fe400000000ff */
[C---:B------:R-:W-:Y:S02]  /*81ca0*/  LOP3.LUT P6, RZ, R6.reuse, 0x8000, RZ, 0xc0, !PT ;  /* 0x0000800006ff7812 */ /* 0x040fe400078cc0ff */
[----:B------:R-:W-:-:S05]  /*81cb0*/  LOP3.LUT P0, RZ, R6, 0x10000, RZ, 0xc0, !PT ;  /* 0x0001000006ff7812 */ /* 0x000fca000780c0ff */
[----:B------:R0:W-:Y:S01]  /*81cc0*/  @P4 STG.E.U8 desc[UR6][R158.64], R2 ;  /* 0x000000029e004986 */ /* 0x0001e2000c101106 */
[----:B------:R-:W-:Y:S02]  /*81cd0*/  LOP3.LUT P1, RZ, R6, 0x20000, RZ, 0xc0, !PT ;  /* 0x0002000006ff7812 */ /* 0x000fe4000782c0ff */
[----:B0-----:R-:W-:-:S05]  /*81ce0*/  PRMT R2, R179, 0x7771, RZ ;  /* 0x00007771b3027816 */ /* 0x001fca00000000ff */
[----:B------:R0:W-:Y:S01]  /*81cf0*/  @P5 STG.E.U8 desc[UR6][R156.64], R2 ;  /* 0x000000029c005986 */ /* 0x0001e2000c101106 */
[----:B------:R-:W-:Y:S02]  /*81d00*/  LOP3.LUT P2, RZ, R6, 0x40000, RZ, 0xc0, !PT ;  /* 0x0004000006ff7812 */ /* 0x000fe4000784c0ff */
[----:B0-----:R-:W-:-:S05]  /*81d10*/  PRMT R2, R176, 0x7772, RZ ;  /* 0x00007772b0027816 */ /* 0x001fca00000000ff */
[----:B------:R0:W-:Y:S01]  /*81d20*/  @P6 STG.E.U8 desc[UR6][R162.64], R2 ;  /* 0x00000002a2006986 */ /* 0x0001e2000c101106 */
[----:B------:R-:W-:Y:S02]  /*81d30*/  LOP3.LUT P3, RZ, R6, 0x80000, RZ, 0xc0, !PT ;  /* 0x0008000006ff7812 */ /* 0x000fe4000786c0ff */
[----:B0-----:R-:W-:-:S05]  /*81d40*/  PRMT R2, R176, 0x7773, RZ ;  /* 0x00007773b0027816 */ /* 0x001fca00000000ff */
[----:B------:R0:W-:Y:S02]  /*81d50*/  @P0 STG.E.U8 desc[UR6][R160.64], R2 ;  /* 0x00000002a0000986 */ /* 0x0001e4000c101106 */
[C---:B0-----:R-:W-:Y:S02]  /*81d60*/  PRMT R2, R177.reuse, 0x7772, RZ ;  /* 0x00007772b1027816 */ /* 0x041fe400000000ff */
[----:B------:R-:W-:-:S03]  /*81d70*/  PRMT R177, R177, 0x7773, RZ ;  /* 0x00007773b1b17816 */ /* 0x000fc600000000ff */
[----:B------:R-:W-:Y:S04]  /*81d80*/  @P1 STG.E.U8 desc[UR6][R166.64], R2 ;  /* 0x00000002a6001986 */ /* 0x000fe8000c101106 */
[----:B------:R0:W-:Y:S02]  /*81d90*/  @P2 STG.E.U8 desc[UR6][R164.64], R177 ;  /* 0x000000b1a4002986 */ /* 0x0001e4000c101106 */
[----:B0-----:R-:W-:-:S05]  /*81da0*/  PRMT R177, R178, 0x7772, RZ ;  /* 0x00007772b2b17816 */ /* 0x001fca00000000ff */
[----:B------:R0:W-:Y:S02]  /*81db0*/  @P3 STG.E.U8 desc[UR6][R170.64], R177 ;  /* 0x000000b1aa003986 */ /* 0x0001e4000c101106 */
[----:B0-----:R-:W-:Y:S02]  /*81dc0*/  IMAD.MOV.U32 R170, RZ, RZ, R168 ;  /* 0x000000ffffaa7224 */ /* 0x001fe400078e00a8 */
[----:B------:R-:W-:Y:S02]  /*81dd0*/  IMAD.MOV.U32 R171, RZ, RZ, R169 ;  /* 0x000000ffffab7224 */ /* 0x000fe400078e00a9 */
[----:B------:R-:W2:Y:S04]  /*81de0*/  LDL.LU.64 R168, [R1+0xab0] ;  /* 0x000ab00001a87983 */ /* 0x000ea80000300a00 */
[----:B------:R-:W3:Y:S04]  /*81df0*/  LDL.LU.64 R162, [R1+0xaa8] ;  /* 0x000aa80001a27983 */ /* 0x000ee80000300a00 */
[----:B------:R-:W4:Y:S04]  /*81e00*/  LDL.LU.64 R160, [R1+0xaa0] ;  /* 0x000aa00001a07983 */ /* 0x000f280000300a00 */
[----:B------:R-:W4:Y:S04]  /*81e10*/  LDL.LU.64 R166, [R1+0xa98] ;  /* 0x000a980001a67983 */ /* 0x000f280000300a00 */
[----:B------:R-:W4:Y:S01]  /*81e20*/  LDL.LU.64 R164, [R1+0xa90] ;  /* 0x000a900001a47983 */ /* 0x000f220000300a00 */
[----:B------:R-:W-:-:S02]  /*81e30*/  LOP3.LUT P4, RZ, R5, 0x1, RZ, 0xc0, !PT ;  /* 0x0000000105ff7812 */ /* 0x000fc4000788c0ff */
[----:B------:R-:W-:Y:S01]  /*81e40*/  LOP3.LUT R9, R9, 0xefffffff, RZ, 0xc0, !PT ;  /* 0xefffffff09097812 */ /* 0x000fe200078ec0ff */
[----:B------:R-:W4:Y:S10]  /*81e50*/  LDL.LU.64 R152, [R1+0xa80] ;  /* 0x000a800001987983 */ /* 0x000f340000300a00 */
[----:B------:R-:W-:-:S02]  /*81e60*/  @P4 LOP3.LUT R9, R9, 0x10000000, RZ, 0xfc, !PT ;  /* 0x1000000009094812 */ /* 0x000fc400078efcff */
[----:B------:R-:W-:Y:S02]  /*81e70*/  LOP3.LUT P4, RZ, R6, 0x80000000, RZ, 0xc0, !PT ;  /* 0x8000000006ff7812 */ /* 0x000fe4000788c0ff */
[----:B------:R-:W-:-:S11]  /*81e80*/  LOP3.LUT R9, R9, 0xdfffffff, RZ, 0xc0, !PT ;  /* 0xdfffffff09097812 */ /* 0x000fd600078ec0ff */
[----:B------:R-:W-:Y:S02]  /*81e90*/  @P4 LOP3.LUT R9, R9, 0x20000000, RZ, 0xfc, !PT ;  /* 0x2000000009094812 */ /* 0x000fe400078efcff */
        /* <DEDUP_REMOVED lines=13> */
[----:B------:R-:W-:Y:S02]  /*81f70*/  LOP3.LUT R176, R176, 0xfffffffb, RZ, 0xc0, !PT ;  /* 0xfffffffbb0b07812 */ /* 0x000fe400078ec0ff */
[C---:B------:R-:W-:Y:S02]  /*81f80*/  LOP3.LUT P0, RZ, R6.reuse, 0x100000, RZ, 0xc0, !PT ;  /* 0x0010000006ff7812 */ /* 0x040fe4000780c0ff */
[----:B------:R-:W-:-:S07]  /*81f90*/  LOP3.LUT P1, RZ, R6, 0x200000, RZ, 0xc0, !PT ;  /* 0x0020000006ff7812 */ /* 0x000fce000782c0ff */
[----:B------:R-:W-:Y:S02]  /*81fa0*/  @P4 LOP3.LUT R176, R176, 0x4, RZ, 0xfc, !PT ;  /* 0x00000004b0b04812 */ /* 0x000fe400078efcff */
[C---:B------:R-:W-:Y:S02]  /*81fb0*/  LOP3.LUT P4, RZ, R6.reuse, 0x2000000, RZ, 0xc0, !PT ;  /* 0x0200000006ff7812 */ /* 0x040fe4000788c0ff */
[C---:B------:R-:W-:Y:S02]  /*81fc0*/  LOP3.LUT P2, RZ, R6.reuse, 0x400000, RZ, 0xc0, !PT ;  /* 0x0040000006ff7812 */ /* 0x040fe4000784c0ff */
[----:B------:R-:W-:Y:S02]  /*81fd0*/  LOP3.LUT P3, RZ, R6, 0x800000, RZ, 0xc0, !PT ;  /* 0x0080000006ff7812 */ /* 0x000fe4000786c0ff */
[----:B------:R-:W-:Y:S02]  /*81fe0*/  LOP3.LUT R176, R176, 0xfffffff7, RZ, 0xc0, !PT ;  /* 0xfffffff7b0b07812 */ /* 0x000fe400078ec0ff */
[----:B------:R-:W-:-:S02]  /*81ff0*/  PRMT R178, R178, 0x7773, RZ ;  /* 0x00007773b2b27816 */ /* 0x000fc400000000ff */
[----:B------:R-:W-:-:S03]  /*82000*/  PRMT R177, R179, 0x7772, RZ ;  /* 0x00007772b3b17816 */ /* 0x000fc600000000ff */
[----:B------:R-:W-:Y:S01]  /*82010*/  @P4 LOP3.LUT R176, R176, 0x8, RZ, 0xfc, !PT ;  /* 0x00000008b0b04812 */ /* 0x000fe200078efcff */
[----:B------:R0:W-:Y:S01]  /*82020*/  @P0 STG.E.U8 desc[UR6][R170.64], R178 ;  /* 0x000000b2aa000986 */ /* 0x0001e2000c101106 */
[----:B------:R-:W-:Y:S02]  /*82030*/  LOP3.LUT P4, RZ, R6, 0x1000000, RZ, 0xc0, !PT ;  /* 0x0100000006ff7812 */ /* 0x000fe4000788c0ff */
[----:B------:R-:W-:Y:S01]  /*82040*/  PRMT R179, R179, 0x7773, RZ ;  /* 0x00007773b3b37816 */ /* 0x000fe200000000ff */
[----:B0-----:R-:W4:Y:S04]  /*82050*/  LDL.LU.64 R170, [R1+0xa78] ;  /* 0x000a780001aa7983 */ /* 0x001f280000300a00 */
[----:B--2---:R0:W-:Y:S04]  /*82060*/  @P1 STG.E.U8 desc[UR6][R168.64], R177 ;  /* 0x000000b1a8001986 */ /* 0x0041e8000c101106 */
[----:B---3--:R1:W-:Y:S01]  /*82070*/  @P2 STG.E.U8 desc[UR6][R162.64], R179 ;  /* 0x000000b3a2002986 */ /* 0x0083e2000c101106 */
[----:B0-----:R-:W-:-:S03]  /*82080*/  PRMT R177, R172, 0x7770, RZ ;  /* 0x00007770acb17816 */ /* 0x001fc600000000ff */
[----:B------:R-:W2:Y:S04]  /*82090*/  LDL.LU.64 R168, [R1+0xa70] ;  /* 0x000a700001a87983 */ /* 0x000ea80000300a00 */
[----:B----4-:R0:W-:Y:S04]  /*820a0*/  @P3 STG.E.U8 desc[UR6][R160.64], R177 ;  /* 0x000000b1a0003986 */ /* 0x0101e8000c101106 */
[----:B-1----:R-:W3:Y:S04]  /*820b0*/  LDL.LU.64 R178, [R1+0xa68] ;  /* 0x000a680001b27983 */ /* 0x002ee80000300a00 */
[----:B------:R-:W4:Y:S01]  /*820c0*/  LDL.LU.64 R2, [R1+0xa60] ;  /* 0x000a600001027983 */ /* 0x000f220000300a00 */
[----:B0-----:R-:W-:-:S03]  /*820d0*/  PRMT R177, R172, 0x7771, RZ ;  /* 0x00007771acb17816 */ /* 0x001fc600000000ff */
[----:B------:R-:W4:Y:S04]  /*820e0*/  LDL.LU.64 R158, [R1+0xa58] ;  /* 0x000a5800019e7983 */ /* 0x000f280000300a00 */
[----:B------:R0:W-:Y:S01]  /*820f0*/  @P4 STG.E.U8 desc[UR6][R166.64], R177 ;  /* 0x000000b1a6004986 */ /* 0x0001e2000c101106 */
[----:B------:R-:W-:-:S03]  /*82100*/  LOP3.LUT P4, RZ, R176, 0x8, RZ, 0xc0, !PT ;  /* 0x00000008b0ff7812 */ /* 0x000fc6000788c0ff */
[----:B------:R-:W4:Y:S04]  /*82110*/  LDL.LU.64 R156, [R1+0xa50] ;  /* 0x000a5000019c7983 */ /* 0x000f280000300a00 */
[----:B------:R-:W4:Y:S01]  /*82120*/  LDL.LU.64 R162, [R1+0xa48] ;  /* 0x000a480001a27983 */ /* 0x000f220000300a00 */
[----:B0-----:R-:W-:-:S03]  /*82130*/  PRMT R177, R173, 0x7770, RZ ;  /* 0x00007770adb17816 */ /* 0x001fc600000000ff */
[----:B------:R-:W4:Y:S04]  /*82140*/  LDL.LU.64 R160, [R1+0xa40] ;  /* 0x000a400001a07983 */ /* 0x000f280000300a00 */
[----:B------:R0:W-:Y:S01]  /*82150*/  @P4 STG.E.U8 desc[UR6][R164.64], R177 ;  /* 0x000000b1a4004986 */ /* 0x0001e2000c101106 */
[----:B------:R-:W-:-:S03]  /*82160*/  LOP3.LUT P4, RZ, R176, 0x4, RZ, 0xc0, !PT ;  /* 0x00000004b0ff7812 */ /* 0x000fc6000788c0ff */
[----:B------:R-:W4:Y:S01]  /*82170*/  LDL.LU.64 R166, [R1+0xa38] ;  /* 0x000a380001a67983 */ /* 0x000f220000300a00 */
[----:B0-----:R-:W-:-:S03]  /*82180*/  PRMT R177, R173, 0x7771, RZ ;  /* 0x00007771adb17816 */ /* 0x001fc600000000ff */
[----:B------:R-:W4:Y:S06]  /*82190*/  LDL.LU.64 R164, [R1+0xa30] ;  /* 0x000a300001a47983 */ /* 0x000f2c0000300a00 */
[----:B------:R0:W-:Y:S04]  /*821a0*/  @P4 STG.E.U8 desc[UR6][R174.64], R177 ;  /* 0x000000b1ae004986 */ /* 0x0001e8000c101106 */
[----:B0-----:R-:W2:Y:S01]  /*821b0*/  LDL.LU.64 R174, [R1+0x1fa0] ;  /* 0x001fa00001ae7983 */ /* 0x001ea20000300a00 */
[----:B------:R-:W-:-:S02]  /*821c0*/  LOP3.LUT P4, RZ, R176, 0x2, RZ, 0xc0, !PT ;  /* 0x00000002b0ff7812 */ /* 0x000fc4000788c0ff */
[----:B--2---:R-:W-:-:S11]  /*821d0*/  PRMT R177, R174, 0x7770, RZ ;  /* 0x00007770aeb17816 */ /* 0x004fd600000000ff */
[----:B------:R0:W-:Y:S01]  /*821e0*/  @P4 STG.E.U8 desc[UR6][R152.64], R177 ;  /* 0x000000b198004986 */ /* 0x0001e2000c101106 */
[----:B------:R-:W-:Y:S02]  /*821f0*/  LOP3.LUT P4, RZ, R176, 0x1, RZ, 0xc0, !PT ;  /* 0x00000001b0ff7812 */ /* 0x000fe4000788c0ff */
[----:B------:R-:W-:Y:S01]  /*82200*/  PRMT R176, R174, 0x7771, RZ ;  /* 0x00007771aeb07816 */ /* 0x000fe200000000ff */
[----:B0-----:R-:W2:Y:S10]  /*82210*/  LDL.LU.64 R152, [R1+0x1f98] ;  /* 0x001f980001987983 */ /* 0x001eb40000300a00 */
[----:B------:R0:W-:Y:S01]  /*82220*/  @P4 STG.E.U8 desc[UR6][R170.64], R176 ;  /* 0x000000b0aa004986 */ /* 0x0001e2000c101106 */
[----:B------:R-:W-:-:S02]  /*82230*/  LOP3.LUT P4, RZ, R9, 0x80000000, RZ, 0xc0, !PT ;  /* 0x8000000009ff7812 */ /* 0x000fc4000788c0ff */
[----:B0-----:R-:W-:Y:S01]  /*82240*/  PRMT R176, R175, 0x7770, RZ ;  /* 0x00007770afb07816 */ /* 0x001fe200000000ff */
[----:B------:R-:W2:Y:S10]  /*82250*/  LDL.LU.64 R170, [R1+0x1f90] ;  /* 0x001f900001aa7983 */ /* 0x000eb40000300a00 */
[----:B------:R0:W-:Y:S04]  /*82260*/  @P4 STG.E.U8 desc[UR6][R168.64], R176 ;  /* 0x000000b0a8004986 */ /* 0x0001e8000c101106 */
[----:B0-----:R-:W2:Y:S01]  /*82270*/  LDL.LU.64 R168, [R1+0x1f88] ;  /* 0x001f880001a87983 */ /* 0x001ea20000300a00 */
[----:B------:R-:W-:-:S02]  /*82280*/  LOP3.LUT P4, RZ, R9, 0x40000000, RZ, 0xc0, !PT ;  /* 0x4000000009ff7812 */ /* 0x000fc4000788c0ff */
[----:B------:R-:W-:-:S11]  /*82290*/  PRMT R176, R175, 0x7771, RZ ;  /* 0x00007771afb07816 */ /* 0x000fd600000000ff */
[----:B---3--:R0:W-:Y:S01]  /*822a0*/  @P4 STG.E.U8 desc[UR6][R178.64], R176 ;  /* 0x000000b0b2004986 */ /* 0x0081e2000c101106 */
[----:B------:R-:W-:Y:S02]  /*822b0*/  LOP3.LUT P4, RZ, R9, 0x20000000, RZ, 0xc0, !PT ;  /* 0x2000000009ff7812 */ /* 0x000fe4000788c0ff */
[----:B0-----:R-:W-:-:S11]  /*822c0*/  PRMT R176, R172, 0x7772, RZ ;  /* 0x00007772acb07816 */ /* 0x001fd600000000ff */
[----:B----4-:R-:W-:Y:S01]  /*822d0*/  @P4 STG.E.U8 desc[UR6][R2.64], R176 ;  /* 0x000000b002004986 */ /* 0x010fe2000c101106 */
[----:B------:R-:W-:Y:S02]  /*822e0*/  LOP3.LUT P4, RZ, R9, 0x10000000, RZ, 0xc0, !PT ;  /* 0x1000000009ff7812 */ /* 0x000fe4000788c0ff */
[C---:B------:R-:W-:Y:S02]  /*822f0*/  LOP3.LUT P5, RZ, R5.reuse, 0x2, RZ, 0xc0, !PT ;  /* 0x0000000205ff7812 */ /* 0x040fe400078ac0ff */
[----:B------:R-:W-:Y:S02]  /*82300*/  PRMT R172, R172, 0x7773, RZ ;  /* 0x00007773acac7816 */ /* 0x000fe400000000ff */
[C---:B------:R-:W-:Y:S02]  /*82310*/  LOP3.LUT P6, RZ, R5.reuse, 0x4, RZ, 0xc0, !PT ;  /* 0x0000000405ff7812 */ /* 0x040fe400078cc0ff */
[----:B------:R-:W-:-:S05]  /*82320*/  LOP3.LUT P0, RZ, R5, 0x8, RZ, 0xc0, !PT ;  /* 0x0000000805ff7812 */ /* 0x000fca000780c0ff */
[----:B------:R0:W-:Y:S01]  /*82330*/  @P4 STG.E.U8 desc[UR6][R158.64], R172 ;  /* 0x000000ac9e004986 */ /* 0x0001e2000c101106 */
[C---:B------:R-:W-:Y:S02]  /*82340*/  LOP3.LUT P1, RZ, R5.reuse, 0x10, RZ, 0xc0, !PT ;  /* 0x0000001005ff7812 */ /* 0x040fe4000782c0ff */
[C---:B------:R-:W-:Y:S02]  /*82350*/  LOP3.LUT P2, RZ, R5.reuse, 0x20, RZ, 0xc0, !PT ;  /* 0x0000002005ff7812 */ /* 0x040fe4000784c0ff */
[----:B------:R-:W-:Y:S02]  /*82360*/  LOP3.LUT P3, RZ, R5, 0x40, RZ, 0xc0, !PT ;  /* 0x0000004005ff7812 */ /* 0x000fe4000786c0ff */
[C---:B0-----:R-:W-:Y:S02]  /*82370*/  PRMT R172, R173.reuse, 0x7772, RZ ;  /* 0x00007772adac7816 */ /* 0x041fe400000000ff */
[----:B------:R-:W-:-:S03]  /*82380*/  PRMT R173, R173, 0x7773, RZ ;  /* 0x00007773adad7816 */ /* 0x000fc600000000ff */
[----:B------:R0:W-:Y:S04]  /*82390*/  @P5 STG.E.U8 desc[UR6][R156.64], R172 ;  /* 0x000000ac9c005986 */ /* 0x0001e8000c101106 */
[----:B------:R-:W-:Y:S01]  /*823a0*/  @P6 STG.E.U8 desc[UR6][R162.64], R173 ;  /* 0x000000ada2006986 */ /* 0x000fe2000c101106 */
[C---:B0-----:R-:W-:Y:S02]  /*823b0*/  PRMT R172, R174.reuse, 0x7772, RZ ;  /* 0x00007772aeac7816 */ /* 0x041fe400000000ff */
[----:B------:R-:W-:-:S03]  /*823c0*/  PRMT R174, R174, 0x7773, RZ ;  /* 0x00007773aeae7816 */ /* 0x000fc600000000ff */
[----:B------:R0:W-:Y:S04]  /*823d0*/  @P0 STG.E.U8 desc[UR6][R160.64], R172 ;  /* 0x000000aca0000986 */ /* 0x0001e8000c101106 */
[----:B------:R-:W-:Y:S01]  /*823e0*/  @P1 STG.E.U8 desc[UR6][R166.64], R174 ;  /* 0x000000aea6001986 */ /* 0x000fe2000c101106 */
[C---:B0-----:R-:W-:Y:S02]  /*823f0*/  PRMT R172, R175.reuse, 0x7772, RZ ;  /* 0x00007772afac7816 */ /* 0x041fe400000000ff */
[----:B------:R-:W-:-:S03]  /*82400*/  PRMT R175, R175, 0x7773, RZ ;  /* 0x00007773afaf7816 */ /* 0x000fc600000000ff */
[----:B------:R-:W-:Y:S04]  /*82410*/  @P2 STG.E.U8 desc[UR6][R164.64], R172 ;  /* 0x000000aca4002986 */ /* 0x000fe8000c101106 */
[----:B--2---:R0:W-:Y:S04]  /*82420*/  @P3 STG.E.U8 desc[UR6][R168.64], R175 ;  /* 0x000000afa8003986 */ /* 0x0041e8000c101106 */
[----:B0-----:R-:W2:Y:S04]  /*82430*/  LDL.LU.64 R168, [R1+0x1f80] ;  /* 0x001f800001a87983 */ /* 0x001ea80000300a00 */
[----:B------:R-:W3:Y:S01]  /*82440*/  LDL.LU.64 R164, [R1+0xa20] ;  /* 0x000a200001a47983 */ /* 0x000ee20000300a00 */
[----:B------:R-:W-:-:S02]  /*82450*/  LOP3.LUT P0, RZ, R5, 0x80, RZ, 0xc0, !PT ;  /* 0x0000008005ff7812 */ /* 0x000fc4000780c0ff */
[C---:B------:R-:W-:Y:S01]  /*82460*/  LOP3.LUT P1, RZ, R5.reuse, 0x100, RZ, 0xc0, !PT ;  /* 0x0000010005ff7812 */ /* 0x040fe2000782c0ff */
[----:B------:R-:W4:Y:S04]  /*82470*/  LDL.LU.64 R178, [R1+0xa10] ;  /* 0x000a100001b27983 */ /* 0x000f280000300a00 */
[----:B------:R-:W4:Y:S04]  /*82480*/  LDL.LU.64 R156, [R1+0xa08] ;  /* 0x000a0800019c7983 */ /* 0x000f280000300a00 */
[----:B------:R-:W4:Y:S04]  /*82490*/  LDL.LU.64 R162, [R1+0xa00] ;  /* 0x000a000001a27983 */ /* 0x000f280000300a00 */
[----:B------:R-:W4:Y:S04]  /*824a0*/  LDL.LU.64 R160, [R1+0x9f8] ;  /* 0x0009f80001a07983 */ /* 0x000f280000300a00 */
[----:B------:R-:W4:Y:S04]  /*824b0*/  LDL.LU.64 R2, [R1+0x9f0] ;  /* 0x0009f00001027983 */ /* 0x000f280000300a00 */
[----:B------:R-:W4:Y:S04]  /*824c0*/  LDL.LU.64 R158, [R1+0x9e8] ;  /* 0x0009e800019e7983 */ /* 0x000f280000300a00 */
[----:B------:R-:W4:Y:S01]  /*824d0*/  LDL.LU.64 R166, [R1+0x9e0] ;  /* 0x0009e00001a67983 */ /* 0x000f220000300a00 */
[----:B------:R-:W-:-:S02]  /*824e0*/  LOP3.LUT P4, RZ, R5, 0x80000, RZ, 0xc0, !PT ;  /* 0x0008000005ff7812 */ /* 0x000fc4000788c0ff */
[----:B------:R-:W-:-:S11]  /*824f0*/  LOP3.LUT R9, R9, 0xffefffff, RZ, 0xc0, !PT ;  /* 0xffefffff09097812 */ /* 0x000fd600078ec0ff */
[----:B------:R-:W-:Y:S02]  /*82500*/  @P4 LOP3.LUT R9, R9, 0x100000, RZ, 0xfc, !PT ;  /* 0x0010000009094812 */ /* 0x000fe400078efcff */
[----:B------:R-:W-:Y:S02]  /*82510*/  LOP3.LUT P4, RZ, R5, 0x40000, RZ, 0xc0, !PT ;  /* 0x0004000005ff7812 */ /* 0x000fe4000788c0ff */
[----:B------:R-:W-:-:S11]  /*82520*/  LOP3.LUT R9, R9, 0xffdfffff, RZ, 0xc0, !PT ;  /* 0xffdfffff09097812 */ /* 0x000fd600078ec0ff */
[----:B------:R-:W-:Y:S02]  /*82530*/  @P4 LOP3.LUT R9, R9, 0x200000, RZ, 0xfc, !PT ;  /* 0x0020000009094812 */ /* 0x000fe400078efcff */
[----:B------:R-:W-:Y:S02]  /*82540*/  LOP3.LUT P4, RZ, R5, 0x20000, RZ, 0xc0, !PT ;  /* 0x0002000005ff7812 */ /* 0x000fe4000788c0ff */
[----:B------:R-:W-:Y:S02]  /*82550*/  LOP3.LUT R9, R9, 0xffbfffff, RZ, 0xc0, !PT ;  /* 0xffbfffff09097812 */ /* 0x000fe400078ec0ff */
[----:B--2---:R-:W-:-:S05]  /*82560*/  PRMT R172, R168, 0x7770, RZ ;  /* 0x00007770a8ac7816 */ /* 0x004fca00000000ff */
[----:B---3--:R0:W-:Y:S02]  /*82570*/  @P0 STG.E.U8 desc[UR6][R164.64], R172 ;  /* 0x000000aca4000986 */ /* 0x0081e4000c101106 */
[----:B0-----:R-:W-:-:S05]  /*82580*/  PRMT R172, R168, 0x7771, RZ ;  /* 0x00007771a8ac7816 */ /* 0x001fca00000000ff */
[----:B------:R0:W-:Y:S04]  /*82590*/  @P1 STG.E.U8 desc[UR6][R170.64], R172 ;  /* 0x000000acaa001986 */ /* 0x0001e8000c101106 */
[----:B0-----:R-:W2:Y:S04]  /*825a0*/  LDL.LU.64 R170, [R1+0x1f78] ;  /* 0x001f780001aa7983 */ /* 0x001ea80000300a00 */
[----:B------:R-:W3:Y:S01]  /*825b0*/  LDL.LU.64 R164, [R1+0x9d8] ;  /* 0x0009d80001a47983 */ /* 0x000ee20000300a00 */
[----:B------:R-:W-:Y:S02]  /*825c0*/  @P4 LOP3.LUT R9, R9, 0x400000, RZ, 0xfc, !PT ;  /* 0x0040000009094812 */ /* 0x000fe400078efcff */
[----:B------:R-:W-:Y:S01]  /*825d0*/  LOP3.LUT P4, RZ, R5, 0x10000, RZ, 0xc0, !PT ;  /* 0x0001000005ff7812 */ /* 0x000fe2000788c0ff */
[----:B------:R-:W3:Y:S01]  /*825e0*/  LDL.LU.64 R174, [R1+0x9c0] ;  /* 0x0009c00001ae7983 */ /* 0x000ee20000300a00 */
[----:B------:R-:W-:-:S02]  /*825f0*/  LOP3.LUT R9, R9, 0xff7fffff, RZ, 0xc0, !PT ;  /* 0xff7fffff09097812 */ /* 0x000fc400078ec0ff */
[----:B------:R-:W-:Y:S01]  /*82600*/  LOP3.LUT P2, RZ, R5, 0x200, RZ, 0xc0, !PT ;  /* 0x0000020005ff7812 */ /* 0x000fe2000784c0ff */
[----:B------:R-:W3:Y:S08]  /*82610*/  LDL.LU.64 R176, [R1+0x9b8] ;  /* 0x0009b80001b07983 */ /* 0x000ef00000300a00 */
[----:B------:R-:W-:Y:S02]  /*82620*/  @P4 LOP3.LUT R9, R9, 0x800000, RZ, 0xfc, !PT ;  /* 0x0080000009094812 */ /* 0x000fe400078efcff */
        /* <DEDUP_REMOVED lines=8> */
[----:B------:R-:W-:-:S09]  /*826b0*/  LOP3.LUT P3, RZ, R5, 0x400, RZ, 0xc0, !PT ;  /* 0x0000040005ff7812 */ /* 0x000fd2000786c0ff */
[----:B------:R-:W-:Y:S02]  /*826c0*/  @P4 LOP3.LUT R9, R9, 0x4000000, RZ, 0xfc, !PT ;  /* 0x0400000009094812 */ /* 0x000fe400078efcff */
[----:B------:R-:W-:Y:S02]  /*826d0*/  LOP3.LUT P4, RZ, R5, 0x1000, RZ, 0xc0, !PT ;  /* 0x0000100005ff7812 */ /* 0x000fe4000788c0ff */
[----:B------:R-:W-:Y:S02]  /*826e0*/  LOP3.LUT R9, R9, 0xf7ffffff, RZ, 0xc0, !PT ;  /* 0xf7ffffff09097812 */ /* 0x000fe400078ec0ff */
[----:B------:R-:W-:-:S05]  /*826f0*/  PRMT R172, R169, 0x7770, RZ ;  /* 0x00007770a9ac7816 */ /* 0x000fca00000000ff */
[----:B----4-:R0:W-:Y:S04]  /*82700*/  @P2 STG.E.U8 desc[UR6][R178.64], R172 ;  /* 0x000000acb2002986 */ /* 0x0101e8000c101106 */
[----:B------:R-:W-:Y:S02]  /*82710*/  @P4 LOP3.LUT R9, R9, 0x8000000, RZ, 0xfc, !PT ;  /* 0x0800000009094812 */ /* 0x000fe400078efcff */
[----:B------:R-:W-:Y:S02]  /*82720*/  LOP3.LUT P4, RZ, R5, 0x800, RZ, 0xc0, !PT ;  /* 0x0000080005ff7812 */ /* 0x000fe4000788c0ff */
[----:B0-----:R-:W-:Y:S01]  /*82730*/  PRMT R172, R169, 0x7771, RZ ;  /* 0x00007771a9ac7816 */ /* 0x001fe200000000ff */
[----:B------:R-:W4:Y:S04]  /*82740*/  LDL.LU.64 R178, [R1+0x9b0] ;  /* 0x0009b00001b27983 */ /* 0x000f280000300a00 */
[----:B------:R0:W-:Y:S04]  /*82750*/  @P3 STG.E.U8 desc[UR6][R156.64], R172 ;  /* 0x000000ac9c003986 */ /* 0x0001e8000c101106 */
[----:B0-----:R-:W4:Y:S01]  /*82760*/  LDL.LU.64 R156, [R1+0x9a8] ;  /* 0x0009a800019c7983 */ /* 0x001f220000300a00 */
[----:B--2---:R-:W-:-:S05]  /*82770*/  PRMT R172, R170, 0x7770, RZ ;  /* 0x00007770aaac7816 */ /* 0x004fca00000000ff */
[----:B------:R0:W-:Y:S01]  /*82780*/  @P4 STG.E.U8 desc[UR6][R162.64], R172 ;  /* 0x000000aca2004986 */ /* 0x0001e2000c101106 */
[C---:B------:R-:W-:Y:S02]  /*82790*/  LOP3.LUT P4, RZ, R9.reuse, 0x8000000, RZ, 0xc0, !PT ;  /* 0x0800000009ff7812 */ /* 0x040fe4000788c0ff */
[----:B0-----:R-:W-:Y:S01]  /*827a0*/  PRMT R172, R170, 0x7771, RZ ;  /* 0x00007771aaac7816 */ /* 0x001fe200000000ff */
[----:B------:R-:W2:Y:S10]  /*827b0*/  LDL.LU.64 R162, [R1+0x9a0] ;  /* 0x0009a00001a27983 */ /* 0x000eb40000300a00 */
[----:B------:R0:W-:Y:S01]  /*827c0*/  @P4 STG.E.U8 desc[UR6][R160.64], R172 ;  /* 0x000000aca0004986 */ /* 0x0001e2000c101106 */
[----:B------:R-:W-:-:S02]  /*827d0*/  LOP3.LUT P4, RZ, R9, 0x4000000, RZ, 0xc0, !PT ;  /* 0x0400000009ff7812 */ /* 0x000fc4000788c0ff */
        /* <DEDUP_REMOVED lines=12> */
[----:B------:R-:W-:Y:S01]  /*828a0*/  PRMT R168, R168, 0x7773, RZ ;  /* 0x00007773a8a87816 */ /* 0x000fe200000000ff */
[----:B0-----:R-:W2:Y:S04]  /*828b0*/  LDL.LU.64 R166, [R1+0x1f60] ;  /* 0x001f600001a67983 */ /* 0x001ea80000300a00 */
[----:B------:R-:W4:Y:S06]  /*828c0*/  LDL.LU.64 R172, [R1+0x9c8] ;  /* 0x0009c80001ac7983 */ /* 0x000f2c0000300a00 */
[----:B---3--:R0:W-:Y:S04]  /*828d0*/  @P4 STG.E.U8 desc[UR6][R164.64], R168 ;  /* 0x000000a8a4004986 */ /* 0x0081e8000c101106 */
[----:B0-----:R-:W3:Y:S01]  /*828e0*/  LDL.LU.64 R164, [R1+0x1f58] ;  /* 0x001f580001a47983 */ /* 0x001ee20000300a00 */
[----:B------:R-:W-:-:S02]  /*828f0*/  LOP3.LUT P4, RZ, R9, 0x400000, RZ, 0xc0, !PT ;  /* 0x0040000009ff7812 */ /* 0x000fc4000788c0ff */
[C---:B------:R-:W-:Y:S02]  /*82900*/  PRMT R168, R169.reuse, 0x7772, RZ ;  /* 0x00007772a9a87816 */ /* 0x040fe400000000ff */
[----:B------:R-:W-:Y:S02]  /*82910*/  PRMT R169, R169, 0x7773, RZ ;  /* 0x00007773a9a97816 */ /* 0x000fe400000000ff */
[C---:B------:R-:W-:Y:S02]  /*82920*/  LOP3.LUT P5, RZ, R5.reuse, 0x100000, RZ, 0xc0, !PT ;  /* 0x0010000005ff7812 */ /* 0x040fe400078ac0ff */
[----:B------:R-:W-:-:S05]  /*82930*/  LOP3.LUT P6, RZ, R5, 0x200000, RZ, 0xc0, !PT ;  /* 0x0020000005ff7812 */ /* 0x000fca00078cc0ff */
[----:B---3--:R0:W-:Y:S04]  /*82940*/  @P4 STG.E.U8 desc[UR6][R164.64], R168 ;  /* 0x000000a8a4004986 */ /* 0x0081e8000c101106 */
[----:B0-----:R-:W3:Y:S01]  /*82950*/  LDL.LU.64 R164, [R1+0x1f50] ;  /* 0x001f500001a47983 */ /* 0x001ee20000300a00 */
[----:B------:R-:W-:Y:S02]  /*82960*/  LOP3.LUT P4, RZ, R9, 0x200000, RZ, 0xc0, !PT ;  /* 0x0020000009ff7812 */ /* 0x000fe4000788c0ff */
[----:B------:R-:W-:-:S11]  /*82970*/  PRMT R168, R170, 0x7772, RZ ;  /* 0x00007772aaa87816 */ /* 0x000fd600000000ff */
[----:B----4-:R-:W-:Y:S01]  /*82980*/  @P4 STG.E.U8 desc[UR6][R172.64], R169 ;  /* 0x000000a9ac004986 */ /* 0x010fe2000c101106 */
[----:B------:R-:W-:Y:S02]  /*82990*/  LOP3.LUT P4, RZ, R9, 0x100000, RZ, 0xc0, !PT ;  /* 0x0010000009ff7812 */ /* 0x000fe4000788c0ff */
[C---:B------:R-:W-:Y:S02]  /*829a0*/  LOP3.LUT P0, RZ, R5.reuse, 0x400000, RZ, 0xc0, !PT ;  /* 0x0040000005ff7812 */ /* 0x040fe4000780c0ff */
[C---:B------:R-:W-:Y:S02]  /*829b0*/  LOP3.LUT P1, RZ, R5.reuse, 0x800000, RZ, 0xc0, !PT ;  /* 0x0080000005ff7812 */ /* 0x040fe4000782c0ff */
[----:B------:R-:W-:Y:S02]  /*829c0*/  PRMT R170, R170, 0x7773, RZ ;  /* 0x00007773aaaa7816 */ /* 0x000fe400000000ff */
[----:B------:R-:W-:-:S05]  /*829d0*/  LOP3.LUT P2, RZ, R5, 0x1000000, RZ, 0xc0, !PT ;  /* 0x0100000005ff7812 */ /* 0x000fca000784c0ff */
[----:B------:R0:W-:Y:S04]  /*829e0*/  @P4 STG.E.U8 desc[UR6][R174.64], R168 ;  /* 0x000000a8ae004986 */ /* 0x0001e8000c101106 */
[----:B------:R-:W-:Y:S01]  /*829f0*/  @P5 STG.E.U8 desc[UR6][R176.64], R170 ;  /* 0x000000aab0005986 */ /* 0x000fe2000c101106 */
[C---:B0-----:R-:W-:Y:S02]  /*82a00*/  PRMT R168, R171.reuse, 0x7772, RZ ;  /* 0x00007772aba87816 */ /* 0x041fe400000000ff */
[----:B------:R-:W-:-:S03]  /*82a10*/  PRMT R171, R171, 0x7773, RZ ;  /* 0x00007773abab7816 */ /* 0x000fc600000000ff */
[----:B------:R3:W-:Y:S01]  /*82a20*/  @P6 STG.E.U8 desc[UR6][R178.64], R168 ;  /* 0x000000a8b2006986 */ /* 0x0007e2000c101106 */
[----:B------:R-:W-:-:S03]  /*82a30*/  LOP3.LUT P3, RZ, R5, 0x2000000, RZ, 0xc0, !PT ;  /* 0x0200000005ff7812 */ /* 0x000fc6000786c0ff */
[----:B------:R-:W-:Y:S01]  /*82a40*/  @P0 STG.E.U8 desc[UR6][R156.64], R171 ;  /* 0x000000ab9c000986 */ /* 0x000fe2000c101106 */
[----:B---3--:R-:W-:-:S05]  /*82a50*/  PRMT R168, R164, 0x7770, RZ ;  /* 0x00007770a4a87816 */ /* 0x008fca00000000ff */
[----:B--2---:R0:W-:Y:S02]  /*82a60*/  @P1 STG.E.U8 desc[UR6][R162.64], R168 ;  /* 0x000000a8a2001986 */ /* 0x0041e4000c101106 */
[----:B0-----:R-:W-:-:S05]  /*82a70*/  PRMT R168, R164, 0x7771, RZ ;  /* 0x00007771a4a87816 */ /* 0x001fca00000000ff */
[----:B------:R0:W-:Y:S02]  /*82a80*/  @P2 STG.E.U8 desc[UR6][R160.64], R168 ;  /* 0x000000a8a0002986 */ /* 0x0001e4000c101106 */
[----:B0-----:R-:W-:-:S05]  /*82a90*/  PRMT R168, R165, 0x7770, RZ ;  /* 0x00007770a5a87816 */ /* 0x001fca00000000ff */
[----:B------:R0:W-:Y:S04]  /*82aa0*/  @P3 STG.E.U8 desc[UR6][R166.64], R168 ;  /* 0x000000a8a6003986 */ /* 0x0001e8000c101106 */
[----:B0-----:R-:W2:Y:S04]  /*82ab0*/  LDL.LU.64 R166, [R1+0x1f48] ;  /* 0x001f480001a67983 */ /* 0x001ea80000300a00 */
[----:B------:R-:W3:Y:S04]  /*82ac0*/  LDL.LU.64 R160, [R1+0x988] ;  /* 0x0009880001a07983 */ /* 0x000ee80000300a00 */
[----:B------:R-:W4:Y:S04]  /*82ad0*/  LDL.LU.64 R156, [R1+0x980] ;  /* 0x00098000019c7983 */ /* 0x000f280000300a00 */
[----:B------:R-:W4:Y:S04]  /*82ae0*/  LDL.LU.64 R170, [R1+0x978] ;  /* 0x0009780001aa7983 */ /* 0x000f280000300a00 */
[----:B------:R-:W4:Y:S04]  /*82af0*/  LDL.LU.64 R172, [R1+0x970] ;  /* 0x0009700001ac7983 */ /* 0x000f280000300a00 */
[----:B------:R-:W4:Y:S04]  /*82b00*/  LDL.LU.64 R174, [R1+0x968] ;  /* 0x0009680001ae7983 */ /* 0x000f280000300a00 */
[----:B------:R-:W4:Y:S04]  /*82b10*/  LDL.LU.64 R176, [R1+0x960] ;  /* 0x0009600001b07983 */ /* 0x000f280000300a00 */
[----:B------:R-:W4:Y:S01]  /*82b20*/  LDL.LU.64 R178, [R1+0x958] ;  /* 0x0009580001b27983 */ /* 0x000f220000300a00 */
[----:B------:R-:W-:-:S03]  /*82b30*/  LOP3.LUT P0, RZ, R5, 0x4000000, RZ, 0xc0, !PT ;  /* 0x0400000005ff7812 */ /* 0x000fc6000780c0ff */
[----:B------:R-:W4:Y:S01]  /*82b40*/  LDL.LU.64 R162, [R1+0x950] ;  /* 0x0009500001a27983 */ /* 0x000f220000300a00 */
[----:B------:R-:W-:Y:S02]  /*82b50*/  PRMT R168, R165, 0x7771, RZ ;  /* 0x00007771a5a87816 */ /* 0x000fe400000000ff */
        /* <DEDUP_REMOVED lines=15> */
[----:B------:R-:W-:Y:S01]  /*82c50*/  LOP3.LUT P4, RZ, R4, 0x2, RZ, 0xc0, !PT ;  /* 0x0000000204ff7812 */ /* 0x000fe2000788c0ff */
[----:B---3--:R0:W-:Y:S04]  /*82c60*/  @P0 STG.E.U8 desc[UR6][R160.64], R168 ;  /* 0x000000a8a0000986 */ /* 0x0081e8000c101106 */
[----:B0-----:R-:W3:Y:S01]  /*82c70*/  LDL.LU.64 R160, [R1+0x948] ;  /* 0x0009480001a07983 */ /* 0x001ee20000300a00 */
[----:B------:R-:W-:-:S07]  /*82c80*/  LOP3.LUT R9, R9, 0xfffdffff, RZ, 0xc0, !PT ;  /* 0xfffdffff09097812 */ /* 0x000fce00078ec0ff */
[----:B------:R-:W-:Y:S02]  /*82c90*/  @P4 LOP3.LUT R9, R9, 0x20000, RZ, 0xfc, !PT ;  /* 0x0002000009094812 */ /* 0x000fe400078efcff */
[----:B------:R-:W-:Y:S02]  /*82ca0*/  LOP3.LUT P4, RZ, R4, 0x1, RZ, 0xc0, !PT ;  /* 0x0000000104ff7812 */ /* 0x000fe4000788c0ff */
[----:B------:R-:W-:Y:S02]  /*82cb0*/  LOP3.LUT R9, R9, 0xfffbffff, RZ, 0xc0, !PT ;  /* 0xfffbffff09097812 */ /* 0x000fe400078ec0ff */
[C---:B------:R-:W-:Y:S02]  /*82cc0*/  LOP3.LUT P1, RZ, R5.reuse, 0x8000000, RZ, 0xc0, !PT ;  /* 0x0800000005ff7812 */ /* 0x040fe4000782c0ff */
[----:B------:R-:W-:Y:S02]  /*82cd0*/  LOP3.LUT P2, RZ, R5, 0x10000000, RZ, 0xc0, !PT ;  /* 0x1000000005ff7812 */ /* 0x000fe4000784c0ff */
[----:B--2---:R-:W-:-:S05]  /*82ce0*/  PRMT R168, R166, 0x7770, RZ ;  /* 0x00007770a6a87816 */ /* 0x004fca00000000ff */
[----:B------:R-:W-:Y:S02]  /*82cf0*/  @P4 LOP3.LUT R9, R9, 0x40000, RZ, 0xfc, !PT ;  /* 0x0004000009094812 */ /* 0x000fe400078efcff */
[C---:B------:R-:W-:Y:S02]  /*82d00*/  LOP3.LUT P4, RZ, R5.reuse, 0x80000000, RZ, 0xc0, !PT ;  /* 0x8000000005ff7812 */ /* 0x040fe4000788c0ff */
[----:B------:R-:W-:Y:S01]  /*82d10*/  LOP3.LUT P3, RZ, R5, 0x20000000, RZ, 0xc0, !PT ;  /* 0x2000000005ff7812 */ /* 0x000fe2000786c0ff */
[----:B----4-:R0:W-:Y:S01]  /*82d20*/  @P1 STG.E.U8 desc[UR6][R156.64], R168 ;  /* 0x000000a89c001986 */ /* 0x0101e2000c101106 */
[----:B------:R-:W-:Y:S02]  /*82d30*/  LOP3.LUT R9, R9, 0xfff7ffff, RZ, 0xc0, !PT ;  /* 0xfff7ffff09097812 */ /* 0x000fe400078ec0ff */
[----:B0-----:R-:W-:Y:S01]  /*82d40*/  PRMT R168, R166, 0x7771, RZ ;  /* 0x00007771a6a87816 */ /* 0x001fe200000000ff */
[----:B------:R-:W2:Y:S06]  /*82d50*/  LDL.LU.64 R156, [R1+0x1f40] ;  /* 0x001f4000019c7983 */ /* 0x000eac0000300a00 */
[----:B------:R-:W-:-:S02]  /*82d60*/  @P4 LOP3.LUT R9, R9, 0x80000, RZ, 0xfc, !PT ;  /* 0x0008000009094812 */ /* 0x000fc400078efcff */
[----:B------:R-:W-:Y:S01]  /*82d70*/  LOP3.LUT P4, RZ, R5, 0x40000000, RZ, 0xc0, !PT ;  /* 0x4000000005ff7812 */ /* 0x000fe2000788c0ff */
[----:B------:R0:W-:Y:S02]  /*82d80*/  @P2 STG.E.U8 desc[UR6][R170.64], R168 ;  /* 0x000000a8aa002986 */ /* 0x0001e4000c101106 */
[C---:B0-----:R-:W-:Y:S02]  /*82d90*/  PRMT R168, R167.reuse, 0x7770, RZ ;  /* 0x00007770a7a87816 */ /* 0x041fe400000000ff */
[----:B------:R-:W4:Y:S04]  /*82da0*/  LDL.LU.64 R170, [R1+0x918] ;  /* 0x0009180001aa7983 */ /* 0x000f280000300a00 */
[----:B------:R0:W-:Y:S02]  /*82db0*/  @P3 STG.E.U8 desc[UR6][R172.64], R168 ;  /* 0x000000a8ac003986 */ /* 0x0001e4000c101106 */
[----:B0-----:R-:W-:-:S02]  /*82dc0*/  PRMT R168, R167, 0x7771, RZ ;  /* 0x00007771a7a87816 */ /* 0x001fc400000000ff */
[----:B------:R-:W2:Y:S04]  /*82dd0*/  LDL.LU.64 R172, [R1+0x910] ;  /* 0x0009100001ac7983 */ /* 0x000ea80000300a00 */
[----:B------:R0:W-:Y:S01]  /*82de0*/  @P4 STG.E.U8 desc[UR6][R174.64], R168 ;  /* 0x000000a8ae004986 */ /* 0x0001e2000c101106 */
[----:B------:R-:W-:Y:S02]  /*82df0*/  LOP3.LUT P4, RZ, R9, 0x80000, RZ, 0xc0, !PT ;  /* 0x0008000009ff7812 */ /* 0x000fe4000788c0ff */
[----:B0-----:R-:W-:-:S11]  /*82e00*/  PRMT R168, R164, 0x7772, RZ ;  /* 0x00007772a4a87816 */ /* 0x001fd600000000ff */
[----:B------:R0:W-:Y:S01]  /*82e10*/  @P4 STG.E.U8 desc[UR6][R176.64], R168 ;  /* 0x000000a8b0004986 */ /* 0x0001e2000c101106 */
[C---:B------:R-:W-:Y:S02]  /*82e20*/  LOP3.LUT P4, RZ, R9.reuse, 0x40000, RZ, 0xc0, !PT ;  /* 0x0004000009ff7812 */ /* 0x040fe4000788c0ff */
[----:B------:R-:W-:Y:S01]  /*82e30*/  PRMT R164, R164, 0x7773, RZ ;  /* 0x00007773a4a47816 */ /* 0x000fe200000000ff */
[----:B0-----:R-:W4:Y:S10]  /*82e40*/  LDL.LU.64 R168, [R1+0x920] ;  /* 0x0009200001a87983 */ /* 0x001f340000300a00 */
[----:B------:R0:W-:Y:S01]  /*82e50*/  @P4 STG.E.U8 desc[UR6][R178.64], R164 ;  /* 0x000000a4b2004986 */ /* 0x0001e2000c101106 */
[----:B------:R-:W-:-:S03]  /*82e60*/  LOP3.LUT P4, RZ, R9, 0x20000, RZ, 0xc0, !PT ;  /* 0x0002000009ff7812 */ /* 0x000fc6000788c0ff */
[----:B------:R-:W2:Y:S04]  /*82e70*/  LDL.LU.64 R174, [R1+0x908] ;  /* 0x0009080001ae7983 */ /* 0x000ea80000300a00 */
[----:B------:R-:W2:Y:S01]  /*82e80*/  LDL.LU.64 R176, [R1+0x900] ;  /* 0x0009000001b07983 */ /* 0x000ea20000300a00 */
[----:B0-----:R-:W-:-:S03]  /*82e90*/  PRMT R164, R165, 0x7772, RZ ;  /* 0x00007772a5a47816 */ /* 0x001fc600000000ff */
[----:B------:R-:W2:Y:S04]  /*82ea0*/  LDL.LU.64 R178, [R1+0x8f8] ;  /* 0x0008f80001b27983 */ /* 0x000ea80000300a00 */
[----:B------:R0:W-:Y:S01]  /*82eb0*/  @P4 STG.E.U8 desc[UR6][R162.64], R164 ;  /* 0x000000a4a2004986 */ /* 0x0001e2000c101106 */
[----:B------:R-:W-:Y:S02]  /*82ec0*/  LOP3.LUT P4, RZ, R9, 0x10000, RZ, 0xc0, !PT ;  /* 0x0001000009ff7812 */ /* 0x000fe4000788c0ff */
[----:B------:R-:W-:Y:S01]  /*82ed0*/  PRMT R165, R165, 0x7773, RZ ;  /* 0x00007773a5a57816 */ /* 0x000fe200000000ff */
[----:B0-----:R-:W4:Y:S10]  /*82ee0*/  LDL.LU.64 R162, [R1+0x1f38] ;  /* 0x001f380001a27983 */ /* 0x001f340000300a00 */
[----:B---3--:R0:W-:Y:S04]  /*82ef0*/  @P4 STG.E.U8 desc[UR6][R160.64], R165 ;  /* 0x000000a5a0004986 */ /* 0x0081e8000c101106 */
[----:B0-----:R-:W3:Y:S01]  /*82f00*/  LDL.LU.64 R160, [R1+0x1f30] ;  /* 0x001f300001a07983 */ /* 0x001ee20000300a00 */
[----:B------:R-:W-:-:S02]  /*82f10*/  LOP3.LUT P4, RZ, R9, 0x8000, RZ, 0xc0, !PT ;  /* 0x0000800009ff7812 */ /* 0x000fc4000788c0ff */
[----:B------:R-:W-:-:S11]  /*82f20*/  PRMT R164, R166, 0x7772, RZ ;  /* 0x00007772a6a47816 */ /* 0x000fd600000000ff */
[----:B---3--:R0:W-:Y:S04]  /*82f30*/  @P4 STG.E.U8 desc[UR6][R160.64], R164 ;  /* 0x000000a4a0004986 */ /* 0x0081e8000c101106 */
[----:B0-----:R-:W3:Y:S04]  /*82f40*/  LDL.LU.64 R160, [R1+0x1f28] ;  /* 0x001f280001a07983 */ /* 0x001ee80000300a00 */
[----:B------:R-:W2:Y:S01]  /*82f50*/  LDL.LU.64 R164, [R1+0x938] ;  /* 0x0009380001a47983 */ /* 0x000ea20000300a00 */
[----:B------:R-:W-:Y:S02]  /*82f60*/  LOP3.LUT P4, RZ, R9, 0x4000, RZ, 0xc0, !PT ;  /* 0x0000400009ff7812 */ /* 0x000fe4000788c0ff */
[----:B------:R-:W-:-:S11]  /*82f70*/  PRMT R166, R166, 0x7773, RZ ;  /* 0x00007773a6a67816 */ /* 0x000fd600000000ff */
[----:B--2---:R0:W-:Y:S01]  /*82f80*/  @P4 STG.E.U8 desc[UR6][R164.64], R166 ;  /* 0x000000a6a4004986 */ /* 0x0041e2000c101106 */
[----:B------:R-:W-:Y:S02]  /*82f90*/  LOP3.LUT P4, RZ, R9, 0x2000, RZ, 0xc0, !PT ;  /* 0x0000200009ff7812 */ /* 0x000fe4000788c0ff */
[----:B0-----:R-:W-:-:S11]  /*82fa0*/  PRMT R164, R167, 0x7772, RZ ;  /* 0x00007772a7a47816 */ /* 0x001fd600000000ff */
[----:B----4-:R0:W-:Y:S04]  /*82fb0*/  @P4 STG.E.U8 desc[UR6][R162.64], R164 ;  /* 0x000000a4a2004986 */ /* 0x0101e8000c101106 */
[----:B0-----:R-:W2:Y:S04]  /*82fc0*/  LDL.LU.64 R162, [R1+0x1f20] ;  /* 0x001f200001a27983 */ /* 0x001ea80000300a00 */
[----:B------:R-:W4:Y:S01]  /*82fd0*/  LDL.LU.64 R164, [R1+0x928] ;  /* 0x0009280001a47983 */ /* 0x000f220000300a00 */
[----:B------:R-:W-:Y:S02]  /*82fe0*/  LOP3.LUT P4, RZ, R9, 0x1000, RZ, 0xc0, !PT ;  /* 0x0000100009ff7812 */ /* 0x000fe4000788c0ff */
[----:B------:R-:W-:-:S02]  /*82ff0*/  LOP3.LUT P5, RZ, R4, 0x80, RZ, 0xc0, !PT ;  /* 0x0000008004ff7812 */ /* 0x000fc400078ac0ff */
[----:B------:R-:W-:Y:S02]  /*83000*/  PRMT R167, R167, 0x7773, RZ ;  /* 0x00007773a7a77816 */ /* 0x000fe400000000ff */
[C---:B------:R-:W-:Y:S02]  /*83010*/  LOP3.LUT P6, RZ, R4.reuse, 0x100, RZ, 0xc0, !PT ;  /* 0x0000010004ff7812 */ /* 0x040fe400078cc0ff */
[C---:B------:R-:W-:Y:S02]  /*83020*/  LOP3.LUT P0, RZ, R4.reuse, 0x200, RZ, 0xc0, !PT ;  /* 0x0000020004ff7812 */ /* 0x040fe4000780c0ff */
[C---:B------:R-:W-:Y:S02]  /*83030*/  LOP3.LUT P1, RZ, R4.reuse, 0x400, RZ, 0xc0, !PT ;  /* 0x0000040004ff7812 */ /* 0x040fe4000782c0ff */
[C---:B------:R-:W-:Y:S02]  /*83040*/  LOP3.LUT P2, RZ, R4.reuse, 0x800, RZ, 0xc0, !PT ;  /* 0x0000080004ff7812 */ /* 0x040fe4000784c0ff */
[----:B------:R-:W-:-:S02]  /*83050*/  LOP3.LUT P3, RZ, R4, 0x1000, RZ, 0xc0, !PT ;  /* 0x0000100004ff7812 */ /* 0x000fc4000786c0ff */
[----:B------:R-:W-:Y:S01]  /*83060*/  LOP3.LUT R9, R9, 0xffffffef, RZ, 0xc0, !PT ;  /* 0xffffffef09097812 */ /* 0x000fe200078ec0ff */
[----:B----4-:R3:W-:Y:S02]  /*83070*/  @P4 STG.E.U8 desc[UR6][R164.64], R167 ;  /* 0x000000a7a4004986 */ /* 0x0107e4000c101106 */
[C---:B---3--:R-:W-:Y:S02]  /*83080*/  PRMT R164, R160.reuse, 0x7770, RZ ;  /* 0x00007770a0a47816 */ /* 0x048fe400000000ff */
[----:B------:R-:W3:Y:S04]  /*83090*/  LDL.LU.64 R166, [R1+0x8f0] ;  /* 0x0008f00001a67983 */ /* 0x000ee80000300a00 */
[----:B------:R0:W-:Y:S02]  /*830a0*/  @P5 STG.E.U8 desc[UR6][R168.64], R164 ;  /* 0x000000a4a8005986 */ /* 0x0001e4000c101106 */
[----:B0-----:R-:W-:-:S02]  /*830b0*/  PRMT R164, R160, 0x7771, RZ ;  /* 0x00007771a0a47816 */ /* 0x001fc400000000ff */
[----:B------:R-:W4:Y:S04]  /*830c0*/  LDL.LU.64 R168, [R1+0x8e8] ;  /* 0x0008e80001a87983 */ /* 0x000f280000300a00 */
[----:B------:R0:W-:Y:S02]  /*830d0*/  @P6 STG.E.U8 desc[UR6][R170.64], R164 ;  /* 0x000000a4aa006986 */ /* 0x0001e4000c101106 */
[C---:B0-----:R-:W-:Y:S02]  /*830e0*/  PRMT R164, R161.reuse, 0x7770, RZ ;  /* 0x00007770a1a47816 */ /* 0x041fe400000000ff */
[----:B------:R-:W4:Y:S04]  /*830f0*/  LDL.LU.64 R170, [R1+0x8e0] ;  /* 0x0008e00001aa7983 */ /* 0x000f280000300a00 */
[----:B------:R0:W-:Y:S02]  /*83100*/  @P0 STG.E.U8 desc[UR6][R172.64], R164 ;  /* 0x000000a4ac000986 */ /* 0x0001e4000c101106 */
[----:B0-----:R-:W-:-:S02]  /*83110*/  PRMT R164, R161, 0x7771, RZ ;  /* 0x00007771a1a47816 */ /* 0x001fc400000000ff */
[----:B------:R-:W4:Y:S04]  /*83120*/  LDL.LU.64 R172, [R1+0x8d8] ;  /* 0x0008d80001ac7983 */ /* 0x000f280000300a00 */
[----:B------:R0:W-:Y:S04]  /*83130*/  @P1 STG.E.U8 desc[UR6][R174.64], R164 ;  /* 0x000000a4ae001986 */ /* 0x0001e8000c101106 */
[----:B0-----:R-:W4:Y:S01]  /*83140*/  LDL.LU.64 R174, [R1+0x8d0] ;  /* 0x0008d00001ae7983 */ /* 0x001f220000300a00 */
[----:B--2---:R-:W-:-:S05]  /*83150*/  PRMT R164, R162, 0x7770, RZ ;  /* 0x00007770a2a47816 */ /* 0x004fca00000000ff */
[----:B------:R0:W-:Y:S04]  /*83160*/  @P2 STG.E.U8 desc[UR6][R176.64], R164 ;  /* 0x000000a4b0002986 */ /* 0x0001e8000c101106 */
[----:B0-----:R-:W2:Y:S01]  /*83170*/  LDL.LU.64 R176, [R1+0x8c8] ;  /* 0x0008c80001b07983 */ /* 0x001ea20000300a00 */
[----:B------:R-:W-:-:S05]  /*83180*/  PRMT R164, R162, 0x7771, RZ ;  /* 0x00007771a2a47816 */ /* 0x000fca00000000ff */
[----:B------:R0:W-:Y:S04]  /*83190*/  @P3 STG.E.U8 desc[UR6][R178.64], R164 ;  /* 0x000000a4b2003986 */ /* 0x0001e8000c101106 */
[----:B0-----:R-:W2:Y:S01]  /*831a0*/  LDL.LU.64 R178, [R1+0x8c0] ;  /* 0x0008c00001b27983 */ /* 0x001ea20000300a00 */
[----:B------:R-:W-:-:S13]  /*831b0*/  LOP3.LUT P4, RZ, R4, 0x2000000, RZ, 0xc0, !PT ;  /* 0x0200000004ff7812 */ /* 0x000fda000788c0ff */
        /* <DEDUP_REMOVED lines=16> */
[C---:B------:R-:W-:Y:S02]  /*832c0*/  LOP3.LUT P4, RZ, R4.reuse, 0x80000, RZ, 0xc0, !PT ;  /* 0x0008000004ff7812 */ /* 0x040fe4000788c0ff */
[C---:B------:R-:W-:Y:S02]  /*832d0*/  LOP3.LUT P0, RZ, R4.reuse, 0x2000, RZ, 0xc0, !PT ;  /* 0x0000200004ff7812 */ /* 0x040fe4000780c0ff */
[----:B------:R-:W-:Y:S02]  /*832e0*/  LOP3.LUT R9, R9, 0xfffffbff, RZ, 0xc0, !PT ;  /* 0xfffffbff09097812 */ /* 0x000fe400078ec0ff */
[----:B------:R-:W-:Y:S02]  /*832f0*/  LOP3.LUT P1, RZ, R4, 0x4000, RZ, 0xc0, !PT ;  /* 0x0000400004ff7812 */ /* 0x000fe4000782c0ff */
[----:B------:R-:W-:-:S05]  /*83300*/  PRMT R164, R163, 0x7770, RZ ;  /* 0x00007770a3a47816 */ /* 0x000fca00000000ff */
[----:B------:R-:W-:Y:S02]  /*83310*/  @P4 LOP3.LUT R9, R9, 0x400, RZ, 0xfc, !PT ;  /* 0x0000040009094812 */ /* 0x000fe400078efcff */
[C---:B------:R-:W-:Y:S02]  /*83320*/  LOP3.LUT P4, RZ, R4.reuse, 0x40000, RZ, 0xc0, !PT ;  /* 0x0004000004ff7812 */ /* 0x040fe4000788c0ff */
[C---:B------:R-:W-:Y:S02]  /*83330*/  LOP3.LUT P2, RZ, R4.reuse, 0x8000, RZ, 0xc0, !PT ;  /* 0x0000800004ff7812 */ /* 0x040fe4000784c0ff */
[----:B------:R-:W-:Y:S02]  /*83340*/  LOP3.LUT P3, RZ, R4, 0x10000, RZ, 0xc0, !PT ;  /* 0x0001000004ff7812 */ /* 0x000fe4000786c0ff */
[----:B------:R-:W-:-:S07]  /*83350*/  LOP3.LUT R9, R9, 0xfffff7ff, RZ, 0xc0, !PT ;  /* 0xfffff7ff09097812 */ /* 0x000fce00078ec0ff */
[----:B------:R-:W-:Y:S02]  /*83360*/  @P4 LOP3.LUT R9, R9, 0x800, RZ, 0xfc, !PT ;  /* 0x0000080009094812 */ /* 0x000fe400078efcff */
[----:B------:R-:W-:Y:S01]  /*83370*/  LOP3.LUT P4, RZ, R4, 0x20000, RZ, 0xc0, !PT ;  /* 0x0002000004ff7812 */ /* 0x000fe2000788c0ff */
[----:B---3--:R0:W-:Y:S02]  /*83380*/  @P0 STG.E.U8 desc[UR6][R166.64], R164 ;  /* 0x000000a4a6000986 */ /* 0x0081e4000c101106 */
[----:B0-----:R-:W-:-:S05]  /*83390*/  PRMT R164, R163, 0x7771, RZ ;  /* 0x00007771a3a47816 */ /* 0x001fca00000000ff */
[----:B----4-:R0:W-:Y:S02]  /*833a0*/  @P1 STG.E.U8 desc[UR6][R168.64], R164 ;  /* 0x000000a4a8001986 */ /* 0x0101e4000c101106 */
[C---:B0-----:R-:W-:Y:S02]  /*833b0*/  PRMT R164, R160.reuse, 0x7772, RZ ;  /* 0x00007772a0a47816 */ /* 0x041fe400000000ff */
[----:B------:R-:W-:-:S03]  /*833c0*/  PRMT R160, R160, 0x7773, RZ ;  /* 0x00007773a0a07816 */ /* 0x000fc600000000ff */
[----:B------:R0:W-:Y:S04]  /*833d0*/  @P2 STG.E.U8 desc[UR6][R170.64], R164 ;  /* 0x000000a4aa002986 */ /* 0x0001e8000c101106 */
[----:B0-----:R-:W3:Y:S04]  /*833e0*/  LDL.LU.64 R164, [R1+0x8a0] ;  /* 0x0008a00001a47983 */ /* 0x001ee80000300a00 */
[----:B------:R-:W4:Y:S04]  /*833f0*/  LDL.LU.64 R166, [R1+0x898] ;  /* 0x0008980001a67983 */ /* 0x000f280000300a00 */
[----:B------:R0:W-:Y:S04]  /*83400*/  @P3 STG.E.U8 desc[UR6][R172.64], R160 ;  /* 0x000000a0ac003986 */ /* 0x0001e8000c101106 */
[----:B------:R-:W4:Y:S04]  /*83410*/  LDL.LU.64 R168, [R1+0x888] ;  /* 0x0008880001a87983 */ /* 0x000f280000300a00 */
[----:B------:R-:W4:Y:S01]  /*83420*/  LDL.LU.64 R170, [R1+0x880] ;  /* 0x0008800001aa7983 */ /* 0x000f220000300a00 */
[----:B0-----:R-:W-:-:S03]  /*83430*/  PRMT R160, R161, 0x7772, RZ ;  /* 0x00007772a1a07816 */ /* 0x001fc600000000ff */
[----:B------:R-:W4:Y:S04]  /*83440*/  LDL.LU.64 R172, [R1+0x878] ;  /* 0x0008780001ac7983 */ /* 0x000f280000300a00 */
[----:B------:R0:W-:Y:S01]  /*83450*/  @P4 STG.E.U8 desc[UR6][R174.64], R160 ;  /* 0x000000a0ae004986 */ /* 0x0001e2000c101106 */
[----:B------:R-:W-:Y:S02]  /*83460*/  LOP3.LUT P4, RZ, R9, 0x800, RZ, 0xc0, !PT ;  /* 0x0000080009ff7812 */ /* 0x000fe4000788c0ff */
[----:B------:R-:W-:Y:S02]  /*83470*/  PRMT R161, R161, 0x7773, RZ ;  /* 0x00007773a1a17816 */ /* 0x000fe400000000ff */
[----:B0-----:R-:W-:Y:S01]  /*83480*/  PRMT R160, R162, 0x7772, RZ ;  /* 0x00007772a2a07816 */ /* 0x001fe200000000ff */
[----:B------:R-:W4:Y:S08]  /*83490*/  LDL.LU.64 R174, [R1+0x870] ;  /* 0x0008700001ae7983 */ /* 0x000f300000300a00 */
[----:B--2---:R0:W-:Y:S01]  /*834a0*/  @P4 STG.E.U8 desc[UR6][R176.64], R161 ;  /* 0x000000a1b0004986 */ /* 0x0041e2000c101106 */
[----:B------:R-:W-:-:S03]  /*834b0*/  LOP3.LUT P4, RZ, R9, 0x400, RZ, 0xc0, !PT ;  /* 0x0000040009ff7812 */ /* 0x000fc6000788c0ff */
[----:B0-----:R-:W2:Y:S10]  /*834c0*/  LDL.LU.64 R176, [R1+0x868] ;  /* 0x0008680001b07983 */ /* 0x001eb40000300a00 */
[----:B------:R0:W-:Y:S04]  /*834d0*/  @P4 STG.E.U8 desc[UR6][R178.64], R160 ;  /* 0x000000a0b2004986 */ /* 0x0001e8000c101106 */
[----:B0-----:R-:W3:Y:S01]  /*834e0*/  LDL.LU.64 R160, [R1+0x8b8] ;  /* 0x0008b80001a07983 */ /* 0x001ee20000300a00 */
[----:B------:R-:W-:-:S02]  /*834f0*/  LOP3.LUT P4, RZ, R9, 0x200, RZ, 0xc0, !PT ;  /* 0x0000020009ff7812 */ /* 0x000fc4000788c0ff */
[----:B------:R-:W-:Y:S01]  /*83500*/  PRMT R162, R162, 0x7773, RZ ;  /* 0x00007773a2a27816 */ /* 0x000fe200000000ff */
[----:B------:R-:W2:Y:S10]  /*83510*/  LDL.LU.64 R178, [R1+0x860] ;  /* 0x0008600001b27983 */ /* 0x000eb40000300a00 */
[----:B---3--:R0:W-:Y:S01]  /*83520*/  @P4 STG.E.U8 desc[UR6][R160.64], R162 ;  /* 0x000000a2a0004986 */ /* 0x0081e2000c101106 */
[----:B------:R-:W-:-:S02]  /*83530*/  LOP3.LUT P4, RZ, R9, 0x100, RZ, 0xc0, !PT ;  /* 0x0000010009ff7812 */ /* 0x000fc4000788c0ff */
[----:B0-----:R-:W-:-:S11]  /*83540*/  PRMT R160, R163, 0x7772, RZ ;  /* 0x00007772a3a07816 */ /* 0x001fd600000000ff */
[----:B------:R0:W-:Y:S04]  /*83550*/  @P4 STG.E.U8 desc[UR6][R156.64], R160 ;  /* 0x000000a09c004986 */ /* 0x0001e8000c101106 */
[----:B0-----:R-:W3:Y:S01]  /*83560*/  LDL.LU.64 R156, [R1+0x1f18] ;  /* 0x001f1800019c7983 */ /* 0x001ee20000300a00 */
[----:B------:R-:W-:Y:S02]  /*83570*/  LOP3.LUT P4, RZ, R9, 0x80, RZ, 0xc0, !PT ;  /* 0x0000008009ff7812 */ /* 0x000fe4000788c0ff */
[----:B------:R-:W-:-:S11]  /*83580*/  PRMT R163, R163, 0x7773, RZ ;  /* 0x00007773a3a37816 */ /* 0x000fd600000000ff */
[----:B------:R0:W-:Y:S04]  /*83590*/  @P4 STG.E.U8 desc[UR6][R158.64], R163 ;  /* 0x000000a39e004986 */ /* 0x0001e8000c101106 */
[----:B0-----:R-:W2:Y:S01]  /*835a0*/  LDL.LU.64 R158, [R1+0x1f10] ;  /* 0x001f1000019e7983 */ /* 0x001ea20000300a00 */
[----:B------:R-:W-:Y:S02]  /*835b0*/  LOP3.LUT P4, RZ, R9, 0x40, RZ, 0xc0, !PT ;  /* 0x0000004009ff7812 */ /* 0x000fe4000788c0ff */
[C---:B------:R-:W-:Y:S02]  /*835c0*/  LOP3.LUT P5, RZ, R4.reuse, 0x4000000, RZ, 0xc0, !PT ;  /* 0x0400000004ff7812 */ /* 0x040fe400078ac0ff */
[C---:B------:R-:W-:Y:S02]  /*835d0*/  LOP3.LUT P6, RZ, R4.reuse, 0x8000000, RZ, 0xc0, !PT ;  /* 0x0800000004ff7812 */ /* 0x040fe400078cc0ff */
[----:B------:R-:W-:-:S02]  /*835e0*/  LOP3.LUT P0, RZ, R4, 0x10000000, RZ, 0xc0, !PT ;  /* 0x1000000004ff7812 */ /* 0x000fc4000780c0ff */
[----:B------:R-:W-:Y:S02]  /*835f0*/  LOP3.LUT P1, RZ, R4, 0x20000000, RZ, 0xc0, !PT ;  /* 0x2000000004ff7812 */ /* 0x000fe4000782c0ff */
[----:B---3--:R-:W-:-:S05]  /*83600*/  PRMT R160, R156, 0x7770, RZ ;  /* 0x000077709ca07816 */ /* 0x008fca00000000ff */
[----:B------:R0:W-:Y:S01]  /*83610*/  @P4 STG.E.U8 desc[UR6][R164.64], R160 ;  /* 0x000000a0a4004986 */ /* 0x0001e2000c101106 */
[----:B------:R-:W-:Y:S02]  /*83620*/  LOP3.LUT P4, RZ, R9, 0x20, RZ, 0xc0, !PT ;  /* 0x0000002009ff7812 */ /* 0x000fe4000788c0ff */
[----:B0-----:R-:W-:-:S11]  /*83630*/  PRMT R160, R156, 0x7771, RZ ;  /* 0x000077719ca07816 */ /* 0x001fd600000000ff */
[----:B----4-:R0:W-:Y:S01]  /*83640*/  @P4 STG.E.U8 desc[UR6][R166.64], R160 ;  /* 0x000000a0a6004986 */ /* 0x0101e2000c101106 */
[----:B------:R-:W-:Y:S02]  /*83650*/  LOP3.LUT P4, RZ, R9, 0x10, RZ, 0xc0, !PT ;  /* 0x0000001009ff7812 */ /* 0x000fe4000788c0ff */
[----:B0-----:R-:W-:-:S11]  /*83660*/  PRMT R160, R157, 0x7770, RZ ;  /* 0x000077709da07816 */ /* 0x001fd600000000ff */
[----:B------:R0:W-:Y:S04]  /*83670*/  @P4 STG.E.U8 desc[UR6][R2.64], R160 ;  /* 0x000000a002004986 */ /* 0x0001e8000c101106 */
[----:B0-----:R-:W3:Y:S01]  /*83680*/  LDL.LU.64 R2, [R1+0x1f08] ;  /* 0x001f080001027983 */ /* 0x001ee20000300a00 */
[----:B------:R-:W-:-:S05]  /*83690*/  PRMT R160, R157, 0x7771, RZ ;  /* 0x000077719da07816 */ /* 0x000fca00000000ff */
[----:B------:R2:W-:Y:S02]  /*836a0*/  @P5 STG.E.U8 desc[UR6][R168.64], R160 ;  /* 0x000000a0a8005986 */ /* 0x0005e4000c101106 */
[C---:B--2---:R-:W-:Y:S02]  /*836b0*/  PRMT R160, R158.reuse, 0x7770, RZ ;  /* 0x000077709ea07816 */ /* 0x044fe400000000ff */
[----:B------:R-:W2:Y:S04]  /*836c0*/  LDL.LU.64 R168, [R1+0x858] ;  /* 0x0008580001a87983 */ /* 0x000ea80000300a00 */
[----:B------:R0:W-:Y:S02]  /*836d0*/  @P6 STG.E.U8 desc[UR6][R170.64], R160 ;  /* 0x000000a0aa006986 */ /* 0x0001e4000c101106 */
[----:B0-----:R-:W-:-:S02]  /*836e0*/  PRMT R160, R158, 0x7771, RZ ;  /* 0x000077719ea07816 */ /* 0x001fc400000000ff */
[----:B------:R-:W4:Y:S04]  /*836f0*/  LDL.LU.64 R170, [R1+0x850] ;  /* 0x0008500001aa7983 */ /* 0x000f280000300a00 */
[----:B------:R0:W-:Y:S02]  /*83700*/  @P0 STG.E.U8 desc[UR6][R172.64], R160 ;  /* 0x000000a0ac000986 */ /* 0x0001e4000c101106 */
[----:B0-----:R-:W-:Y:S02]  /*83710*/  PRMT R160, R159, 0x7770, RZ ;  /* 0x000077709fa07816 */ /* 0x001fe400000000ff */
[----:B------:R-:W4:Y:S04]  /*83720*/  LDL.LU.64 R172, [R1+0x848] ;  /* 0x0008480001ac7983 */ /* 0x000f280000300a00 */
[----:B------:R0:W-:Y:S04]  /*83730*/  @P1 STG.E.U8 desc[UR6][R174.64], R160 ;  /* 0x000000a0ae001986 */ /* 0x0001e8000c101106 */
[----:B0-----:R-:W4:Y:S01]  /*83740*/  LDL.LU.64 R174, [R1+0x840] ;  /* 0x0008400001ae7983 */ /* 0x001f220000300a00 */
[----:B------:R-:W-:-:S02]  /*83750*/  LOP3.LUT P2, RZ, R4, 0x40000000, RZ, 0xc0, !PT ;  /* 0x4000000004ff7812 */ /* 0x000fc4000784c0ff */
[C---:B------:R-:W-:Y:S02]  /*83760*/  LOP3.LUT P3, RZ, R4.reuse, 0x80000000, RZ, 0xc0, !PT ;  /* 0x8000000004ff7812 */ /* 0x040fe4000786c0ff */
[----:B------:R-:W-:Y:S02]  /*83770*/  LOP3.LUT R4, R4, 0xefffffff, RZ, 0xc0, !PT ;  /* 0xefffffff04047812 */ /* 0x000fe400078ec0ff */
[----:B------:R-:W-:Y:S02]  /*83780*/  LOP3.LUT R9, R9, 0xfffffffe, RZ, 0xc0, !PT ;  /* 0xfffffffe09097812 */ /* 0x000fe400078ec0ff */
[----:B------:R-:W-:-:S05]  /*83790*/  PRMT R160, R159, 0x7771, RZ ;  /* 0x000077719fa07816 */ /* 0x000fca00000000ff */
[----:B------:R0:W-:Y:S04]  /*837a0*/  @P2 STG.E.U8 desc[UR6][R176.64], R160 ;  /* 0x000000a0b0002986 */ /* 0x0001e8000c101106 */
[----:B0-----:R-:W4:Y:S01]  /*837b0*/  LDL.LU.64 R176, [R1+0x830] ;  /* 0x0008300001b07983 */ /* 0x001f220000300a00 */
[----:B------:R-:W-:-:S05]  /*837c0*/  PRMT R160, R156, 0x7772, RZ ;  /* 0x000077729ca07816 */ /* 0x000fca00000000ff */
[----:B------:R0:W-:Y:S04]  /*837d0*/  @P3 STG.E.U8 desc[UR6][R178.64], R160 ;  /* 0x000000a0b2003986 */ /* 0x0001e8000c101106 */
[----:B0-----:R-:W4:Y:S01]  /*837e0*/  LDL.LU.64 R178, [R1+0x828] ;  /* 0x0008280001b27983 */ /* 0x001f220000300a00 */
[----:B------:R-:W-:-:S03]  /*837f0*/  PRMT R156, R156, 0x7773, RZ ;  /* 0x000077739c9c7816 */ /* 0x000fc600000000ff */
[----:B------:R-:W4:Y:S04]  /*83800*/  LDL.LU.64 R160, [R1+0x810] ;  /* 0x0008100001a07983 */ /* 0x000f280000300a00 */
[----:B------:R-:W4:Y:S04]  /*83810*/  LDL.LU.64 R162, [R1+0x808] ;  /* 0x0008080001a27983 */ /* 0x000f280000300a00 */
[----:B------:R-:W4:Y:S04]  /*83820*/  LDL.LU.64 R164, [R1+0x800] ;  /* 0x0008000001a47983 */ /* 0x000f280000300a00 */
[----:B------:R-:W4:Y:S01]  /*83830*/  LDL.LU.64 R166, [R1+0x7f8] ;  /* 0x0007f80001a67983 */ /* 0x000f220000300a00 */
[----:B---3--:R-:W-:-:S13]  /*83840*/  LOP3.LUT P4, RZ, R3, 0x1000, RZ, 0xc0, !PT ;  /* 0x0000100003ff7812 */ /* 0x008fda000788c0ff */
        /* <DEDUP_REMOVED lines=10> */
[----:B------:R-:W-:-:S13]  /*838f0*/  LOP3.LUT P4, RZ, R3, 0x100, RZ, 0xc0, !PT ;  /* 0x0000010003ff7812 */ /* 0x000fda000788c0ff */
        /* <DEDUP_REMOVED lines=8> */
[C---:B------:R-:W-:Y:S02]  /*83980*/  LOP3.LUT P4, RZ, R3.reuse, 0x20, RZ, 0xc0, !PT ;  /* 0x0000002003ff7812 */ /* 0x040fe4000788c0ff */
[----:B------:R-:W-:Y:S02]  /*83990*/  LOP3.LUT P1, RZ, R3, 0x2, RZ, 0xc0, !PT ;  /* 0x0000000203ff7812 */ /* 0x000fe4000782c0ff */
[----:B------:R-:W-:Y:S02]  /*839a0*/  LOP3.LUT R9, R9, 0xfffffff7, RZ, 0xc0, !PT ;  /* 0xfffffff709097812 */ /* 0x000fe400078ec0ff */
[C---:B------:R-:W-:Y:S01]  /*839b0*/  LOP3.LUT P2, RZ, R3.reuse, 0x4, RZ, 0xc0, !PT ;  /* 0x0000000403ff7812 */ /* 0x040fe2000784c0ff */
[----:B--2---:R0:W-:Y:S01]  /*839c0*/  @P0 STG.E.U8 desc[UR6][R168.64], R156 ;  /* 0x0000009ca8000986 */ /* 0x0041e2000c101106 */
[----:B------:R-:W-:-:S05]  /*839d0*/  LOP3.LUT P3, RZ, R3, 0x8, RZ, 0xc0, !PT ;  /* 0x0000000803ff7812 */ /* 0x000fca000786c0ff */
[----:B------:R-:W-:Y:S02]  /*839e0*/  @P4 LOP3.LUT R9, R9, 0x8, RZ, 0xfc, !PT ;  /* 0x0000000809094812 */ /* 0x000fe400078efcff */
[----:B------:R-:W-:Y:S02]  /*839f0*/  LOP3.LUT P4, RZ, R3, 0x10, RZ, 0xc0, !PT ;  /* 0x0000001003ff7812 */ /* 0x000fe4000788c0ff */
[C---:B0-----:R-:W-:Y:S02]  /*83a00*/  PRMT R156, R157.reuse, 0x7772, RZ ;  /* 0x000077729d9c7816 */ /* 0x041fe400000000ff */
[----:B------:R-:W-:-:S03]  /*83a10*/  PRMT R157, R157, 0x7773, RZ ;  /* 0x000077739d9d7816 */ /* 0x000fc600000000ff */
[----:B----4-:R0:W-:Y:S04]  /*83a20*/  @P1 STG.E.U8 desc[UR6][R170.64], R156 ;  /* 0x0000009caa001986 */ /* 0x0101e8000c101106 */
[----:B------:R-:W-:Y:S01]  /*83a30*/  @P2 STG.E.U8 desc[UR6][R172.64], R157 ;  /* 0x0000009dac002986 */ /* 0x000fe2000c101106 */
[C---:B0-----:R-:W-:Y:S02]  /*83a40*/  PRMT R156, R158.reuse, 0x7772, RZ ;  /* 0x000077729e9c7816 */ /* 0x041fe400000000ff */
[----:B------:R-:W-:-:S03]  /*83a50*/  PRMT R158, R158, 0x7773, RZ ;  /* 0x000077739e9e7816 */ /* 0x000fc600000000ff */
[----:B------:R-:W-:Y:S04]  /*83a60*/  @P3 STG.E.U8 desc[UR6][R174.64], R156 ;  /* 0x0000009cae003986 */ /* 0x000fe8000c101106 */
[----:B------:R0:W-:Y:S04]  /*83a70*/  @P4 STG.E.U8 desc[UR6][R152.64], R158 ;  /* 0x0000009e98004986 */ /* 0x0001e8000c101106 */
[----:B0-----:R-:W2:Y:S01]  /*83a80*/  LDL.LU.64 R152, [R1+0x1f00] ;  /* 0x001f000001987983 */ /* 0x001ea20000300a00 */
[----:B------:R-:W-:Y:S02]  /*83a90*/  LOP3.LUT P4, RZ, R9, 0x8, RZ, 0xc0, !PT ;  /* 0x0000000809ff7812 */ /* 0x000fe4000788c0ff */
[C---:B------:R-:W-:Y:S01]  /*83aa0*/  PRMT R156, R159.reuse, 0x7772, RZ ;  /* 0x000077729f9c7816 */ /* 0x040fe200000000ff */
[----:B------:R-:W3:Y:S01]  /*83ab0*/  LDL.LU.64 R168, [R1+0x7f0] ;  /* 0x0007f00001a87983 */ /* 0x000ee20000300a00 */
[----:B------:R-:W-:-:S03]  /*83ac0*/  PRMT R159, R159, 0x7773, RZ ;  /* 0x000077739f9f7816 */ /* 0x000fc600000000ff */
[----:B------:R-:W4:Y:S04]  /*83ad0*/  LDL.LU.64 R170, [R1+0x7e8] ;  /* 0x0007e80001aa7983 */ /* 0x000f280000300a00 */
[----:B------:R-:W4:Y:S04]  /*83ae0*/  LDL.LU.64 R172, [R1+0x7e0] ;  /* 0x0007e00001ac7983 */ /* 0x000f280000300a00 */
[----:B------:R0:W-:Y:S01]  /*83af0*/  @P4 STG.E.U8 desc[UR6][R176.64], R156 ;  /* 0x0000009cb0004986 */ /* 0x0001e2000c101106 */
[----:B------:R-:W-:-:S03]  /*83b00*/  LOP3.LUT P4, RZ, R9, 0x4, RZ, 0xc0, !PT ;  /* 0x0000000409ff7812 */ /* 0x000fc6000788c0ff */
[----:B------:R-:W4:Y:S04]  /*83b10*/  LDL.LU.64 R174, [R1+0x7d8] ;  /* 0x0007d80001ae7983 */ /* 0x000f280000300a00 */
[----:B0-----:R-:W4:Y:S06]  /*83b20*/  LDL.LU.64 R176, [R1+0x7d0] ;  /* 0x0007d00001b07983 */ /* 0x001f2c0000300a00 */
[----:B------:R0:W-:Y:S04]  /*83b30*/  @P4 STG.E.U8 desc[UR6][R178.64], R159 ;  /* 0x0000009fb2004986 */ /* 0x0001e8000c101106 */
[----:B0-----:R-:W3:Y:S01]  /*83b40*/  LDL.LU.64 R158, [R1+0x818] ;  /* 0x00081800019e7983 */ /* 0x001ee20000300a00 */
[----:B------:R-:W-:-:S03]  /*83b50*/  LOP3.LUT P4, RZ, R9, 0x2, RZ, 0xc0, !PT ;  /* 0x0000000209ff7812 */ /* 0x000fc6000788c0ff */
[----:B------:R-:W4:Y:S01]  /*83b60*/  LDL.LU.64 R178, [R1+0x7c8] ;  /* 0x0007c80001b27983 */ /* 0x000f220000300a00 */
[----:B--2---:R-:W-:-:S09]  /*83b70*/  PRMT R156, R152, 0x7770, RZ ;  /* 0x00007770989c7816 */ /* 0x004fd200000000ff */
[----:B------:R0:W-:Y:S04]  /*83b80*/  @P4 STG.E.U8 desc[UR6][R154.64], R156 ;  /* 0x0000009c9a004986 */ /* 0x0001e8000c101106 */
[----:B0-----:R-:W2:Y:S01]  /*83b90*/  LDL.LU.64 R154, [R1+0x1ef8] ;  /* 0x001ef800019a7983 */ /* 0x001ea20000300a00 */
[----:B------:R-:W-:Y:S02]  /*83ba0*/  LOP3.LUT P4, RZ, R9, 0x1, RZ, 0xc0, !PT ;  /* 0x0000000109ff7812 */ /* 0x000fe4000788c0ff */
[----:B------:R-:W-:-:S11]  /*83bb0*/  PRMT R9, R152, 0x7771, RZ ;  /* 0x0000777198097816 */ /* 0x000fd600000000ff */
[----:B---3--:R0:W-:Y:S01]  /*83bc0*/  @P4 STG.E.U8 desc[UR6][R158.64], R9 ;  /* 0x000000099e004986 */ /* 0x0081e2000c101106 */
[----:B------:R-:W-:Y:S02]  /*83bd0*/  LOP3.LUT P4, RZ, R4, 0x80000000, RZ, 0xc0, !PT ;  /* 0x8000000004ff7812 */ /* 0x000fe4000788c0ff */
[----:B0-----:R-:W-:-:S11]  /*83be0*/  PRMT R9, R153, 0x7770, RZ ;  /* 0x0000777099097816 */ /* 0x001fd600000000ff */
[----:B------:R0:W-:Y:S01]  /*83bf0*/  @P4 STG.E.U8 desc[UR6][R160.64], R9 ;  /* 0x00000009a0004986 */ /* 0x0001e2000c101106 */
[----:B------:R-:W-:Y:S02]  /*83c00*/  LOP3.LUT P4, RZ, R4, 0x40000000, RZ, 0xc0, !PT ;  /* 0x4000000004ff7812 */ /* 0x000fe4000788c0ff */
[----:B0-----:R-:W-:-:S11]  /*83c10*/  PRMT R9, R153, 0x7771, RZ ;  /* 0x0000777199097816 */ /* 0x001fd600000000ff */
[----:B------:R2:W-:Y:S01]  /*83c20*/  @P4 STG.E.U8 desc[UR6][R162.64], R9 ;  /* 0x00000009a2004986 */ /* 0x0005e2000c101106 */
[----:B------:R-:W-:Y:S02]  /*83c30*/  LOP3.LUT P4, RZ, R4, 0x20000000, RZ, 0xc0, !PT ;  /* 0x2000000004ff7812 */ /* 0x000fe4000788c0ff */
[C---:B------:R-:W-:Y:S02]  /*83c40*/  LOP3.LUT P5, RZ, R3.reuse, 0x2000, RZ, 0xc0, !PT ;  /* 0x0000200003ff7812 */ /* 0x040fe400078ac0ff */
[C---:B------:R-:W-:Y:S02]  /*83c50*/  LOP3.LUT P6, RZ, R3.reuse, 0x4000, RZ, 0xc0, !PT ;  /* 0x0000400003ff7812 */ /* 0x040fe400078cc0ff */
[----:B------:R-:W-:Y:S02]  /*83c60*/  LOP3.LUT P0, RZ, R3, 0x8000, RZ, 0xc0, !PT ;  /* 0x0000800003ff7812 */ /* 0x000fe4000780c0ff */
[----:B--2---:R-:W-:-:S05]  /*83c70*/  PRMT R9, R154, 0x7770, RZ ;  /* 0x000077709a097816 */ /* 0x004fca00000000ff */
[----:B------:R0:W-:Y:S01]  /*83c80*/  @P4 STG.E.U8 desc[UR6][R164.64], R9 ;  /* 0x00000009a4004986 */ /* 0x0001e2000c101106 */
[----:B------:R-:W-:Y:S02]  /*83c90*/  LOP3.LUT P4, RZ, R4, 0x10000000, RZ, 0xc0, !PT ;  /* 0x1000000004ff7812 */ /* 0x000fe4000788c0ff */
[----:B0-----:R-:W-:-:S11]  /*83ca0*/  PRMT R9, R154, 0x7771, RZ ;  /* 0x000077719a097816 */ /* 0x001fd600000000ff */
[----:B------:R0:W-:Y:S02]  /*83cb0*/  @P4 STG.E.U8 desc[UR6][R166.64], R9 ;  /* 0x00000009a6004986 */ /* 0x0001e4000c101106 */
[----:B0-----:R-:W-:-:S05]  /*83cc0*/  PRMT R9, R155, 0x7770, RZ ;  /* 0x000077709b097816 */ /* 0x001fca00000000ff */
[----:B------:R0:W-:Y:S02]  /*83cd0*/  @P5 STG.E.U8 desc[UR6][R168.64], R9 ;  /* 0x00000009a8005986 */ /* 0x0001e4000c101106 */
[----:B0-----:R-:W-:-:S05]  /*83ce0*/  PRMT R9, R155, 0x7771, RZ ;  /* 0x000077719b097816 */ /* 0x001fca00000000ff */
[----:B----4-:R0:W-:Y:S02]  /*83cf0*/  @P6 STG.E.U8 desc[UR6][R170.64], R9 ;  /* 0x00000009aa006986 */ /* 0x0101e4000c101106 */
[----:B0-----:R-:W-:-:S05]  /*83d00*/  PRMT R9, R152, 0x7772, RZ ;  /* 0x0000777298097816 */ /* 0x001fca00000000ff */
[----:B------:R0:W-:Y:S04]  /*83d10*/  @P0 STG.E.U8 desc[UR6][R172.64], R9 ;  /* 0x00000009ac000986 */ /* 0x0001e8000c101106 */
[----:B0-----:R-:W2:Y:S01]  /*83d20*/  LDL.LU.64 R172, [R1+0x7c0] ;  /* 0x0007c00001ac7983 */ /* 0x001ea20000300a00 */
[C---:B------:R-:W-:Y:S02]  /*83d30*/  LOP3.LUT P1, RZ, R3.reuse, 0x10000, RZ, 0xc0, !PT ;  /* 0x0001000003ff7812 */ /* 0x040fe4000782c0ff */
[C---:B------:R-:W-:Y:S02]  /*83d40*/  LOP3.LUT P2, RZ, R3.reuse, 0x20000, RZ, 0xc0, !PT ;  /* 0x0002000003ff7812 */ /* 0x040fe4000784c0ff */
[----:B------:R-:W-:Y:S02]  /*83d50*/  PRMT R152, R152, 0x7773, RZ ;  /* 0x0000777398987816 */ /* 0x000fe400000000ff */
[----:B------:R-:W-:-:S02]  /*83d60*/  LOP3.LUT P3, RZ, R3, 0x40000, RZ, 0xc0, !PT ;  /* 0x0004000003ff7812 */ /* 0x000fc4000786c0ff */
[----:B------:R-:W-:Y:S02]  /*83d70*/  LOP3.LUT P0, RZ, R3, 0x80000, RZ, 0xc0, !PT ;  /* 0x0008000003ff7812 */ /* 0x000fe4000780c0ff */
[----:B------:R-:W-:-:S03]  /*83d80*/  PRMT R9, R153, 0x7772, RZ ;  /* 0x0000777299097816 */ /* 0x000fc600000000ff */
[----:B------:R0:W-:Y:S01]  /*83d90*/  @P1 STG.E.U8 desc[UR6][R174.64], R152 ;  /* 0x00000098ae001986 */ /* 0x0001e2000c101106 */
[----:B------:R-:W-:Y:S02]  /*83da0*/  LOP3.LUT P1, RZ, R3, 0x100000, RZ, 0xc0, !PT ;  /* 0x0010000003ff7812 */ /* 0x000fe4000782c0ff */
[----:B------:R-:W-:Y:S01]  /*83db0*/  PRMT R153, R153, 0x7773, RZ ;  /* 0x0000777399997816 */ /* 0x000fe200000000ff */
[----:B------:R1:W-:Y:S04]  /*83dc0*/  @P2 STG.E.U8 desc[UR6][R176.64], R9 ;  /* 0x00000009b0002986 */ /* 0x0003e8000c101106 */
[----:B------:R3:W-:Y:S04]  /*83dd0*/  @P3 STG.E.U8 desc[UR6][R178.64], R153 ;  /* 0x00000099b2003986 */ /* 0x0007e8000c101106 */
[----:B0-----:R-:W4:Y:S01]  /*83de0*/  LDL.LU.64 R174, [R1+0x7b0] ;  /* 0x0007b00001ae7983 */ /* 0x001f220000300a00 */
[----:B-1----:R-:W-:-:S03]  /*83df0*/  PRMT R9, R154, 0x7772, RZ ;  /* 0x000077729a097816 */ /* 0x002fc600000000ff */
[----:B------:R-:W4:Y:S01]  /*83e00*/  LDL.LU.64 R176, [R1+0x7a8] ;  /* 0x0007a80001b07983 */ /* 0x000f220000300a00 */
[----:B------:R-:W-:-:S03]  /*83e10*/  PRMT R154, R154, 0x7773, RZ ;  /* 0x000077739a9a7816 */ /* 0x000fc600000000ff */
[----:B---3--:R-:W3:Y:S04]  /*83e20*/  LDL.LU.64 R178, [R1+0x798] ;  /* 0x0007980001b27983 */ /* 0x008ee80000300a00 */
[----:B------:R-:W3:Y:S04]  /*83e30*/  LDL.LU.64 R156, [R1+0x790] ;  /* 0x00079000019c7983 */ /* 0x000ee80000300a00 */
[----:B------:R-:W3:Y:S01]  /*83e40*/  LDL.LU.64 R158, [R1+0x788] ;  /* 0x00078800019e7983 */ /* 0x000ee20000300a00 */
[----:B------:R-:W-:Y:S02]  /*83e50*/  LOP3.LUT P4, RZ, R3, 0x80000000, RZ, 0xc0, !PT ;  /* 0x8000000003ff7812 */ /* 0x000fe4000788c0ff */
[----:B------:R-:W-:-:S11]  /*83e60*/  LOP3.LUT R4, R4, 0xffefffff, RZ, 0xc0, !PT ;  /* 0xffefffff04047812 */ /* 0x000fd600078ec0ff */
[----:B------:R-:W-:Y:S02]  /*83e70*/  @P4 LOP3.LUT R4, R4, 0x100000, RZ, 0xfc, !PT ;  /* 0x0010000004044812 */ /* 0x000fe400078efcff */
[----:B------:R-:W-:Y:S02]  /*83e80*/  LOP3.LUT P4, RZ, R3, 0x40000000, RZ, 0xc0, !PT ;  /* 0x4000000003ff7812 */ /* 0x000fe4000788c0ff */
[----:B------:R-:W-:-:S11]  /*83e90*/  LOP3.LUT R4, R4, 0xffdfffff, RZ, 0xc0, !PT ;  /* 0xffdfffff04047812 */ /* 0x000fd600078ec0ff */
[----:B------:R-:W-:Y:S02]  /*83ea0*/  @P4 LOP3.LUT R4, R4, 0x200000, RZ, 0xfc, !PT ;  /* 0x0020000004044812 */ /* 0x000fe400078efcff */
[----:B------:R-:W-:Y:S02]  /*83eb0*/  LOP3.LUT P4, RZ, R3, 0x20000000, RZ, 0xc0, !PT ;  /* 0x2000000003ff7812 */ /* 0x000fe4000788c0ff */
[----:B------:R-:W-:Y:S01]  /*83ec0*/  LOP3.LUT R4, R4, 0xffbfffff, RZ, 0xc0, !PT ;  /* 0xffbfffff04047812 */ /* 0x000fe200078ec0ff */
[----:B--2---:R-:W-:Y:S04]  /*83ed0*/  @P0 STG.E.U8 desc[UR6][R172.64], R9 ;  /* 0x00000009ac000986 */ /* 0x004fe8000c101106 */
[----:B------:R0:W-:Y:S04]  /*83ee0*/  @P1 STG.E.U8 desc[UR6][R148.64], R154 ;  /* 0x0000009a94001986 */ /* 0x0001e8000c101106 */
[----:B0-----:R-:W2:Y:S02]  /*83ef0*/  LDL.LU.64 R148, [R1+0x1ef0] ;  /* 0x001ef00001947983 */ /* 0x001ea40000300a00 */
[----:B------:R-:W-:-:S02]  /*83f00*/  @P4 LOP3.LUT R4, R4, 0x400000, RZ, 0xfc, !PT ;  /* 0x0040000004044812 */ /* 0x000fc400078efcff */
[C---:B------:R-:W-:Y:S01]  /*83f10*/  LOP3.LUT P4, RZ, R3.reuse, 0x10000000, RZ, 0xc0, !PT ;  /* 0x1000000003ff7812 */ /* 0x040fe2000788c0ff */
[----:B------:R-:W3:Y:S01]  /*83f20*/  LDL.LU.64 R160, [R1+0x780] ;  /* 0x0007800001a07983 */ /* 0x000ee20000300a00 */
[----:B------:R-:W-:Y:S02]  /*83f30*/  LOP3.LUT R4, R4, 0xff7fffff, RZ, 0xc0, !PT ;  /* 0xff7fffff04047812 */ /* 0x000fe400078ec0ff */
[C---:B------:R-:W-:Y:S01]  /*83f40*/  LOP3.LUT P2, RZ, R3.reuse, 0x200000, RZ, 0xc0, !PT ;  /* 0x0020000003ff7812 */ /* 0x040fe2000784c0ff */
[----:B------:R-:W3:Y:S01]  /*83f50*/  LDL.LU.64 R162, [R1+0x778] ;  /* 0x0007780001a27983 */ /* 0x000ee20000300a00 */
[----:B------:R-:W-:Y:S02]  /*83f60*/  LOP3.LUT P3, RZ, R3, 0x400000, RZ, 0xc0, !PT ;  /* 0x0040000003ff7812 */ /* 0x000fe4000786c0ff */
[----:B------:R-:W-:Y:S01]  /*83f70*/  PRMT R9, R155, 0x7772, RZ ;  /* 0x000077729b097816 */ /* 0x000fe200000000ff */
[----:B------:R-:W3:Y:S04]  /*83f80*/  LDL.LU.64 R164, [R1+0x770] ;  /* 0x0007700001a47983 */ /* 0x000ee80000300a00 */
[----:B------:R-:W-:Y:S01]  /*83f90*/  @P4 LOP3.LUT R4, R4, 0x800000, RZ, 0xfc, !PT ;  /* 0x0080000004044812 */ /* 0x000fe200078efcff */
[----:B------:R-:W3:Y:S01]  /*83fa0*/  LDL.LU.64 R166, [R1+0x768] ;  /* 0x0007680001a67983 */ /* 0x000ee20000300a00 */
[----:B------:R-:W-:-:S02]  /*83fb0*/  LOP3.LUT P4, RZ, R3, 0x8000000, RZ, 0xc0, !PT ;  /* 0x0800000003ff7812 */ /* 0x000fc4000788c0ff */
[----:B------:R-:W-:Y:S01]  /*83fc0*/  LOP3.LUT R4, R4, 0xfeffffff, RZ, 0xc0, !PT ;  /* 0xfeffffff04047812 */ /* 0x000fe200078ec0ff */
[----:B----4-:R2:W-:Y:S01]  /*83fd0*/  @P2 STG.E.U8 desc[UR6][R174.64], R9 ;  /* 0x00000009ae002986 */ /* 0x0105e2000c101106 */
[----:B------:R-:W-:-:S03]  /*83fe0*/  PRMT R155, R155, 0x7773, RZ ;  /* 0x000077739b9b7816 */ /* 0x000fc600000000ff */
[----:B------:R-:W4:Y:S06]  /*83ff0*/  LDL.LU.64 R168, [R1+0x760] ;  /* 0x0007600001a87983 */ /* 0x000f2c0000300a00 */
[----:B------:R-:W-:Y:S01]  /*84000*/  @P4 LOP3.LUT R4, R4, 0x1000000, RZ, 0xfc, !PT ;  /* 0x0100000004044812 */ /* 0x000fe200078efcff */
[----:B------:R-:W-:Y:S01]  /*84010*/  @P3 STG.E.U8 desc[UR6][R176.64], R155 ;  /* 0x0000009bb0003986 */ /* 0x000fe2000c101106 */
[----:B------:R-:W-:Y:S02]  /*84020*/  LOP3.LUT P4, RZ, R3, 0x4000000, RZ, 0xc0, !PT ;  /* 0x0400000003ff7812 */ /* 0x000fe4000788c0ff */
        /* <DEDUP_REMOVED lines=10> */
[----:B--2---:R-:W-:-:S11]  /*840d0*/  PRMT R9, R148, 0x7770, RZ ;  /* 0x0000777094097816 */ /* 0x004fd600000000ff */
[----:B------:R0:W-:Y:S04]  /*840e0*/  @P4 STG.E.U8 desc[UR6][R150.64], R9 ;  /* 0x0000000996004986 */ /* 0x0001e8000c101106 */
[----:B0-----:R-:W2:Y:S01]  /*840f0*/  LDL.LU.64 R150, [R1+0x1ee8] ;  /* 0x001ee80001967983 */ /* 0x001ea20000300a00 */
[----:B------:R-:W-:-:S03]  /*84100*/  LOP3.LUT P4, RZ, R4, 0x8000000, RZ, 0xc0, !PT ;  /* 0x0800000004ff7812 */ /* 0x000fc6000788c0ff */
[----:B------:R-:W4:Y:S01]  /*84110*/  LDL.LU.64 R172, [R1+0x750] ;  /* 0x0007500001ac7983 */ /* 0x000f220000300a00 */
[----:B------:R-:W-:-:S03]  /*84120*/  PRMT R9, R148, 0x7771, RZ ;  /* 0x0000777194097816 */ /* 0x000fc600000000ff */
[----:B------:R-:W4:Y:S04]  /*84130*/  LDL.LU.64 R174, [R1+0x748] ;  /* 0x0007480001ae7983 */ /* 0x000f280000300a00 */
[----:B------:R-:W4:Y:S04]  /*84140*/  LDL.LU.64 R176, [R1+0x740] ;  /* 0x0007400001b07983 */ /* 0x000f280000300a00 */
[----:B---3--:R0:W-:Y:S04]  /*84150*/  @P4 STG.E.U8 desc[UR6][R178.64], R9 ;  /* 0x00000009b2004986 */ /* 0x0081e8000c101106 */
[----:B0-----:R-:W3:Y:S01]  /*84160*/  LDL.LU.64 R178, [R1+0x738] ;  /* 0x0007380001b27983 */ /* 0x001ee20000300a00 */
[----:B------:R-:W-:-:S02]  /*84170*/  LOP3.LUT P4, RZ, R4, 0x4000000, RZ, 0xc0, !PT ;  /* 0x0400000004ff7812 */ /* 0x000fc4000788c0ff */
[----:B------:R-:W-:-:S11]  /*84180*/  PRMT R9, R149, 0x7770, RZ ;  /* 0x0000777095097816 */ /* 0x000fd600000000ff */
[----:B------:R0:W-:Y:S01]  /*84190*/  @P4 STG.E.U8 desc[UR6][R156.64], R9 ;  /* 0x000000099c004986 */ /* 0x0001e2000c101106 */
[----:B------:R-:W-:Y:S02]  /*841a0*/  LOP3.LUT P4, RZ, R4, 0x2000000, RZ, 0xc0, !PT ;  /* 0x0200000004ff7812 */ /* 0x000fe4000788c0ff */
[----:B0-----:R-:W-:-:S11]  /*841b0*/  PRMT R9, R149, 0x7771, RZ ;  /* 0x0000777195097816 */ /* 0x001fd600000000ff */
[----:B------:R2:W-:Y:S01]  /*841c0*/  @P4 STG.E.U8 desc[UR6][R158.64], R9 ;  /* 0x000000099e004986 */ /* 0x0005e2000c101106 */
[----:B------:R-:W-:Y:S02]  /*841d0*/  LOP3.LUT P4, RZ, R4, 0x1000000, RZ, 0xc0, !PT ;  /* 0x0100000004ff7812 */ /* 0x000fe4000788c0ff */
[C---:B------:R-:W-:Y:S02]  /*841e0*/  LOP3.LUT P5, RZ, R2.reuse, 0x1, RZ, 0xc0, !PT ;  /* 0x0000000102ff7812 */ /* 0x040fe400078ac0ff */
[C---:B------:R-:W-:Y:S02]  /*841f0*/  LOP3.LUT P6, RZ, R2.reuse, 0x2, RZ, 0xc0, !PT ;  /* 0x0000000202ff7812 */ /* 0x040fe400078cc0ff */
[C---:B------:R-:W-:Y:S02]  /*84200*/  LOP3.LUT P0, RZ, R2.reuse, 0x4, RZ, 0xc0, !PT ;  /* 0x0000000402ff7812 */ /* 0x040fe4000780c0ff */
[C---:B------:R-:W-:Y:S02]  /*84210*/  LOP3.LUT P1, RZ, R2.reuse, 0x8, RZ, 0xc0, !PT ;  /* 0x0000000802ff7812 */ /* 0x040fe4000782c0ff */
[----:B------:R-:W-:-:S02]  /*84220*/  LOP3.LUT P2, RZ, R2, 0x10, RZ, 0xc0, !PT ;  /* 0x0000001002ff7812 */ /* 0x000fc4000784c0ff */
[----:B------:R-:W-:Y:S02]  /*84230*/  LOP3.LUT P3, RZ, R2, 0x20, RZ, 0xc0, !PT ;  /* 0x0000002002ff7812 */ /* 0x000fe4000786c0ff */
[----:B--2---:R-:W-:-:S05]  /*84240*/  PRMT R9, R150, 0x7770, RZ ;  /* 0x0000777096097816 */ /* 0x004fca00000000ff */
[----:B------:R0:W-:Y:S01]  /*84250*/  @P4 STG.E.U8 desc[UR6][R160.64], R9 ;  /* 0x00000009a0004986 */ /* 0x0001e2000c101106 */
[----:B------:R-:W-:Y:S02]  /*84260*/  LOP3.LUT P4, RZ, R4, 0x800000, RZ, 0xc0, !PT ;  /* 0x0080000004ff7812 */ /* 0x000fe4000788c0ff */
[----:B0-----:R-:W-:-:S11]  /*84270*/  PRMT R9, R150, 0x7771, RZ ;  /* 0x0000777196097816 */ /* 0x001fd600000000ff */
        /* <DEDUP_REMOVED lines=8> */
[C---:B0-----:R-:W-:Y:S02]  /*84300*/  PRMT R9, R148.reuse, 0x7772, RZ ;  /* 0x0000777294097816 */ /* 0x041fe400000000ff */
[----:B------:R-:W-:-:S09]  /*84310*/  PRMT R148, R148, 0x7773, RZ ;  /* 0x0000777394947816 */ /* 0x000fd200000000ff */
[----:B----4-:R0:W-:Y:S04]  /*84320*/  @P4 STG.E.U8 desc[UR6][R168.64], R9 ;  /* 0x00000009a8004986 */ /* 0x0101e8000c101106 */
[----:B------:R-:W-:Y:S01]  /*84330*/  @P5 STG.E.U8 desc[UR6][R170.64], R148 ;  /* 0x00000094aa005986 */ /* 0x000fe2000c101106 */
[C---:B0-----:R-:W-:Y:S02]  /*84340*/  PRMT R9, R149.reuse, 0x7772, RZ ;  /* 0x0000777295097816 */ /* 0x041fe400000000ff */
[----:B------:R-:W-:-:S03]  /*84350*/  PRMT R149, R149, 0x7773, RZ ;  /* 0x0000777395957816 */ /* 0x000fc600000000ff */
[----:B------:R0:W-:Y:S04]  /*84360*/  @P6 STG.E.U8 desc[UR6][R172.64], R9 ;  /* 0x00000009ac006986 */ /* 0x0001e8000c101106 */
[----:B------:R-:W-:Y:S01]  /*84370*/  @P0 STG.E.U8 desc[UR6][R174.64], R149 ;  /* 0x00000095ae000986 */ /* 0x000fe2000c101106 */
[C---:B0-----:R-:W-:Y:S02]  /*84380*/  PRMT R9, R150.reuse, 0x7772, RZ ;  /* 0x0000777296097816 */ /* 0x041fe400000000ff */
[----:B------:R-:W-:-:S03]  /*84390*/  PRMT R150, R150, 0x7773, RZ ;  /* 0x0000777396967816 */ /* 0x000fc600000000ff */
[----:B------:R0:W-:Y:S04]  /*843a0*/  @P1 STG.E.U8 desc[UR6][R176.64], R9 ;  /* 0x00000009b0001986 */ /* 0x0001e8000c101106 */
[----:B---3--:R-:W-:Y:S01]  /*843b0*/  @P2 STG.E.U8 desc[UR6][R178.64], R150 ;  /* 0x00000096b2002986 */ /* 0x008fe2000c101106 */
[----:B0-----:R-:W-:-:S05]  /*843c0*/  PRMT R9, R151, 0x7772, RZ ;  /* 0x0000777297097816 */ /* 0x001fca00000000ff */
[----:B------:R0:W-:Y:S04]  /*843d0*/  @P3 STG.E.U8 desc[UR6][R144.64], R9 ;  /* 0x0000000990003986 */ /* 0x0001e8000c101106 */
[----:B0-----:R-:W2:Y:S04]  /*843e0*/  LDL.LU.64 R144, [R1+0x1ee0] ;  /* 0x001ee00001907983 */ /* 0x001ea80000300a00 */
[----:B------:R-:W3:Y:S04]  /*843f0*/  LDL.LU.64 R170, [R1+0x728] ;  /* 0x0007280001aa7983 */ /* 0x000ee80000300a00 */
[----:B------:R-:W4:Y:S01]  /*84400*/  LDL.LU.64 R172, [R1+0x720] ;  /* 0x0007200001ac7983 */ /* 0x000f220000300a00 */
[----:B------:R-:W-:-:S02]  /*84410*/  LOP3.LUT P0, RZ, R2, 0x40, RZ, 0xc0, !PT ;  /* 0x0000004002ff7812 */ /* 0x000fc4000780c0ff */
[C---:B------:R-:W-:Y:S01]  /*84420*/  LOP3.LUT P1, RZ, R2.reuse, 0x80, RZ, 0xc0, !PT ;  /* 0x0000008002ff7812 */ /* 0x040fe2000782c0ff */
[----:B------:R-:W4:Y:S01]  /*84430*/  LDL.LU.64 R174, [R1+0x710] ;  /* 0x0007100001ae7983 */ /* 0x000f220000300a00 */
[C---:B------:R-:W-:Y:S02]  /*84440*/  LOP3.LUT P2, RZ, R2.reuse, 0x100, RZ, 0xc0, !PT ;  /* 0x0000010002ff7812 */ /* 0x040fe4000784c0ff */
[----:B------:R-:W-:Y:S01]  /*84450*/  PRMT R151, R151, 0x7773, RZ ;  /* 0x0000777397977816 */ /* 0x000fe200000000ff */
        /* <DEDUP_REMOVED lines=15> */
[C---:B--2---:R-:W-:Y:S01]  /*84550*/  PRMT R9, R144.reuse, 0x7770, RZ ;  /* 0x0000777090097816 */ /* 0x044fe200000000ff */
[----:B---3--:R-:W-:Y:S04]  /*84560*/  @P0 STG.E.U8 desc[UR6][R170.64], R151 ;  /* 0x00000097aa000986 */ /* 0x008fe8000c101106 */
[----:B----4-:R0:W-:Y:S02]  /*84570*/  @P1 STG.E.U8 desc[UR6][R172.64], R9 ;  /* 0x00000009ac001986 */ /* 0x0101e4000c101106 */
[----:B0-----:R-:W-:-:S05]  /*84580*/  PRMT R9, R144, 0x7771, RZ ;  /* 0x0000777190097816 */ /* 0x001fca00000000ff */
[----:B------:R0:W-:Y:S04]  /*84590*/  @P2 STG.E.U8 desc[UR6][R146.64], R9 ;  /* 0x0000000992002986 */ /* 0x0001e8000c101106 */
[----:B0-----:R-:W2:Y:S01]  /*845a0*/  LDL.LU.64 R146, [R1+0x1ed8] ;  /* 0x001ed80001927983 */ /* 0x001ea20000300a00 */
[----:B------:R-:W-:Y:S02]  /*845b0*/  @P4 LOP3.LUT R4, R4, 0x4000, RZ, 0xfc, !PT ;  /* 0x0000400004044812 */ /* 0x000fe400078efcff */
[----:B------:R-:W-:Y:S01]  /*845c0*/  LOP3.LUT P4, RZ, R2, 0x8000, RZ, 0xc0, !PT ;  /* 0x0000800002ff7812 */ /* 0x000fe2000788c0ff */
[----:B------:R-:W3:Y:S01]  /*845d0*/  LDL.LU.64 R168, [R1+0x6c8] ;  /* 0x0006c80001a87983 */ /* 0x000ee20000300a00 */
[----:B------:R-:W-:Y:S02]  /*845e0*/  LOP3.LUT R4, R4, 0xffff7fff, RZ, 0xc0, !PT ;  /* 0xffff7fff04047812 */ /* 0x000fe400078ec0ff */
[----:B------:R-:W-:Y:S01]  /*845f0*/  LOP3.LUT P3, RZ, R2, 0x200, RZ, 0xc0, !PT ;  /* 0x0000020002ff7812 */ /* 0x000fe2000786c0ff */
[----:B------:R-:W4:Y:S01]  /*84600*/  LDL.LU.64 R170, [R1+0x6c0] ;  /* 0x0006c00001aa7983 */ /* 0x000f220000300a00 */
[----:B------:R-:W-:-:S03]  /*84610*/  PRMT R9, R145, 0x7770, RZ ;  /* 0x0000777091097816 */ /* 0x000fc600000000ff */
[----:B------:R-:W4:Y:S04]  /*84620*/  LDL.LU.64 R172, [R1+0x6b8] ;  /* 0x0006b80001ac7983 */ /* 0x000f280000300a00 */
        /* <DEDUP_REMOVED lines=12> */
[----:B------:R0:W-:Y:S10]  /*846f0*/  @P3 STG.E.U8 desc[UR6][R174.64], R9 ;  /* 0x00000009ae003986 */ /* 0x0001f4000c101106 */
[----:B------:R-:W-:-:S02]  /*84700*/  @P4 LOP3.LUT R4, R4, 0x80000, RZ, 0xfc, !PT ;  /* 0x0008000004044812 */ /* 0x000fc400078efcff */
[----:B------:R-:W-:Y:S01]  /*84710*/  LOP3.LUT P4, RZ, R2, 0x400, RZ, 0xc0, !PT ;  /* 0x0000040002ff7812 */ /* 0x000fe2000788c0ff */
[----:B0-----:R-:W4:Y:S01]  /*84720*/  LDL.LU.64 R174, [R1+0x6b0] ;  /* 0x0006b00001ae7983 */ /* 0x001f220000300a00 */
[----:B------:R-:W-:-:S11]  /*84730*/  PRMT R9, R145, 0x7771, RZ ;  /* 0x0000777191097816 */ /* 0x000fd600000000ff */
[----:B------:R0:W-:Y:S01]  /*84740*/  @P4 STG.E.U8 desc[UR6][R176.64], R9 ;  /* 0x00000009b0004986 */ /* 0x0001e2000c101106 */
[----:B------:R-:W-:-:S03]  /*84750*/  LOP3.LUT P4, RZ, R4, 0x80000, RZ, 0xc0, !PT ;  /* 0x0008000004ff7812 */ /* 0x000fc6000788c0ff */
[----:B0-----:R-:W4:Y:S01]  /*84760*/  LDL.LU.64 R176, [R1+0x6a8] ;  /* 0x0006a80001b07983 */ /* 0x001f220000300a00 */
[----:B--2---:R-:W-:-:S09]  /*84770*/  PRMT R9, R146, 0x7770, RZ ;  /* 0x0000777092097816 */ /* 0x004fd200000000ff */
[----:B------:R0:W-:Y:S01]  /*84780*/  @P4 STG.E.U8 desc[UR6][R178.64], R9 ;  /* 0x00000009b2004986 */ /* 0x0001e2000c101106 */
[----:B------:R-:W-:Y:S02]  /*84790*/  LOP3.LUT P4, RZ, R4, 0x40000, RZ, 0xc0, !PT ;  /* 0x0004000004ff7812 */ /* 0x000fe4000788c0ff */
[----:B0-----:R-:W-:Y:S01]  /*847a0*/  PRMT R9, R146, 0x7771, RZ ;  /* 0x0000777192097816 */ /* 0x001fe200000000ff */
[----:B------:R-:W2:Y:S10]  /*847b0*/  LDL.LU.64 R178, [R1+0x6a0] ;  /* 0x0006a00001b27983 */ /* 0x000eb40000300a00 */
[----:B------:R0:W-:Y:S01]  /*847c0*/  @P4 STG.E.U8 desc[UR6][R158.64], R9 ;  /* 0x000000099e004986 */ /* 0x0001e2000c101106 */
[----:B------:R-:W-:-:S02]  /*847d0*/  LOP3.LUT P4, RZ, R4, 0x20000, RZ, 0xc0, !PT ;  /* 0x0002000004ff7812 */ /* 0x000fc4000788c0ff */
        /* <DEDUP_REMOVED lines=9> */
[----:B------:R-:W-:-:S11]  /*84870*/  PRMT R144, R144, 0x7773, RZ ;  /* 0x0000777390907816 */ /* 0x000fd600000000ff */
[----:B------:R-:W-:Y:S01]  /*84880*/  @P4 STG.E.U8 desc[UR6][R166.64], R144 ;  /* 0x00000090a6004986 */ /* 0x000fe2000c101106 */
[----:B------:R-:W-:Y:S02]  /*84890*/  LOP3.LUT P4, RZ, R4, 0x2000, RZ, 0xc0, !PT ;  /* 0x0000200004ff7812 */ /* 0x000fe4000788c0ff */
[----:B0-----:R-:W-:-:S11]  /*848a0*/  PRMT R9, R145, 0x7772, RZ ;  /* 0x0000777291097816 */ /* 0x001fd600000000ff */
[----:B------:R0:W-:Y:S04]  /*848b0*/  @P4 STG.E.U8 desc[UR6][R140.64], R9 ;  /* 0x000000098c004986 */ /* 0x0001e8000c101106 */
[----:B0-----:R-:W2:Y:S01]  /*848c0*/  LDL.LU.64 R140, [R1+0x1ed0] ;  /* 0x001ed000018c7983 */ /* 0x001ea20000300a00 */
[----:B------:R-:W-:Y:S02]  /*848d0*/  LOP3.LUT P4, RZ, R4, 0x1000, RZ, 0xc0, !PT ;  /* 0x0000100004ff7812 */ /* 0x000fe4000788c0ff */
[C---:B------:R-:W-:Y:S02]  /*848e0*/  LOP3.LUT P5, RZ, R2.reuse, 0x80000, RZ, 0xc0, !PT ;  /* 0x0008000002ff7812 */ /* 0x040fe400078ac0ff */
[C---:B------:R-:W-:Y:S02]  /*848f0*/  LOP3.LUT P6, RZ, R2.reuse, 0x100000, RZ, 0xc0, !PT ;  /* 0x0010000002ff7812 */ /* 0x040fe400078cc0ff */
[----:B------:R-:W-:-:S02]  /*84900*/  LOP3.LUT P0, RZ, R2, 0x200000, RZ, 0xc0, !PT ;  /* 0x0020000002ff7812 */ /* 0x000fc4000780c0ff */
[----:B------:R-:W-:Y:S02]  /*84910*/  PRMT R145, R145, 0x7773, RZ ;  /* 0x0000777391917816 */ /* 0x000fe400000000ff */
[----:B------:R-:W-:Y:S02]  /*84920*/  PRMT R9, R146, 0x7772, RZ ;  /* 0x0000777292097816 */ /* 0x000fe400000000ff */
[C---:B------:R-:W-:Y:S01]  /*84930*/  LOP3.LUT P1, RZ, R2.reuse, 0x400000, RZ, 0xc0, !PT ;  /* 0x0040000002ff7812 */ /* 0x040fe2000782c0ff */
[----:B---3--:R-:W-:Y:S01]  /*84940*/  @P4 STG.E.U8 desc[UR6][R168.64], R145 ;  /* 0x00000091a8004986 */ /* 0x008fe2000c101106 */
[----:B------:R-:W-:Y:S02]  /*84950*/  LOP3.LUT P2, RZ, R2, 0x800000, RZ, 0xc0, !PT ;  /* 0x0080000002ff7812 */ /* 0x000fe4000784c0ff */
[----:B------:R-:W-:Y:S01]  /*84960*/  PRMT R146, R146, 0x7773, RZ ;  /* 0x0000777392927816 */ /* 0x000fe200000000ff */
[----:B----4-:R0:W-:Y:S01]  /*84970*/  @P5 STG.E.U8 desc[UR6][R170.64], R9 ;  /* 0x00000009aa005986 */ /* 0x0101e2000c101106 */
[----:B------:R-:W-:-:S03]  /*84980*/  LOP3.LUT P3, RZ, R2, 0x1000000, RZ, 0xc0, !PT ;  /* 0x0100000002ff7812 */ /* 0x000fc6000786c0ff */
[----:B------:R-:W-:Y:S01]  /*84990*/  @P6 STG.E.U8 desc[UR6][R172.64], R146 ;  /* 0x00000092ac006986 */ /* 0x000fe2000c101106 */
[C---:B0-----:R-:W-:Y:S02]  /*849a0*/  PRMT R9, R147.reuse, 0x7772, RZ ;  /* 0x0000777293097816 */ /* 0x041fe400000000ff */
[----:B------:R-:W-:-:S03]  /*849b0*/  PRMT R147, R147, 0x7773, RZ ;  /* 0x0000777393937816 */ /* 0x000fc600000000ff */
[----:B------:R2:W-:Y:S04]  /*849c0*/  @P0 STG.E.U8 desc[UR6][R174.64], R9 ;  /* 0x00000009ae000986 */ /* 0x0005e8000c101106 */
[----:B------:R-:W-:Y:S01]  /*849d0*/  @P1 STG.E.U8 desc[UR6][R176.64], R147 ;  /* 0x00000093b0001986 */ /* 0x000fe2000c101106 */
[----:B--2---:R-:W-:-:S05]  /*849e0*/  PRMT R9, R140, 0x7770, RZ ;  /* 0x000077708c097816 */ /* 0x004fca00000000ff */
[----:B------:R0:W-:Y:S02]  /*849f0*/  @P2 STG.E.U8 desc[UR6][R178.64], R9 ;  /* 0x00000009b2002986 */ /* 0x0001e4000c101106 */
[----:B0-----:R-:W-:-:S05]  /*84a00*/  PRMT R9, R140, 0x7771, RZ ;  /* 0x000077718c097816 */ /* 0x001fca00000000ff */
[----:B------:R0:W-:Y:S04]  /*84a10*/  @P3 STG.E.U8 desc[UR6][R142.64], R9 ;  /* 0x000000098e003986 */ /* 0x0001e8000c101106 */
[----:B0-----:R-:W2:Y:S04]  /*84a20*/  LDL.LU.64 R142, [R1+0x1ec8] ;  /* 0x001ec800018e7983 */ /* 0x001ea80000300a00 */
[----:B------:R-:W3:Y:S04]  /*84a30*/  LDL.LU.64 R166, [R1+0x690] ;  /* 0x0006900001a67983 */ /* 0x000ee80000300a00 */
[----:B------:R-:W4:Y:S04]  /*84a40*/  LDL.LU.64 R168, [R1+0x688] ;  /* 0x0006880001a87983 */ /* 0x000f280000300a00 */
[----:B------:R-:W2:Y:S04]  /*84a50*/  LDL.LU.64 R170, [R1+0x680] ;  /* 0x0006800001aa7983 */ /* 0x000ea80000300a00 */
[----:B------:R-:W2:Y:S04]  /*84a60*/  LDL.LU.64 R172, [R1+0x678] ;  /* 0x0006780001ac7983 */ /* 0x000ea80000300a00 */
[----:B------:R-:W2:Y:S04]  /*84a70*/  LDL.LU.64 R174, [R1+0x670] ;  /* 0x0006700001ae7983 */ /* 0x000ea80000300a00 */
[----:B------:R-:W2:Y:S04]  /*84a80*/  LDL.LU.64 R176, [R1+0x668] ;  /* 0x0006680001b07983 */ /* 0x000ea80000300a00 */
[----:B------:R-:W2:Y:S04]  /*84a90*/  LDL.LU.64 R178, [R1+0x660] ;  /* 0x0006600001b27983 */ /* 0x000ea80000300a00 */
[----:B------:R-:W2:Y:S04]  /*84aa0*/  LDL.LU.64 R160, [R1+0x658] ;  /* 0x0006580001a07983 */ /* 0x000ea80000300a00 */
[----:B------:R-:W2:Y:S01]  /*84ab0*/  LDL.LU.64 R162, [R1+0x650] ;  /* 0x0006500001a27983 */ /* 0x000ea20000300a00 */
[----:B------:R-:W-:-:S03]  /*84ac0*/  LOP3.LUT P0, RZ, R2, 0x2000000, RZ, 0xc0, !PT ;  /* 0x0200000002ff7812 */ /* 0x000fc6000780c0ff */
[----:B------:R-:W2:Y:S01]  /*84ad0*/  LDL.LU.64 R164, [R1+0x640] ;  /* 0x0006400001a47983 */ /* 0x000ea20000300a00 */
        /* <DEDUP_REMOVED lines=21> */
[----:B---3--:R0:W-:Y:S04]  /*84c30*/  @P0 STG.E.U8 desc[UR6][R166.64], R9 ;  /* 0x00000009a6000986 */ /* 0x0081e8000c101106 */
[----:B0-----:R-:W3:Y:S01]  /*84c40*/  LDL.LU.64 R166, [R1+0x638] ;  /* 0x0006380001a67983 */ /* 0x001ee20000300a00 */
[----:B------:R-:W-:-:S05]  /*84c50*/  LOP3.LUT P1, RZ, R2, 0x4000000, RZ, 0xc0, !PT ;  /* 0x0400000002ff7812 */ /* 0x000fca000782c0ff */
[----:B------:R-:W-:Y:S02]  /*84c60*/  @P4 LOP3.LUT R4, R4, 0x400, RZ, 0xfc, !PT ;  /* 0x0000040004044812 */ /* 0x000fe400078efcff */
[C---:B------:R-:W-:Y:S02]  /*84c70*/  LOP3.LUT P4, RZ, R2.reuse, 0x40000000, RZ, 0xc0, !PT ;  /* 0x4000000002ff7812 */ /* 0x040fe4000788c0ff */
[C---:B------:R-:W-:Y:S02]  /*84c80*/  LOP3.LUT P2, RZ, R2.reuse, 0x8000000, RZ, 0xc0, !PT ;  /* 0x0800000002ff7812 */ /* 0x040fe4000784c0ff */
[----:B------:R-:W-:Y:S02]  /*84c90*/  PRMT R9, R141, 0x7771, RZ ;  /* 0x000077718d097816 */ /* 0x000fe400000000ff */
[----:B------:R-:W-:Y:S02]  /*84ca0*/  LOP3.LUT P3, RZ, R2, 0x10000000, RZ, 0xc0, !PT ;  /* 0x1000000002ff7812 */ /* 0x000fe4000786c0ff */
[----:B------:R-:W-:Y:S01]  /*84cb0*/  LOP3.LUT R4, R4, 0xfffff7ff, RZ, 0xc0, !PT ;  /* 0xfffff7ff04047812 */ /* 0x000fe200078ec0ff */
[----:B----4-:R2:W-:Y:S04]  /*84cc0*/  @P1 STG.E.U8 desc[UR6][R168.64], R9 ;  /* 0x00000009a8001986 */ /* 0x0105e8000c101106 */
[----:B------:R-:W-:-:S02]  /*84cd0*/  @P4 LOP3.LUT R4, R4, 0x800, RZ, 0xfc, !PT ;  /* 0x0000080004044812 */ /* 0x000fc400078efcff */
[----:B------:R-:W-:Y:S02]  /*84ce0*/  LOP3.LUT P4, RZ, R2, 0x20000000, RZ, 0xc0, !PT ;  /* 0x2000000002ff7812 */ /* 0x000fe4000788c0ff */
[C---:B--2---:R-:W-:Y:S01]  /*84cf0*/  PRMT R9, R142.reuse, 0x7770, RZ ;  /* 0x000077708e097816 */ /* 0x044fe200000000ff */
[----:B------:R-:W2:Y:S04]  /*84d00*/  LDL.LU.64 R168, [R1+0x628] ;  /* 0x0006280001a87983 */ /* 0x000ea80000300a00 */
[----:B------:R0:W-:Y:S02]  /*84d10*/  @P2 STG.E.U8 desc[UR6][R170.64], R9 ;  /* 0x00000009aa002986 */ /* 0x0001e4000c101106 */
[----:B0-----:R-:W-:Y:S02]  /*84d20*/  PRMT R9, R142, 0x7771, RZ ;  /* 0x000077718e097816 */ /* 0x001fe400000000ff */
[----:B------:R-:W4:Y:S04]  /*84d30*/  LDL.LU.64 R170, [R1+0x620] ;  /* 0x0006200001aa7983 */ /* 0x000f280000300a00 */
[----:B------:R0:W-:Y:S02]  /*84d40*/  @P3 STG.E.U8 desc[UR6][R172.64], R9 ;  /* 0x00000009ac003986 */ /* 0x0001e4000c101106 */
[----:B0-----:R-:W-:-:S02]  /*84d50*/  PRMT R9, R143, 0x7770, RZ ;  /* 0x000077708f097816 */ /* 0x001fc400000000ff */
[----:B------:R-:W4:Y:S04]  /*84d60*/  LDL.LU.64 R172, [R1+0x618] ;  /* 0x0006180001ac7983 */ /* 0x000f280000300a00 */
[----:B------:R0:W-:Y:S01]  /*84d70*/  @P4 STG.E.U8 desc[UR6][R174.64], R9 ;  /* 0x00000009ae004986 */ /* 0x0001e2000c101106 */
[C---:B------:R-:W-:Y:S02]  /*84d80*/  LOP3.LUT P4, RZ, R4.reuse, 0x800, RZ, 0xc0, !PT ;  /* 0x0000080004ff7812 */ /* 0x040fe4000788c0ff */
[----:B0-----:R-:W-:Y:S01]  /*84d90*/  PRMT R9, R143, 0x7771, RZ ;  /* 0x000077718f097816 */ /* 0x001fe200000000ff */
[----:B------:R-:W4:Y:S10]  /*84da0*/  LDL.LU.64 R174, [R1+0x610] ;  /* 0x0006100001ae7983 */ /* 0x000f340000300a00 */
[----:B------:R0:W-:Y:S01]  /*84db0*/  @P4 STG.E.U8 desc[UR6][R176.64], R9 ;  /* 0x00000009b0004986 */ /* 0x0001e2000c101106 */
[----:B------:R-:W-:-:S02]  /*84dc0*/  LOP3.LUT P4, RZ, R4, 0x400, RZ, 0xc0, !PT ;  /* 0x0000040004ff7812 */ /* 0x000fc4000788c0ff */
[----:B0-----:R-:W-:Y:S01]  /*84dd0*/  PRMT R9, R140, 0x7772, RZ ;  /* 0x000077728c097816 */ /* 0x001fe200000000ff */
[----:B------:R-:W4:Y:S10]  /*84de0*/  LDL.LU.64 R176, [R1+0x608] ;  /* 0x0006080001b07983 */ /* 0x000f340000300a00 */
[----:B------:R0:W-:Y:S01]  /*84df0*/  @P4 STG.E.U8 desc[UR6][R178.64], R9 ;  /* 0x00000009b2004986 */ /* 0x0001e2000c101106 */
[----:B------:R-:W-:-:S02]  /*84e00*/  LOP3.LUT P4, RZ, R4, 0x200, RZ, 0xc0, !PT ;  /* 0x0000020004ff7812 */ /* 0x000fc4000788c0ff */
[----:B------:R-:W-:Y:S02]  /*84e10*/  PRMT R140, R140, 0x7773, RZ ;  /* 0x000077738c8c7816 */ /* 0x000fe400000000ff */
[----:B0-----:R-:W-:Y:S01]  /*84e20*/  PRMT R9, R141, 0x7772, RZ ;  /* 0x000077728d097816 */ /* 0x001fe200000000ff */
[----:B------:R-:W4:Y:S08]  /*84e30*/  LDL.LU.64 R178, [R1+0x600] ;  /* 0x0006000001b27983 */ /* 0x000f300000300a00 */
[----:B------:R-:W-:Y:S01]  /*84e40*/  @P4 STG.E.U8 desc[UR6][R160.64], R140 ;  /* 0x0000008ca0004986 */ /* 0x000fe2000c101106 */
[----:B------:R-:W-:-:S02]  /*84e50*/  LOP3.LUT P4, RZ, R4, 0x100, RZ, 0xc0, !PT ;  /* 0x0000010004ff7812 */ /* 0x000fc4000788c0ff */
[----:B------:R-:W-:-:S11]  /*84e60*/  PRMT R141, R141, 0x7773, RZ ;  /* 0x000077738d8d7816 */ /* 0x000fd600000000ff */
[----:B------:R-:W-:Y:S01]  /*84e70*/  @P4 STG.E.U8 desc[UR6][R162.64], R9 ;  /* 0x00000009a2004986 */ /* 0x000fe2000c101106 */
[----:B------:R-:W-:-:S13]  /*84e80*/  LOP3.LUT P4, RZ, R4, 0x80, RZ, 0xc0, !PT ;  /* 0x0000008004ff7812 */ /* 0x000fda000788c0ff */
[----:B------:R0:W-:Y:S01]  /*84e90*/  @P4 STG.E.U8 desc[UR6][R136.64], R141 ;  /* 0x0000008d88004986 */ /* 0x0001e2000c101106 */
[----:B------:R-:W-:-:S03]  /*84ea0*/  LOP3.LUT P4, RZ, R4, 0x40, RZ, 0xc0, !PT ;  /* 0x0000004004ff7812 */ /* 0x000fc6000788c0ff */
[----:B0-----:R-:W4:Y:S01]  /*84eb0*/  LDL.LU.64 R136, [R1+0x1ec0] ;  /* 0x001ec00001887983 */ /* 0x001f220000300a00 */
[----:B------:R-:W-:-:S09]  /*84ec0*/  PRMT R9, R142, 0x7772, RZ ;  /* 0x000077728e097816 */ /* 0x000fd200000000ff */
[----:B------:R0:W-:Y:S01]  /*84ed0*/  @P4 STG.E.U8 desc[UR6][R164.64], R9 ;  /* 0x00000009a4004986 */ /* 0x0001e2000c101106 */
[----:B------:R-:W-:Y:S02]  /*84ee0*/  LOP3.LUT P4, RZ, R4, 0x20, RZ, 0xc0, !PT ;  /* 0x0000002004ff7812 */ /* 0x000fe4000788c0ff */
[----:B------:R-:W-:Y:S02]  /*84ef0*/  PRMT R142, R142, 0x7773, RZ ;  /* 0x000077738e8e7816 */ /* 0x000fe400000000ff */
[----:B0-----:R-:W-:-:S09]  /*84f00*/  PRMT R9, R143, 0x7772, RZ ;  /* 0x000077728f097816 */ /* 0x001fd200000000ff */
[----:B---3--:R-:W-:Y:S01]  /*84f10*/  @P4 STG.E.U8 desc[UR6][R166.64], R142 ;  /* 0x0000008ea6004986 */ /* 0x008fe2000c101106 */
[----:B------:R-:W-:-:S13]  /*84f20*/  LOP3.LUT P4, RZ, R4, 0x10, RZ, 0xc0, !PT ;  /* 0x0000001004ff7812 */ /* 0x000fda000788c0ff */
[----:B------:R0:W-:Y:S04]  /*84f30*/  @P4 STG.E.U8 desc[UR6][R138.64], R9 ;  /* 0x000000098a004986 */ /* 0x0001e8000c101106 */
[----:B0-----:R-:W3:Y:S01]  /*84f40*/  LDL.LU.64 R138, [R1+0x1eb8] ;  /* 0x001eb800018a7983 */ /* 0x001ee20000300a00 */
[C---:B------:R-:W-:Y:S02]  /*84f50*/  LOP3.LUT P5, RZ, R8.reuse, 0x40, RZ, 0xc0, !PT ;  /* 0x0000004008ff7812 */ /* 0x040fe400078ac0ff */
[C---:B------:R-:W-:Y:S02]  /*84f60*/  LOP3.LUT P6, RZ, R8.reuse, 0x80, RZ, 0xc0, !PT ;  /* 0x0000008008ff7812 */ /* 0x040fe400078cc0ff */
[----:B------:R-:W-:Y:S02]  /*84f70*/  LOP3.LUT P0, RZ, R8, 0x100, RZ, 0xc0, !PT ;  /* 0x0000010008ff7812 */ /* 0x000fe4000780c0ff */
[----:B------:R-:W-:-:S02]  /*84f80*/  PRMT R143, R143, 0x7773, RZ ;  /* 0x000077738f8f7816 */ /* 0x000fc400000000ff */
[----:B------:R-:W-:-:S05]  /*84f90*/  LOP3.LUT P1, RZ, R8, 0x200, RZ, 0xc0, !PT ;  /* 0x0000020008ff7812 */ /* 0x000fca000782c0ff */
[----:B--2---:R0:W-:Y:S01]  /*84fa0*/  @P5 STG.E.U8 desc[UR6][R168.64], R143 ;  /* 0x0000008fa8005986 */ /* 0x0041e2000c101106 */
[----:B------:R-:W-:-:S03]  /*84fb0*/  LOP3.LUT P2, RZ, R8, 0x400, RZ, 0xc0, !PT ;  /* 0x0000040008ff7812 */ /* 0x000fc6000784c0ff */
[----:B0-----:R-:W2:Y:S01]  /*84fc0*/  LDL.LU.64 R168, [R1+0x5f8] ;  /* 0x0005f80001a87983 */ /* 0x001ea20000300a00 */
[----:B------:R-:W-:Y:S02]  /*84fd0*/  LOP3.LUT P3, RZ, R8, 0x800, RZ, 0xc0, !PT ;  /* 0x0000080008ff7812 */ /* 0x000fe4000786c0ff */
[----:B----4-:R-:W-:-:S05]  /*84fe0*/  PRMT R9, R136, 0x7770, RZ ;  /* 0x0000777088097816 */ /* 0x010fca00000000ff */
[----:B------:R0:W-:Y:S02]  /*84ff0*/  @P6 STG.E.U8 desc[UR6][R170.64], R9 ;  /* 0x00000009aa006986 */ /* 0x0001e4000c101106 */
[----:B0-----:R-:W-:Y:S02]  /*85000*/  PRMT R9, R136, 0x7771, RZ ;  /* 0x0000777188097816 */ /* 0x001fe400000000ff */
[----:B------:R-:W4:Y:S04]  /*85010*/  LDL.LU.64 R170, [R1+0x5f0] ;  /* 0x0005f00001aa7983 */ /* 0x000f280000300a00 */
[----:B------:R0:W-:Y:S02]  /*85020*/  @P0 STG.E.U8 desc[UR6][R172.64], R9 ;  /* 0x00000009ac000986 */ /* 0x0001e4000c101106 */
[----:B0-----:R-:W-:-:S02]  /*85030*/  PRMT R9, R137, 0x7770, RZ ;  /* 0x0000777089097816 */ /* 0x001fc400000000ff */
[----:B------:R-:W4:Y:S04]  /*85040*/  LDL.LU.64 R172, [R1+0x5e8] ;  /* 0x0005e80001ac7983 */ /* 0x000f280000300a00 */
[----:B------:R0:W-:Y:S02]  /*85050*/  @P1 STG.E.U8 desc[UR6][R174.64], R9 ;  /* 0x00000009ae001986 */ /* 0x0001e4000c101106 */
[----:B0-----:R-:W-:Y:S02]  /*85060*/  PRMT R9, R137, 0x7771, RZ ;  /* 0x0000777189097816 */ /* 0x001fe400000000ff */
[----:B------:R-:W4:Y:S04]  /*85070*/  LDL.LU.64 R174, [R1+0x5e0] ;  /* 0x0005e00001ae7983 */ /* 0x000f280000300a00 */
[----:B------:R0:W-:Y:S04]  /*85080*/  @P2 STG.E.U8 desc[UR6][R176.64], R9 ;  /* 0x00000009b0002986 */ /* 0x0001e8000c101106 */
[----:B0-----:R-:W4:Y:S04]  /*85090*/  LDL.LU.64 R176, [R1+0x5d8] ;  /* 0x0005d80001b07983 */ /* 0x001f280000300a00 */
[----:B------:R-:W4:Y:S01]  /*850a0*/  LDL.LU.64 R160, [R1+0x5d0] ;  /* 0x0005d00001a07983 */ /* 0x000f220000300a00 */
[----:B---3--:R-:W-:-:S05]  /*850b0*/  PRMT R9, R138, 0x7770, RZ ;  /* 0x000077708a097816 */ /* 0x008fca00000000ff */
[----:B------:R0:W-:Y:S04]  /*850c0*/  @P3 STG.E.U8 desc[UR6][R178.64], R9 ;  /* 0x00000009b2003986 */ /* 0x0001e8000c101106 */
[----:B0-----:R-:W3:Y:S04]  /*850d0*/  LDL.LU.64 R178, [R1+0x5c8] ;  /* 0x0005c80001b27983 */ /* 0x001ee80000300a00 */
[----:B------:R-:W3:Y:S04]  /*850e0*/  LDL.LU.64 R162, [R1+0x5b8] ;  /* 0x0005b80001a27983 */ /* 0x000ee80000300a00 */
[----:B------:R-:W3:Y:S01]  /*850f0*/  LDL.LU.64 R164, [R1+0x5b0] ;  /* 0x0005b00001a47983 */ /* 0x000ee20000300a00 */
[----:B------:R-:W-:-:S02]  /*85100*/  LOP3.LUT P4, RZ, R8, 0x1000000, RZ, 0xc0, !PT ;  /* 0x0100000008ff7812 */ /* 0x000fc4000788c0ff */
[----:B------:R-:W-:Y:S01]  /*85110*/  LOP3.LUT R2, R2, 0xefffffff, RZ, 0xc0, !PT ;  /* 0xefffffff02027812 */ /* 0x000fe200078ec0ff */
[----:B------:R-:W3:Y:S10]  /*85120*/  LDL.LU.64 R166, [R1+0x5a0] ;  /* 0x0005a00001a67983 */ /* 0x000ef40000300a00 */
        /* <DEDUP_REMOVED lines=17> */
[----:B------:R-:W-:Y:S02]  /*85240*/  LOP3.LUT P0, RZ, R8, 0x1000, RZ, 0xc0, !PT ;  /* 0x0000100008ff7812 */ /* 0x000fe4000780c0ff */
[----:B------:R-:W-:Y:S02]  /*85250*/  LOP3.LUT R4, R4, 0xfffffffb, RZ, 0xc0, !PT ;  /* 0xfffffffb04047812 */ /* 0x000fe400078ec0ff */
[----:B------:R-:W-:Y:S02]  /*85260*/  LOP3.LUT P1, RZ, R8, 0x2000, RZ, 0xc0, !PT ;  /* 0x0000200008ff7812 */ /* 0x000fe4000782c0ff */
[----:B------:R-:W-:-:S05]  /*85270*/  PRMT R9, R138, 0x7771, RZ ;  /* 0x000077718a097816 */ /* 0x000fca00000000ff */
[----:B------:R-:W-:Y:S02]  /*85280*/  @P4 LOP3.LUT R4, R4, 0x4, RZ, 0xfc, !PT ;  /* 0x0000000404044812 */ /* 0x000fe400078efcff */
[C---:B------:R-:W-:Y:S01]  /*85290*/  LOP3.LUT P4, RZ, R8.reuse, 0x20000, RZ, 0xc0, !PT ;  /* 0x0002000008ff7812 */ /* 0x040fe2000788c0ff */
[----:B--2---:R0:W-:Y:S01]  /*852a0*/  @P0 STG.E.U8 desc[UR6][R168.64], R9 ;  /* 0x00000009a8000986 */ /* 0x0041e2000c101106 */
[----:B------:R-:W-:Y:S02]  /*852b0*/  LOP3.LUT P2, RZ, R8, 0x4000, RZ, 0xc0, !PT ;  /* 0x0000400008ff7812 */ /* 0x000fe4000784c0ff */
[----:B------:R-:W-:Y:S02]  /*852c0*/  LOP3.LUT R4, R4, 0xfffffff7, RZ, 0xc0, !PT ;  /* 0xfffffff704047812 */ /* 0x000fe400078ec0ff */
[----:B------:R-:W-:Y:S02]  /*852d0*/  LOP3.LUT P3, RZ, R8, 0x8000, RZ, 0xc0, !PT ;  /* 0x0000800008ff7812 */ /* 0x000fe4000786c0ff */
[----:B0-----:R-:W-:Y:S01]  /*852e0*/  PRMT R9, R139, 0x7770, RZ ;  /* 0x000077708b097816 */ /* 0x001fe200000000ff */
[----:B------:R-:W2:Y:S04]  /*852f0*/  LDL.LU.64 R168, [R1+0x598] ;  /* 0x0005980001a87983 */ /* 0x000ea80000300a00 */
[----:B------:R-:W-:-:S02]  /*85300*/  @P4 LOP3.LUT R4, R4, 0x8, RZ, 0xfc, !PT ;  /* 0x0000000804044812 */ /* 0x000fc400078efcff */
[----:B------:R-:W-:Y:S01]  /*85310*/  LOP3.LUT P4, RZ, R8, 0x10000, RZ, 0xc0, !PT ;  /* 0x0001000008ff7812 */ /* 0x000fe2000788c0ff */
[----:B----4-:R0:W-:Y:S02]  /*85320*/  @P1 STG.E.U8 desc[UR6][R170.64], R9 ;  /* 0x00000009aa001986 */ /* 0x0101e4000c101106 */
[----:B0-----:R-:W-:Y:S02]  /*85330*/  PRMT R9, R139, 0x7771, RZ ;  /* 0x000077718b097816 */ /* 0x001fe400000000ff */
[----:B------:R-:W4:Y:S04]  /*85340*/  LDL.LU.64 R170, [R1+0x590] ;  /* 0x0005900001aa7983 */ /* 0x000f280000300a00 */
[----:B------:R0:W-:Y:S02]  /*85350*/  @P2 STG.E.U8 desc[UR6][R172.64], R9 ;  /* 0x00000009ac002986 */ /* 0x0001e4000c101106 */
[----:B0-----:R-:W-:-:S02]  /*85360*/  PRMT R9, R136, 0x7772, RZ ;  /* 0x0000777288097816 */ /* 0x001fc400000000ff */
[----:B------:R-:W4:Y:S01]  /*85370*/  LDL.LU.64 R172, [R1+0x588] ;  /* 0x0005880001ac7983 */ /* 0x000f220000300a00 */
[----:B------:R-:W-:-:S03]  /*85380*/  PRMT R136, R136, 0x7773, RZ ;  /* 0x0000777388887816 */ /* 0x000fc600000000ff */
[----:B------:R0:W-:Y:S02]  /*85390*/  @P3 STG.E.U8 desc[UR6][R174.64], R9 ;  /* 0x00000009ae003986 */ /* 0x0001e4000c101106 */
[C---:B0-----:R-:W-:Y:S02]  /*853a0*/  PRMT R9, R137.reuse, 0x7772, RZ ;  /* 0x0000777289097816 */ /* 0x041fe400000000ff */
[----:B------:R-:W4:Y:S04]  /*853b0*/  LDL.LU.64 R174, [R1+0x580] ;  /* 0x0005800001ae7983 */ /* 0x000f280000300a00 */
[----:B------:R0:W-:Y:S01]  /*853c0*/  @P4 STG.E.U8 desc[UR6][R176.64], R136 ;  /* 0x00000088b0004986 */ /* 0x0001e2000c101106 */
[C---:B------:R-:W-:Y:S02]  /*853d0*/  LOP3.LUT P4, RZ, R4.reuse, 0x8, RZ, 0xc0, !PT ;  /* 0x0000000804ff7812 */ /* 0x040fe4000788c0ff */
[----:B------:R-:W-:Y:S01]  /*853e0*/  PRMT R137, R137, 0x7773, RZ ;  /* 0x0000777389897816 */ /* 0x000fe200000000ff */
[----:B0-----:R-:W4:Y:S10]  /*853f0*/  LDL.LU.64 R176, [R1+0x578] ;  /* 0x0005780001b07983 */ /* 0x001f340000300a00 */
[----:B------:R0:W-:Y:S01]  /*85400*/  @P4 STG.E.U8 desc[UR6][R160.64], R9 ;  /* 0x00000009a0004986 */ /* 0x0001e2000c101106 */
[----:B------:R-:W-:-:S02]  /*85410*/  LOP3.LUT P4, RZ, R4, 0x4, RZ, 0xc0, !PT ;  /* 0x0000000404ff7812 */ /* 0x000fc4000788c0ff */
[C---:B0-----:R-:W-:Y:S02]  /*85420*/  PRMT R9, R138.reuse, 0x7772, RZ ;  /* 0x000077728a097816 */ /* 0x041fe400000000ff */
[----:B------:R-:W-:-:S09]  /*85430*/  PRMT R138, R138, 0x7773, RZ ;  /* 0x000077738a8a7816 */ /* 0x000fd200000000ff */
[----:B---3--:R0:W-:Y:S01]  /*85440*/  @P4 STG.E.U8 desc[UR6][R178.64], R137 ;  /* 0x00000089b2004986 */ /* 0x0081e2000c101106 */
[----:B------:R-:W-:-:S03]  /*85450*/  LOP3.LUT P4, RZ, R4, 0x2, RZ, 0xc0, !PT ;  /* 0x0000000204ff7812 */ /* 0x000fc6000788c0ff */
[----:B0-----:R-:W3:Y:S10]  /*85460*/  LDL.LU.64 R178, [R1+0x568] ;  /* 0x0005680001b27983 */ /* 0x001ef40000300a00 */
[----:B------:R0:W-:Y:S01]  /*85470*/  @P4 STG.E.U8 desc[UR6][R132.64], R9 ;  /* 0x0000000984004986 */ /* 0x0001e2000c101106 */
[----:B------:R-:W-:-:S03]  /*85480*/  LOP3.LUT P4, RZ, R4, 0x1, RZ, 0xc0, !PT ;  /* 0x0000000104ff7812 */ /* 0x000fc6000788c0ff */
[----:B0-----:R-:W2:Y:S10]  /*85490*/  LDL.LU.64 R132, [R1+0x1eb0] ;  /* 0x001eb00001847983 */ /* 0x001eb40000300a00 */
[----:B------:R-:W-:Y:S01]  /*854a0*/  @P4 STG.E.U8 desc[UR6][R162.64], R138 ;  /* 0x0000008aa2004986 */ /* 0x000fe2000c101106 */
[----:B------:R-:W-:-:S02]  /*854b0*/  LOP3.LUT P4, RZ, R2, 0x80000000, RZ, 0xc0, !PT ;  /* 0x8000000002ff7812 */ /* 0x000fc4000788c0ff */
[C---:B------:R-:W-:Y:S02]  /*854c0*/  PRMT R4, R139.reuse, 0x7772, RZ ;  /* 0x000077728b047816 */ /* 0x040fe400000000ff */
[----:B------:R-:W-:-:S09]  /*854d0*/  PRMT R139, R139, 0x7773, RZ ;  /* 0x000077738b8b7816 */ /* 0x000fd200000000ff */
[----:B------:R-:W-:Y:S01]  /*854e0*/  @P4 STG.E.U8 desc[UR6][R164.64], R4 ;  /* 0x00000004a4004986 */ /* 0x000fe2000c101106 */
[----:B------:R-:W-:-:S13]  /*854f0*/  LOP3.LUT P4, RZ, R2, 0x40000000, RZ, 0xc0, !PT ;  /* 0x4000000002ff7812 */ /* 0x000fda000788c0ff */
[----:B------:R0:W-:Y:S04]  /*85500*/  @P4 STG.E.U8 desc[UR6][R134.64], R139 ;  /* 0x0000008b86004986 */ /* 0x0001e8000c101106 */
[----:B0-----:R-:W3:Y:S01]  /*85510*/  LDL.LU.64 R134, [R1+0x1ea8] ;  /* 0x001ea80001867983 */ /* 0x001ee20000300a00 */
[----:B------:R-:W-:Y:S02]  /*85520*/  LOP3.LUT P4, RZ, R2, 0x20000000, RZ, 0xc0, !PT ;  /* 0x2000000002ff7812 */ /* 0x000fe4000788c0ff */
[C---:B------:R-:W-:Y:S02]  /*85530*/  LOP3.LUT P5, RZ, R6.reuse, 0x1000, RZ, 0xc0, !PT ;  /* 0x0000100006ff7812 */ /* 0x040fe400078ac0ff */
[C---:B------:R-:W-:Y:S02]  /*85540*/  LOP3.LUT P6, RZ, R6.reuse, 0x800, RZ, 0xc0, !PT ;  /* 0x0000080006ff7812 */ /* 0x040fe400078cc0ff */
[----:B------:R-:W-:-:S02]  /*85550*/  LOP3.LUT P0, RZ, R6, 0x400, RZ, 0xc0, !PT ;  /* 0x0000040006ff7812 */ /* 0x000fc4000780c0ff */
        /* <DEDUP_REMOVED lines=8> */
[----:B----4-:R0:W-:Y:S02]  /*855e0*/  @P5 STG.E.U8 desc[UR6][R170.64], R4 ;  /* 0x00000004aa005986 */ /* 0x0101e4000c101106 */
[----:B0-----:R-:W-:-:S05]  /*855f0*/  PRMT R4, R133, 0x7771, RZ ;  /* 0x0000777185047816 */ /* 0x001fca00000000ff */
[----:B------:R3:W-:Y:S02]  /*85600*/  @P6 STG.E.U8 desc[UR6][R172.64], R4 ;  /* 0x00000004ac006986 */ /* 0x0007e4000c101106 */
[----:B---3--:R-:W-:-:S05]  /*85610*/  PRMT R4, R134, 0x7770, RZ ;  /* 0x0000777086047816 */ /* 0x008fca00000000ff */
[----:B------:R0:W-:Y:S02]  /*85620*/  @P0 STG.E.U8 desc[UR6][R174.64], R4 ;  /* 0x00000004ae000986 */ /* 0x0001e4000c101106 */
        /* <DEDUP_REMOVED lines=9> */
[----:B------:R-:W4:Y:S01]  /*856c0*/  LDL.LU.64 R176, [R1+0x540] ;  /* 0x0005400001b07983 */ /* 0x000f220000300a00 */
[----:B------:R-:W-:-:S02]  /*856d0*/  LOP3.LUT R2, R2, 0xffefffff, RZ, 0xc0, !PT ;  /* 0xffefffff02027812 */ /* 0x000fc400078ec0ff */
[C---:B------:R-:W-:Y:S02]  /*856e0*/  LOP3.LUT P3, RZ, R6.reuse, 0x80, RZ, 0xc0, !PT ;  /* 0x0000008006ff7812 */ /* 0x040fe4000786c0ff */
[C---:B------:R-:W-:Y:S02]  /*856f0*/  LOP3.LUT P0, RZ, R6.reuse, 0x40, RZ, 0xc0, !PT ;  /* 0x0000004006ff7812 */ /* 0x040fe4000780c0ff */
[----:B------:R-:W-:Y:S02]  /*85700*/  PRMT R4, R135, 0x7771, RZ ;  /* 0x0000777187047816 */ /* 0x000fe400000000ff */
[C---:B------:R-:W-:Y:S02]  /*85710*/  LOP3.LUT P1, RZ, R6.reuse, 0x20, RZ, 0xc0, !PT ;  /* 0x0000002006ff7812 */ /* 0x040fe4000782c0ff */
[----:B------:R-:W-:-:S05]  /*85720*/  LOP3.LUT P2, RZ, R6, 0x10, RZ, 0xc0, !PT ;  /* 0x0000001006ff7812 */ /* 0x000fca000784c0ff */
[----:B------:R0:W-:Y:S01]  /*85730*/  @P3 STG.E.U8 desc[UR6][R178.64], R4 ;  /* 0x00000004b2003986 */ /* 0x0001e2000c101106 */
[----:B------:R-:W-:Y:S02]  /*85740*/  LOP3.LUT P3, RZ, R6, 0x8, RZ, 0xc0, !PT ;  /* 0x0000000806ff7812 */ /* 0x000fe4000786c0ff */
[C---:B0-----:R-:W-:Y:S01]  /*85750*/  PRMT R4, R132.reuse, 0x7772, RZ ;  /* 0x0000777284047816 */ /* 0x041fe200000000ff */
[----:B------:R-:W4:Y:S01]  /*85760*/  LDL.LU.64 R178, [R1+0x530] ;  /* 0x0005300001b27983 */ /* 0x000f220000300a00 */
[----:B------:R-:W-:-:S03]  /*85770*/  PRMT R132, R132, 0x7773, RZ ;  /* 0x0000777384847816 */ /* 0x000fc600000000ff */
[----:B------:R-:W4:Y:S04]  /*85780*/  LDL.LU.64 R158, [R1+0x528] ;  /* 0x00052800019e7983 */ /* 0x000f280000300a00 */
[----:B------:R-:W4:Y:S04]  /*85790*/  LDL.LU.64 R160, [R1+0x518] ;  /* 0x0005180001a07983 */ /* 0x000f280000300a00 */
[----:B------:R-:W4:Y:S04]  /*857a0*/  LDL.LU.64 R162, [R1+0x510] ;  /* 0x0005100001a27983 */ /* 0x000f280000300a00 */
[----:B------:R-:W4:Y:S04]  /*857b0*/  LDL.LU.64 R164, [R1+0x508] ;  /* 0x0005080001a47983 */ /* 0x000f280000300a00 */
[----:B------:R-:W4:Y:S01]  /*857c0*/  LDL.LU.64 R166, [R1+0x500] ;  /* 0x0005000001a67983 */ /* 0x000f220000300a00 */
[----:B--2---:R-:W-:-:S13]  /*857d0*/  LOP3.LUT P4, RZ, R244, 0x4000000, RZ, 0xc0, !PT ;  /* 0x04000000f4ff7812 */ /* 0x004fda000788c0ff */
        /* <DEDUP_REMOVED lines=21> */
[----:B---3--:R0:W-:Y:S10]  /*85930*/  @P0 STG.E.U8 desc[UR6][R168.64], R4 ;  /* 0x00000004a8000986 */ /* 0x0081f4000c101106 */
[----:B------:R-:W-:-:S02]  /*85940*/  @P4 LOP3.LUT R2, R2, 0x8000000, RZ, 0xfc, !PT ;  /* 0x0800000002024812 */ /* 0x000fc400078efcff */
[----:B------:R-:W-:Y:S02]  /*85950*/  LOP3.LUT P4, RZ, R6, 0x4, RZ, 0xc0, !PT ;  /* 0x0000000406ff7812 */ /* 0x000fe4000788c0ff */
[C---:B0-----:R-:W-:Y:S01]  /*85960*/  PRMT R4, R133.reuse, 0x7772, RZ ;  /* 0x0000777285047816 */ /* 0x041fe200000000ff */
[----:B----4-:R-:W-:Y:S01]  /*85970*/  @P1 STG.E.U8 desc[UR6][R170.64], R132 ;  /* 0x00000084aa001986 */ /* 0x010fe2000c101106 */
[----:B------:R-:W-:-:S03]  /*85980*/  PRMT R133, R133, 0x7773, RZ ;  /* 0x0000777385857816 */ /* 0x000fc600000000ff */
[----:B------:R0:W-:Y:S04]  /*85990*/  @P2 STG.E.U8 desc[UR6][R172.64], R4 ;  /* 0x00000004ac002986 */ /* 0x0001e8000c101106 */
[----:B------:R-:W-:Y:S04]  /*859a0*/  @P3 STG.E.U8 desc[UR6][R174.64], R133 ;  /* 0x00000085ae003986 */ /* 0x000fe8000c101106 */
[----:B------:R-:W2:Y:S01]  /*859b0*/  LDL.LU.64 R168, [R1+0x4f8] ;  /* 0x0004f80001a87983 */ /* 0x000ea20000300a00 */
[----:B0-----:R-:W-:-:S03]  /*859c0*/  PRMT R4, R134, 0x7772, RZ ;  /* 0x0000777286047816 */ /* 0x001fc600000000ff */
[----:B------:R-:W3:Y:S04]  /*859d0*/  LDL.LU.64 R170, [R1+0x4f0] ;  /* 0x0004f00001aa7983 */ /* 0x000ee80000300a00 */
[----:B------:R-:W-:Y:S01]  /*859e0*/  @P4 STG.E.U8 desc[UR6][R176.64], R4 ;  /* 0x00000004b0004986 */ /* 0x000fe2000c101106 */
[----:B------:R-:W-:Y:S02]  /*859f0*/  LOP3.LUT P4, RZ, R2, 0x8000000, RZ, 0xc0, !PT ;  /* 0x0800000002ff7812 */ /* 0x000fe4000788c0ff */
[----:B------:R-:W-:Y:S01]  /*85a00*/  PRMT R134, R134, 0x7773, RZ ;  /* 0x0000777386867816 */ /* 0x000fe200000000ff */
[----:B------:R-:W4:Y:S10]  /*85a10*/  LDL.LU.64 R172, [R1+0x4e8] ;  /* 0x0004e80001ac7983 */ /* 0x000f340000300a00 */
[----:B------:R0:W-:Y:S04]  /*85a20*/  @P4 STG.E.U8 desc[UR6][R128.64], R134 ;  /* 0x0000008680004986 */ /* 0x0001e8000c101106 */
[----:B0-----:R-:W2:Y:S01]  /*85a30*/  LDL.LU.64 R128, [R1+0x1e98] ;  /* 0x001e980001807983 */ /* 0x001ea20000300a00 */
[----:B------:R-:W-:-:S02]  /*85a40*/  LOP3.LUT P4, RZ, R2, 0x4000000, RZ, 0xc0, !PT ;  /* 0x0400000002ff7812 */ /* 0x000fc4000788c0ff */
[C---:B------:R-:W-:Y:S01]  /*85a50*/  PRMT R4, R135.reuse, 0x7772, RZ ;  /* 0x0000777287047816 */ /* 0x040fe200000000ff */
[----:B------:R-:W4:Y:S01]  /*85a60*/  LDL.LU.64 R174, [R1+0x4e0] ;  /* 0x0004e00001ae7983 */ /* 0x000f220000300a00 */
[----:B------:R-:W-:-:S03]  /*85a70*/  PRMT R135, R135, 0x7773, RZ ;  /* 0x0000777387877816 */ /* 0x000fc600000000ff */
[----:B------:R-:W4:Y:S06]  /*85a80*/  LDL.LU.64 R176, [R1+0x4d8] ;  /* 0x0004d80001b07983 */ /* 0x000f2c0000300a00 */
[----:B------:R0:W-:Y:S01]  /*85a90*/  @P4 STG.E.U8 desc[UR6][R178.64], R4 ;  /* 0x00000004b2004986 */ /* 0x0001e2000c101106 */
[----:B------:R-:W-:-:S03]  /*85aa0*/  LOP3.LUT P4, RZ, R2, 0x2000000, RZ, 0xc0, !PT ;  /* 0x0200000002ff7812 */ /* 0x000fc6000788c0ff */
[----:B0-----:R-:W4:Y:S10]  /*85ab0*/  LDL.LU.64 R178, [R1+0x4d0] ;  /* 0x0004d00001b27983 */ /* 0x001f340000300a00 */
[----:B------:R-:W-:Y:S01]  /*85ac0*/  @P4 STG.E.U8 desc[UR6][R158.64], R135 ;  /* 0x000000879e004986 */ /* 0x000fe2000c101106 */
[----:B------:R-:W-:-:S02]  /*85ad0*/  LOP3.LUT P4, RZ, R2, 0x1000000, RZ, 0xc0, !PT ;  /* 0x0100000002ff7812 */ /* 0x000fc4000788c0ff */
[----:B--2---:R-:W-:-:S11]  /*85ae0*/  PRMT R4, R128, 0x7770, RZ ;  /* 0x0000777080047816 */ /* 0x004fd600000000ff */
[----:B------:R0:W-:Y:S04]  /*85af0*/  @P4 STG.E.U8 desc[UR6][R130.64], R4 ;  /* 0x0000000482004986 */ /* 0x0001e8000c101106 */
[----:B0-----:R-:W2:Y:S01]  /*85b00*/  LDL.LU.64 R130, [R1+0x1e90] ;  /* 0x001e900001827983 */ /* 0x001ea20000300a00 */
[----:B------:R-:W-:Y:S02]  /*85b10*/  LOP3.LUT P4, RZ, R2, 0x800000, RZ, 0xc0, !PT ;  /* 0x0080000002ff7812 */ /* 0x000fe4000788c0ff */
[----:B------:R-:W-:-:S11]  /*85b20*/  PRMT R4, R128, 0x7771, RZ ;  /* 0x0000777180047816 */ /* 0x000fd600000000ff */
        /* <DEDUP_REMOVED lines=15> */
[----:B------:R0:W-:Y:S02]  /*85c20*/  @P4 STG.E.U8 desc[UR6][R166.64], R4 ;  /* 0x00000004a6004986 */ /* 0x0001e4000c101106 */
[----:B0-----:R-:W-:-:S05]  /*85c30*/  PRMT R4, R130, 0x7771, RZ ;  /* 0x0000777182047816 */ /* 0x001fca00000000ff */
[----:B------:R0:W-:Y:S02]  /*85c40*/  @P5 STG.E.U8 desc[UR6][R168.64], R4 ;  /* 0x00000004a8005986 */ /* 0x0001e4000c101106 */
[----:B0-----:R-:W-:-:S05]  /*85c50*/  PRMT R4, R131, 0x7770, RZ ;  /* 0x0000777083047816 */ /* 0x001fca00000000ff */
[----:B---3--:R0:W-:Y:S02]  /*85c60*/  @P6 STG.E.U8 desc[UR6][R170.64], R4 ;  /* 0x00000004aa006986 */ /* 0x0081e4000c101106 */
[----:B0-----:R-:W-:-:S05]  /*85c70*/  PRMT R4, R131, 0x7771, RZ ;  /* 0x0000777183047816 */ /* 0x001fca00000000ff */
[----:B----4-:R0:W-:Y:S02]  /*85c80*/  @P0 STG.E.U8 desc[UR6][R172.64], R4 ;  /* 0x00000004ac000986 */ /* 0x0101e4000c101106 */
[C---:B0-----:R-:W-:Y:S02]  /*85c90*/  PRMT R4, R128.reuse, 0x7772, RZ ;  /* 0x0000777280047816 */ /* 0x041fe400000000ff */
[----:B------:R-:W-:-:S03]  /*85ca0*/  PRMT R128, R128, 0x7773, RZ ;  /* 0x0000777380807816 */ /* 0x000fc600000000ff */
[----:B------:R0:W-:Y:S04]  /*85cb0*/  @P1 STG.E.U8 desc[UR6][R174.64], R4 ;  /* 0x00000004ae001986 */ /* 0x0001e8000c101106 */
[----:B------:R-:W-:Y:S01]  /*85cc0*/  @P2 STG.E.U8 desc[UR6][R176.64], R128 ;  /* 0x00000080b0002986 */ /* 0x000fe2000c101106 */
[----:B0-----:R-:W-:-:S05]  /*85cd0*/  PRMT R4, R129, 0x7772, RZ ;  /* 0x0000777281047816 */ /* 0x001fca00000000ff */
[----:B------:R0:W-:Y:S04]  /*85ce0*/  @P3 STG.E.U8 desc[UR6][R178.64], R4 ;  /* 0x00000004b2003986 */ /* 0x0001e8000c101106 */
[----:B0-----:R-:W2:Y:S04]  /*85cf0*/  LDL.LU.64 R178, [R1+0x4c8] ;  /* 0x0004c80001b27983 */ /* 0x001ea80000300a00 */
[----:B------:R-:W3:Y:S01]  /*85d00*/  LDL.LU.64 R172, [R1+0x4c0] ;  /* 0x0004c00001ac7983 */ /* 0x000ee20000300a00 */
[C---:B------:R-:W-:Y:S02]  /*85d10*/  LOP3.LUT P0, RZ, R244.reuse, 0x80000, RZ, 0xc0, !PT ;  /* 0x00080000f4ff7812 */ /* 0x040fe4000780c0ff */
[C---:B------:R-:W-:Y:S01]  /*85d20*/  LOP3.LUT P1, RZ, R244.reuse, 0x40000, RZ, 0xc0, !PT ;  /* 0x00040000f4ff7812 */ /* 0x040fe2000782c0ff */
[----:B------:R-:W4:Y:S01]  /*85d30*/  LDL.LU.64 R174, [R1+0x4b0] ;  /* 0x0004b00001ae7983 */ /* 0x000f220000300a00 */
[----:B------:R-:W-:-:S02]  /*85d40*/  LOP3.LUT P2, RZ, R244, 0x20000, RZ, 0xc0, !PT ;  /* 0x00020000f4ff7812 */ /* 0x000fc4000784c0ff */
[----:B------:R-:W-:Y:S01]  /*85d50*/  PRMT R129, R129, 0x7773, RZ ;  /* 0x0000777381817816 */ /* 0x000fe200000000ff */
[----:B------:R-:W4:Y:S01]  /*85d60*/  LDL.LU.64 R176, [R1+0x4a8] ;  /* 0x0004a80001b07983 */ /* 0x000f220000300a00 */
[C---:B------:R-:W-:Y:S02]  /*85d70*/  PRMT R4, R130.reuse, 0x7772, RZ ;  /* 0x0000777282047816 */ /* 0x040fe400000000ff */
        /* <DEDUP_REMOVED lines=12> */
[----:B--2---:R0:W-:Y:S04]  /*85e40*/  @P0 STG.E.U8 desc[UR6][R178.64], R129 ;  /* 0x00000081b2000986 */ /* 0x0041e8000c101106 */
[----:B---3--:R-:W-:Y:S04]  /*85e50*/  @P1 STG.E.U8 desc[UR6][R172.64], R4 ;  /* 0x00000004ac001986 */ /* 0x008fe8000c101106 */
[----:B------:R1:W-:Y:S04]  /*85e60*/  @P2 STG.E.U8 desc[UR6][R124.64], R130 ;  /* 0x000000827c002986 */ /* 0x0003e8000c101106 */
[----:B0-----:R-:W2:Y:S04]  /*85e70*/  LDL.LU.64 R178, [R1+0x498] ;  /* 0x0004980001b27983 */ /* 0x001ea80000300a00 */
[----:B------:R-:W3:Y:S04]  /*85e80*/  LDL.LU.64 R156, [R1+0x490] ;  /* 0x00049000019c7983 */ /* 0x000ee80000300a00 */
[----:B------:R-:W3:Y:S04]  /*85e90*/  LDL.LU.64 R158, [R1+0x488] ;  /* 0x00048800019e7983 */ /* 0x000ee80000300a00 */
[----:B------:R-:W3:Y:S04]  /*85ea0*/  LDL.LU.64 R160, [R1+0x480] ;  /* 0x0004800001a07983 */ /* 0x000ee80000300a00 */
[----:B-1----:R-:W2:Y:S01]  /*85eb0*/  LDL.LU.64 R124, [R1+0x1e88] ;  /* 0x001e8800017c7983 */ /* 0x002ea20000300a00 */
[----:B------:R-:W-:-:S02]  /*85ec0*/  @P4 LOP3.LUT R2, R2, 0x8000, RZ, 0xfc, !PT ;  /* 0x0000800002024812 */ /* 0x000fc400078efcff */
[----:B------:R-:W-:Y:S01]  /*85ed0*/  LOP3.LUT P4, RZ, R244, 0x800, RZ, 0xc0, !PT ;  /* 0x00000800f4ff7812 */ /* 0x000fe2000788c0ff */
[----:B------:R-:W3:Y:S01]  /*85ee0*/  LDL.LU.64 R162, [R1+0x478] ;  /* 0x0004780001a27983 */ /* 0x000ee20000300a00 */
[----:B------:R-:W-:Y:S02]  /*85ef0*/  LOP3.LUT R2, R2, 0xfffeffff, RZ, 0xc0, !PT ;  /* 0xfffeffff02027812 */ /* 0x000fe400078ec0ff */
[----:B------:R-:W-:Y:S01]  /*85f00*/  LOP3.LUT P3, RZ, R244, 0x10000, RZ, 0xc0, !PT ;  /* 0x00010000f4ff7812 */ /* 0x000fe2000786c0ff */
[----:B------:R-:W3:Y:S01]  /*85f10*/  LDL.LU.64 R164, [R1+0x470] ;  /* 0x0004700001a47983 */ /* 0x000ee20000300a00 */
[----:B------:R-:W-:-:S07]  /*85f20*/  PRMT R4, R131, 0x7772, RZ ;  /* 0x0000777283047816 */ /* 0x000fce00000000ff */
[----:B------:R-:W-:Y:S01]  /*85f30*/  @P4 LOP3.LUT R2, R2, 0x10000, RZ, 0xfc, !PT ;  /* 0x0001000002024812 */ /* 0x000fe200078efcff */
[----:B------:R-:W3:Y:S01]  /*85f40*/  LDL.LU.64 R166, [R1+0x468] ;  /* 0x0004680001a67983 */ /* 0x000ee20000300a00 */
[----:B------:R-:W-:Y:S02]  /*85f50*/  LOP3.LUT P4, RZ, R244, 0x1000, RZ, 0xc0, !PT ;  /* 0x00001000f4ff7812 */ /* 0x000fe4000788c0ff */
[----:B------:R-:W-:Y:S02]  /*85f60*/  LOP3.LUT R2, R2, 0xfffdffff, RZ, 0xc0, !PT ;  /* 0xfffdffff02027812 */ /* 0x000fe400078ec0ff */
[----:B------:R-:W-:Y:S01]  /*85f70*/  PRMT R131, R131, 0x7773, RZ ;  /* 0x0000777383837816 */ /* 0x000fe200000000ff */
[----:B----4-:R2:W-:Y:S04]  /*85f80*/  @P3 STG.E.U8 desc[UR6][R174.64], R4 ;  /* 0x00000004ae003986 */ /* 0x0105e8000c101106 */
[----:B------:R-:W4:Y:S04]  /*85f90*/  LDL.LU.64 R168, [R1+0x460] ;  /* 0x0004600001a87983 */ /* 0x000f280000300a00 */
[----:B------:R-:W-:Y:S01]  /*85fa0*/  @P4 LOP3.LUT R2, R2, 0x20000, RZ, 0xfc, !PT ;  /* 0x0002000002024812 */ /* 0x000fe200078efcff */
        /* <DEDUP_REMOVED lines=8> */
[----:B------:R-:W-:-:S13]  /*86030*/  LOP3.LUT P4, RZ, R244, 0x8000, RZ, 0xc0, !PT ;  /* 0x00008000f4ff7812 */ /* 0x000fda000788c0ff */
[----:B------:R-:W-:Y:S01]  /*86040*/  @P4 STG.E.U8 desc[UR6][R176.64], R131 ;  /* 0x00000083b0004986 */ /* 0x000fe2000c101106 */
[----:B------:R-:W-:Y:S02]  /*86050*/  LOP3.LUT P4, RZ, R2, 0x80000, RZ, 0xc0, !PT ;  /* 0x0008000002ff7812 */ /* 0x000fe4000788c0ff */
[----:B--2---:R-:W-:-:S11]  /*86060*/  PRMT R4, R124, 0x7770, RZ ;  /* 0x000077707c047816 */ /* 0x004fd600000000ff */
[----:B------:R0:W-:Y:S04]  /*86070*/  @P4 STG.E.U8 desc[UR6][R126.64], R4 ;  /* 0x000000047e004986 */ /* 0x0001e8000c101106 */
[----:B0-----:R-:W2:Y:S01]  /*86080*/  LDL.LU.64 R126, [R1+0x1e80] ;  /* 0x001e8000017e7983 */ /* 0x001ea20000300a00 */
[----:B------:R-:W-:Y:S02]  /*86090*/  LOP3.LUT P4, RZ, R2, 0x40000, RZ, 0xc0, !PT ;  /* 0x0004000002ff7812 */ /* 0x000fe4000788c0ff */
[----:B------:R-:W-:Y:S01]  /*860a0*/  PRMT R4, R124, 0x7771, RZ ;  /* 0x000077717c047816 */ /* 0x000fe200000000ff */
[----:B------:R-:W4:Y:S04]  /*860b0*/  LDL.LU.64 R174, [R1+0x448] ;  /* 0x0004480001ae7983 */ /* 0x000f280000300a00 */
[----:B------:R-:W4:Y:S06]  /*860c0*/  LDL.LU.64 R176, [R1+0x440] ;  /* 0x0004400001b07983 */ /* 0x000f2c0000300a00 */
[----:B------:R0:W-:Y:S04]  /*860d0*/  @P4 STG.E.U8 desc[UR6][R178.64], R4 ;  /* 0x00000004b2004986 */ /* 0x0001e8000c101106 */
[----:B0-----:R-:W4:Y:S01]  /*860e0*/  LDL.LU.64 R178, [R1+0x438] ;  /* 0x0004380001b27983 */ /* 0x001f220000300a00 */
[----:B------:R-:W-:-:S02]  /*860f0*/  LOP3.LUT P4, RZ, R2, 0x20000, RZ, 0xc0, !PT ;  /* 0x0002000002ff7812 */ /* 0x000fc4000788c0ff */
[----:B------:R-:W-:-:S11]  /*86100*/  PRMT R4, R125, 0x7770, RZ ;  /* 0x000077707d047816 */ /* 0x000fd600000000ff */
[----:B---3--:R0:W-:Y:S01]  /*86110*/  @P4 STG.E.U8 desc[UR6][R156.64], R4 ;  /* 0x000000049c004986 */ /* 0x0081e2000c101106 */
        /* <DEDUP_REMOVED lines=20> */
[----:B------:R0:W-:Y:S02]  /*86260*/  @P4 STG.E.U8 desc[UR6][R166.64], R4 ;  /* 0x00000004a6004986 */ /* 0x0001e4000c101106 */
[C---:B0-----:R-:W-:Y:S02]  /*86270*/  PRMT R4, R124.reuse, 0x7772, RZ ;  /* 0x000077727c047816 */ /* 0x041fe400000000ff */
[----:B------:R-:W-:-:S03]  /*86280*/  PRMT R124, R124, 0x7773, RZ ;  /* 0x000077737c7c7816 */ /* 0x000fc600000000ff */
[----:B----4-:R0:W-:Y:S04]  /*86290*/  @P5 STG.E.U8 desc[UR6][R168.64], R4 ;  /* 0x00000004a8005986 */ /* 0x0101e8000c101106 */
[----:B------:R-:W-:Y:S01]  /*862a0*/  @P6 STG.E.U8 desc[UR6][R170.64], R124 ;  /* 0x0000007caa006986 */ /* 0x000fe2000c101106 */
[C---:B0-----:R-:W-:Y:S02]  /*862b0*/  PRMT R4, R125.reuse, 0x7772, RZ ;  /* 0x000077727d047816 */ /* 0x041fe400000000ff */
[----:B------:R-:W-:-:S03]  /*862c0*/  PRMT R125, R125, 0x7773, RZ ;  /* 0x000077737d7d7816 */ /* 0x000fc600000000ff */
[----:B------:R0:W-:Y:S01]  /*862d0*/  @P0 STG.E.U8 desc[UR6][R172.64], R4 ;  /* 0x00000004ac000986 */ /* 0x0001e2000c101106 */
[----:B------:R-:W-:-:S03]  /*862e0*/  LOP3.LUT P0, RZ, R244, 0x1, RZ, 0xc0, !PT ;  /* 0x00000001f4ff7812 */ /* 0x000fc6000780c0ff */
[----:B------:R1:W-:Y:S01]  /*862f0*/  @P1 STG.E.U8 desc[UR6][R174.64], R125 ;  /* 0x0000007dae001986 */ /* 0x0003e2000c101106 */
[----:B0-----:R-:W-:-:S03]  /*86300*/  PRMT R4, R126, 0x7772, RZ ;  /* 0x000077727e047816 */ /* 0x001fc600000000ff */
[----:B------:R-:W2:Y:S01]  /*86310*/  LDL.LU.64 R172, [R1+0x428] ;  /* 0x0004280001ac7983 */ /* 0x000ea20000300a00 */
[----:B------:R-:W-:-:S03]  /*86320*/  PRMT R126, R126, 0x7773, RZ ;  /* 0x000077737e7e7816 */ /* 0x000fc600000000ff */
[----:B------:R0:W-:Y:S04]  /*86330*/  @P2 STG.E.U8 desc[UR6][R176.64], R4 ;  /* 0x00000004b0002986 */ /* 0x0001e8000c101106 */
[----:B-1----:R-:W3:Y:S04]  /*86340*/  LDL.LU.64 R174, [R1+0x420] ;  /* 0x0004200001ae7983 */ /* 0x002ee80000300a00 */
[----:B------:R1:W-:Y:S01]  /*86350*/  @P3 STG.E.U8 desc[UR6][R178.64], R126 ;  /* 0x0000007eb2003986 */ /* 0x0003e2000c101106 */
[----:B0-----:R-:W-:-:S03]  /*86360*/  PRMT R4, R127, 0x7772, RZ ;  /* 0x000077727f047816 */ /* 0x001fc600000000ff */
[----:B------:R-:W4:Y:S04]  /*86370*/  LDL.LU.64 R176, [R1+0x410] ;  /* 0x0004100001b07983 */ /* 0x000f280000300a00 */
[----:B------:R0:W-:Y:S04]  /*86380*/  @P0 STG.E.U8 desc[UR6][R120.64], R4 ;  /* 0x0000000478000986 */ /* 0x0001e8000c101106 */
[----:B-1----:R-:W4:Y:S04]  /*86390*/  LDL.LU.64 R178, [R1+0x408] ;  /* 0x0004080001b27983 */ /* 0x002f280000300a00 */
[----:B------:R-:W4:Y:S04]  /*863a0*/  LDL.LU.64 R158, [R1+0x400] ;  /* 0x00040000019e7983 */ /* 0x000f280000300a00 */
[----:B0-----:R-:W3:Y:S01]  /*863b0*/  LDL.LU.64 R120, [R1+0x1e78] ;  /* 0x001e780001787983 */ /* 0x001ee20000300a00 */
[----:B------:R-:W-:-:S02]  /*863c0*/  LOP3.LUT P1, RZ, R245, 0x80000000, RZ, 0xc0, !PT ;  /* 0x80000000f5ff7812 */ /* 0x000fc4000782c0ff */
[C---:B------:R-:W-:Y:S01]  /*863d0*/  LOP3.LUT P2, RZ, R245.reuse, 0x40000000, RZ, 0xc0, !PT ;  /* 0x40000000f5ff7812 */ /* 0x040fe2000784c0ff */
[----:B------:R-:W4:Y:S01]  /*863e0*/  LDL.LU.64 R160, [R1+0x3f8] ;  /* 0x0003f80001a07983 */ /* 0x000f220000300a00 */
[----:B------:R-:W-:Y:S02]  /*863f0*/  LOP3.LUT P3, RZ, R245, 0x20000000, RZ, 0xc0, !PT ;  /* 0x20000000f5ff7812 */ /* 0x000fe4000786c0ff */
[----:B------:R-:W-:Y:S01]  /*86400*/  PRMT R127, R127, 0x7773, RZ ;  /* 0x000077737f7f7816 */ /* 0x000fe200000000ff */
        /* <DEDUP_REMOVED lines=11> */
[----:B------:R-:W-:-:S11]  /*864c0*/  LOP3.LUT R2, R2, 0xffffffbf, RZ, 0xc0, !PT ;  /* 0xffffffbf02027812 */ /* 0x000fd600078ec0ff */
[----:B------:R-:W-:Y:S01]  /*864d0*/  @P4 LOP3.LUT R2, R2, 0x40, RZ, 0xfc, !PT ;  /* 0x0000004002024812 */ /* 0x000fe200078efcff */
[----:B--2---:R-:W-:Y:S01]  /*864e0*/  @P1 STG.E.U8 desc[UR6][R172.64], R127 ;  /* 0x0000007fac001986 */ /* 0x004fe2000c101106 */
[----:B---3--:R-:W-:-:S05]  /*864f0*/  PRMT R4, R120, 0x7770, RZ ;  /* 0x0000777078047816 */ /* 0x008fca00000000ff */
[----:B------:R0:W-:Y:S02]  /*86500*/  @P2 STG.E.U8 desc[UR6][R174.64], R4 ;  /* 0x00000004ae002986 */ /* 0x0001e4000c101106 */
[----:B0-----:R-:W-:-:S05]  /*86510*/  PRMT R4, R120, 0x7771, RZ ;  /* 0x0000777178047816 */ /* 0x001fca00000000ff */
[----:B------:R0:W-:Y:S04]  /*86520*/  @P3 STG.E.U8 desc[UR6][R122.64], R4 ;  /* 0x000000047a003986 */ /* 0x0001e8000c101106 */
[----:B0-----:R-:W2:Y:S01]  /*86530*/  LDL.LU.64 R122, [R1+0x1e70] ;  /* 0x001e7000017a7983 */ /* 0x001ea20000300a00 */
[----:B------:R-:W-:Y:S02]  /*86540*/  LOP3.LUT P4, RZ, R245, 0x800000, RZ, 0xc0, !PT ;  /* 0x00800000f5ff7812 */ /* 0x000fe4000788c0ff */
[----:B------:R-:W-:Y:S01]  /*86550*/  LOP3.LUT R2, R2, 0xffffff7f, RZ, 0xc0, !PT ;  /* 0xffffff7f02027812 */ /* 0x000fe200078ec0ff */
[----:B------:R-:W3:Y:S01]  /*86560*/  LDL.LU.64 R170, [R1+0x3c8] ;  /* 0x0003c80001aa7983 */ /* 0x000ee20000300a00 */
[----:B------:R-:W-:-:S03]  /*86570*/  PRMT R4, R121, 0x7770, RZ ;  /* 0x0000777079047816 */ /* 0x000fc600000000ff */
[----:B------:R-:W3:Y:S04]  /*86580*/  LDL.LU.64 R172, [R1+0x3c0] ;  /* 0x0003c00001ac7983 */ /* 0x000ee80000300a00 */
[----:B------:R-:W3:Y:S02]  /*86590*/  LDL.LU.64 R174, [R1+0x3b8] ;  /* 0x0003b80001ae7983 */ /* 0x000ee40000300a00 */
        /* <DEDUP_REMOVED lines=14> */
[----:B----4-:R0:W-:Y:S01]  /*86680*/  @P4 STG.E.U8 desc[UR6][R176.64], R4 ;  /* 0x00000004b0004986 */ /* 0x0101e2000c101106 */
[C---:B------:R-:W-:Y:S02]  /*86690*/  LOP3.LUT P4, RZ, R2.reuse, 0x800, RZ, 0xc0, !PT ;  /* 0x0000080002ff7812 */ /* 0x040fe4000788c0ff */
[----:B0-----:R-:W-:Y:S01]  /*866a0*/  PRMT R4, R121, 0x7771, RZ ;  /* 0x0000777179047816 */ /* 0x001fe200000000ff */
[----:B------:R-:W4:Y:S10]  /*866b0*/  LDL.LU.64 R176, [R1+0x3b0] ;  /* 0x0003b00001b07983 */ /* 0x000f340000300a00 */
[----:B------:R0:W-:Y:S01]  /*866c0*/  @P4 STG.E.U8 desc[UR6][R178.64], R4 ;  /* 0x00000004b2004986 */ /* 0x0001e2000c101106 */
[----:B------:R-:W-:-:S03]  /*866d0*/  LOP3.LUT P4, RZ, R2, 0x400, RZ, 0xc0, !PT ;  /* 0x0000040002ff7812 */ /* 0x000fc6000788c0ff */
[----:B0-----:R-:W4:Y:S01]  /*866e0*/  LDL.LU.64 R178, [R1+0x3a8] ;  /* 0x0003a80001b27983 */ /* 0x001f220000300a00 */
[----:B--2---:R-:W-:-:S09]  /*866f0*/  PRMT R4, R122, 0x7770, RZ ;  /* 0x000077707a047816 */ /* 0x004fd200000000ff */
        /* <DEDUP_REMOVED lines=20> */
[C---:B------:R-:W-:Y:S02]  /*86840*/  LOP3.LUT P5, RZ, R245.reuse, 0x80000, RZ, 0xc0, !PT ;  /* 0x00080000f5ff7812 */ /* 0x040fe400078ac0ff */
[C---:B------:R-:W-:Y:S02]  /*86850*/  LOP3.LUT P6, RZ, R245.reuse, 0x40000, RZ, 0xc0, !PT ;  /* 0x00040000f5ff7812 */ /* 0x040fe400078cc0ff */
[C---:B------:R-:W-:Y:S02]  /*86860*/  LOP3.LUT P0, RZ, R245.reuse, 0x20000, RZ, 0xc0, !PT ;  /* 0x00020000f5ff7812 */ /* 0x040fe4000780c0ff */
[----:B------:R-:W-:-:S02]  /*86870*/  LOP3.LUT P1, RZ, R245, 0x10000, RZ, 0xc0, !PT ;  /* 0x00010000f5ff7812 */ /* 0x000fc4000782c0ff */
[----:B------:R-:W-:Y:S02]  /*86880*/  PRMT R121, R121, 0x7773, RZ ;  /* 0x0000777379797816 */ /* 0x000fe400000000ff */
[C---:B------:R-:W-:Y:S02]  /*86890*/  PRMT R4, R122.reuse, 0x7772, RZ ;  /* 0x000077727a047816 */ /* 0x040fe400000000ff */
[C---:B------:R-:W-:Y:S01]  /*868a0*/  LOP3.LUT P2, RZ, R245.reuse, 0x8000, RZ, 0xc0, !PT ;  /* 0x00008000f5ff7812 */ /* 0x040fe2000784c0ff */
[----:B---3--:R-:W-:Y:S01]  /*868b0*/  @P5 STG.E.U8 desc[UR6][R170.64], R121 ;  /* 0x00000079aa005986 */ /* 0x008fe2000c101106 */
[C---:B------:R-:W-:Y:S02]  /*868c0*/  LOP3.LUT P3, RZ, R245.reuse, 0x4000, RZ, 0xc0, !PT ;  /* 0x00004000f5ff7812 */ /* 0x040fe4000786c0ff */
[----:B------:R-:W-:Y:S01]  /*868d0*/  PRMT R122, R122, 0x7773, RZ ;  /* 0x000077737a7a7816 */ /* 0x000fe200000000ff */
[----:B------:R0:W-:Y:S04]  /*868e0*/  @P6 STG.E.U8 desc[UR6][R172.64], R4 ;  /* 0x00000004ac006986 */ /* 0x0001e8000c101106 */
[----:B------:R-:W-:Y:S01]  /*868f0*/  @P0 STG.E.U8 desc[UR6][R174.64], R122 ;  /* 0x0000007aae000986 */ /* 0x000fe2000c101106 */
[----:B------:R-:W-:-:S02]  /*86900*/  LOP3.LUT P0, RZ, R245, 0x2000, RZ, 0xc0, !PT ;  /* 0x00002000f5ff7812 */ /* 0x000fc4000780c0ff */
[C---:B0-----:R-:W-:Y:S02]  /*86910*/  PRMT R4, R123.reuse, 0x7772, RZ ;  /* 0x000077727b047816 */ /* 0x041fe400000000ff */
[----:B------:R-:W-:-:S03]  /*86920*/  PRMT R123, R123, 0x7773, RZ ;  /* 0x000077737b7b7816 */ /* 0x000fc600000000ff */
[----:B----4-:R2:W-:Y:S04]  /*86930*/  @P1 STG.E.U8 desc[UR6][R176.64], R4 ;  /* 0x00000004b0001986 */ /* 0x0105e8000c101106 */
[----:B------:R-:W-:Y:S01]  /*86940*/  @P2 STG.E.U8 desc[UR6][R178.64], R123 ;  /* 0x0000007bb2002986 */ /* 0x000fe2000c101106 */
[----:B------:R-:W-:Y:S02]  /*86950*/  LOP3.LUT P4, RZ, R245, 0x2, RZ, 0xc0, !PT ;  /* 0x00000002f5ff7812 */ /* 0x000fe4000788c0ff */
[----:B------:R-:W-:-:S11]  /*86960*/  LOP3.LUT R3, R3, 0xefffffff, RZ, 0xc0, !PT ;  /* 0xefffffff03037812 */ /* 0x000fd600078ec0ff */
[----:B------:R-:W-:Y:S02]  /*86970*/  @P4 LOP3.LUT R3, R3, 0x10000000, RZ, 0xfc, !PT ;  /* 0x1000000003034812 */ /* 0x000fe400078efcff */
[----:B------:R-:W-:Y:S02]  /*86980*/  LOP3.LUT P4, RZ, R245, 0x4, RZ, 0xc0, !PT ;  /* 0x00000004f5ff7812 */ /* 0x000fe4000788c0ff */
[----:B------:R-:W-:-:S11]  /*86990*/  LOP3.LUT R3, R3, 0xdfffffff, RZ, 0xc0, !PT ;  /* 0xdfffffff03037812 */ /* 0x000fd600078ec0ff */
[----:B------:R-:W-:Y:S02]  /*869a0*/  @P4 LOP3.LUT R3, R3, 0x20000000, RZ, 0xfc, !PT ;  /* 0x2000000003034812 */ /* 0x000fe400078efcff */
[----:B------:R-:W-:Y:S02]  /*869b0*/  LOP3.LUT P4, RZ, R245, 0x8, RZ, 0xc0, !PT ;  /* 0x00000008f5ff7812 */ /* 0x000fe4000788c0ff */
[----:B--2---:R-:W-:-:S05]  /*869c0*/  PRMT R4, R116, 0x7770, RZ ;  /* 0x0000777074047816 */ /* 0x004fca00000000ff */
[----:B------:R0:W-:Y:S04]  /*869d0*/  @P3 STG.E.U8 desc[UR6][R246.64], R4 ;  /* 0x00000004f6003986 */ /* 0x0001e8000c101106 */
[----:B0-----:R-:W2:Y:S01]  /*869e0*/  LDL.LU.64 R246, [R1+0x1e60] ;  /* 0x001e600001f67983 */ /* 0x001ea20000300a00 */
[----:B------:R-:W-:-:S03]  /*869f0*/  PRMT R4, R116, 0x7771, RZ ;  /* 0x0000777174047816 */ /* 0x000fc600000000ff */
[----:B------:R-:W3:Y:S04]  /*86a00*/  LDL.LU.64 R170, [R1+0x390] ;  /* 0x0003900001aa7983 */ /* 0x000ee80000300a00 */
[----:B------:R-:W4:Y:S04]  /*86a10*/  LDL.LU.64 R172, [R1+0x388] ;  /* 0x0003880001ac7983 */ /* 0x000f280000300a00 */
[----:B------:R-:W2:Y:S04]  /*86a20*/  LDL.LU.64 R174, [R1+0x380] ;  /* 0x0003800001ae7983 */ /* 0x000ea80000300a00 */
[----:B------:R-:W2:Y:S04]  /*86a30*/  LDL.LU.64 R176, [R1+0x378] ;  /* 0x0003780001b07983 */ /* 0x000ea80000300a00 */
[----:B------:R-:W2:Y:S04]  /*86a40*/  LDL.LU.64 R178, [R1+0x370] ;  /* 0x0003700001b27983 */ /* 0x000ea80000300a00 */
[----:B------:R-:W2:Y:S04]  /*86a50*/  LDL.LU.64 R158, [R1+0x368] ;  /* 0x00036800019e7983 */ /* 0x000ea80000300a00 */
[----:B------:R0:W-:Y:S04]  /*86a60*/  @P0 STG.E.U8 desc[UR6][R118.64], R4 ;  /* 0x0000000476000986 */ /* 0x0001e8000c101106 */
[----:B0-----:R-:W2:Y:S04]  /*86a70*/  LDL.LU.64 R118, [R1+0x1e58] ;  /* 0x001e580001767983 */ /* 0x001ea80000300a00 */
[----:B------:R-:W2:Y:S04]  /*86a80*/  LDL.LU.64 R160, [R1+0x360] ;  /* 0x0003600001a07983 */ /* 0x000ea80000300a00 */
[----:B------:R-:W2:Y:S04]  /*86a90*/  LDL.LU.64 R162, [R1+0x358] ;  /* 0x0003580001a27983 */ /* 0x000ea80000300a00 */
[----:B------:R-:W2:Y:S01]  /*86aa0*/  LDL.LU.64 R164, [R1+0x350] ;  /* 0x0003500001a47983 */ /* 0x000ea20000300a00 */
[----:B------:R-:W-:-:S02]  /*86ab0*/  LOP3.LUT R3, R3, 0xbfffffff, RZ, 0xc0, !PT ;  /* 0xbfffffff03037812 */ /* 0x000fc400078ec0ff */
[----:B------:R-:W-:Y:S01]  /*86ac0*/  LOP3.LUT R2, R2, 0xfffffffe, RZ, 0xc0, !PT ;  /* 0xfffffffe02027812 */ /* 0x000fe200078ec0ff */
[----:B------:R-:W2:Y:S01]  /*86ad0*/  LDL.LU.64 R166, [R1+0x340] ;  /* 0x0003400001a67983 */ /* 0x000ea20000300a00 */
[----:B------:R-:W-:Y:S02]  /*86ae0*/  @P4 LOP3.LUT R3, R3, 0x40000000, RZ, 0xfc, !PT ;  /* 0x4000000003034812 */ /* 0x000fe400078efcff */
[----:B------:R-:W-:Y:S01]  /*86af0*/  LOP3.LUT P4, RZ, R245, 0x10, RZ, 0xc0, !PT ;  /* 0x00000010f5ff7812 */ /* 0x000fe2000788c0ff */
[----:B------:R-:W2:Y:S01]  /*86b00*/  LDL.LU.64 R168, [R1+0x338] ;  /* 0x0003380001a87983 */ /* 0x000ea20000300a00 */
[----:B------:R-:W-:-:S11]  /*86b10*/  LOP3.LUT R3, R3, 0x7fffffff, RZ, 0xc0, !PT ;  /* 0x7fffffff03037812 */ /* 0x000fd600078ec0ff */
[----:B------:R-:W-:Y:S02]  /*86b20*/  @P4 LOP3.LUT R3, R3, 0x80000000, RZ, 0xfc, !PT ;  /* 0x8000000003034812 */ /* 0x000fe400078efcff */
[----:B------:R-:W-:-:S13]  /*86b30*/  LOP3.LUT P4, RZ, R245, 0x20, RZ, 0xc0, !PT ;  /* 0x00000020f5ff7812 */ /* 0x000fda000788c0ff */
[----:B------:R-:W-:Y:S02]  /*86b40*/  @P4 LOP3.LUT R2, R2, 0x1, RZ, 0xfc, !PT ;  /* 0x0000000102024812 */ /* 0x000fe400078efcff */
[----:B------:R-:W-:Y:S02]  /*86b50*/  LOP3.LUT P4, RZ, R245, 0x40, RZ, 0xc0, !PT ;  /* 0x00000040f5ff7812 */ /* 0x000fe4000788c0ff */
[----:B------:R-:W-:-:S11]  /*86b60*/  LOP3.LUT R2, R2, 0xfffffffd, RZ, 0xc0, !PT ;  /* 0xfffffffd02027812 */ /* 0x000fd600078ec0ff */
[----:B------:R-:W-:Y:S02]  /*86b70*/  @P4 LOP3.LUT R2, R2, 0x2, RZ, 0xfc, !PT ;  /* 0x0000000202024812 */ /* 0x000fe400078efcff */
[C---:B------:R-:W-:Y:S02]  /*86b80*/  LOP3.LUT P4, RZ, R245.reuse, 0x80, RZ, 0xc0, !PT ;  /* 0x00000080f5ff7812 */ /* 0x040fe4000788c0ff */
[----:B------:R-:W-:Y:S02]  /*86b90*/  LOP3.LUT R2, R2, 0xfffffffb, RZ, 0xc0, !PT ;  /* 0xfffffffb02027812 */ /* 0x000fe400078ec0ff */
[C---:B------:R-:W-:Y:S02]  /*86ba0*/  LOP3.LUT P1, RZ, R245.reuse, 0x1000, RZ, 0xc0, !PT ;  /* 0x00001000f5ff7812 */ /* 0x040fe4000782c0ff */
[----:B------:R-:W-:Y:S02]  /*86bb0*/  LOP3.LUT P2, RZ, R245, 0x800, RZ, 0xc0, !PT ;  /* 0x00000800f5ff7812 */ /* 0x000fe4000784c0ff */
[----:B------:R-:W-:-:S05]  /*86bc0*/  PRMT R4, R117, 0x7770, RZ ;  /* 0x0000777075047816 */ /* 0x000fca00000000ff */
[----:B------:R-:W-:Y:S02]  /*86bd0*/  @P4 LOP3.LUT R2, R2, 0x4, RZ, 0xfc, !PT ;  /* 0x0000000402024812 */ /* 0x000fe400078efcff */
[C---:B------:R-:W-:Y:S02]  /*86be0*/  LOP3.LUT P4, RZ, R245.reuse, 0x100, RZ, 0xc0, !PT ;  /* 0x00000100f5ff7812 */ /* 0x040fe4000788c0ff */
[----:B------:R-:W-:Y:S02]  /*86bf0*/  LOP3.LUT P3, RZ, R245, 0x400, RZ, 0xc0, !PT ;  /* 0x00000400f5ff7812 */ /* 0x000fe4000786c0ff */
[----:B------:R-:W-:-:S09]  /*86c00*/  LOP3.LUT R2, R2, 0xfffffff7, RZ, 0xc0, !PT ;  /* 0xfffffff702027812 */ /* 0x000fd200078ec0ff */
[----:B------:R-:W-:Y:S02]  /*86c10*/  @P4 LOP3.LUT R2, R2, 0x8, RZ, 0xfc, !PT ;  /* 0x0000000802024812 */ /* 0x000fe400078efcff */
[----:B------:R-:W-:Y:S01]  /*86c20*/  LOP3.LUT P4, RZ, R245, 0x200, RZ, 0xc0, !PT ;  /* 0x00000200f5ff7812 */ /* 0x000fe2000788c0ff */
[----:B---3--:R0:W-:Y:S02]  /*86c30*/  @P1 STG.E.U8 desc[UR6][R170.64], R4 ;  /* 0x00000004aa001986 */ /* 0x0081e4000c101106 */
[----:B0-----:R-:W-:Y:S02]  /*86c40*/  PRMT R4, R117, 0x7771, RZ ;  /* 0x0000777175047816 */ /* 0x001fe400000000ff */
[----:B------:R-:W3:Y:S04]  /*86c50*/  LDL.LU.64 R170, [R1+0x330] ;  /* 0x0003300001aa7983 */ /* 0x000ee80000300a00 */
[----:B----4-:R0:W-:Y:S04]  /*86c60*/  @P2 STG.E.U8 desc[UR6][R172.64], R4 ;  /* 0x00000004ac002986 */ /* 0x0101e8000c101106 */
[----:B0-----:R-:W4:Y:S01]  /*86c70*/  LDL.LU.64 R172, [R1+0x328] ;  /* 0x0003280001ac7983 */ /* 0x001f220000300a00 */
[----:B--2---:R-:W-:-:S05]  /*86c80*/  PRMT R4, R118, 0x7770, RZ ;  /* 0x0000777076047816 */ /* 0x004fca00000000ff */
[----:B------:R0:W-:Y:S02]  /*86c90*/  @P3 STG.E.U8 desc[UR6][R174.64], R4 ;  /* 0x00000004ae003986 */ /* 0x0001e4000c101106 */
[----:B0-----:R-:W-:Y:S02]  /*86ca0*/  PRMT R4, R118, 0x7771, RZ ;  /* 0x0000777176047816 */ /* 0x001fe400000000ff */
[----:B------:R-:W2:Y:S04]  /*86cb0*/  LDL.LU.64 R174, [R1+0x320] ;  /* 0x0003200001ae7983 */ /* 0x000ea80000300a00 */
        /* <DEDUP_REMOVED lines=10> */
[----:B0-----:R-:W-:-:S11]  /*86d60*/  PRMT R4, R116, 0x7772, RZ ;  /* 0x0000777274047816 */ /* 0x001fd600000000ff */
[----:B------:R-:W-:Y:S01]  /*86d70*/  @P4 STG.E.U8 desc[UR6][R160.64], R4 ;  /* 0x00000004a0004986 */ /* 0x000fe2000c101106 */
[----:B------:R-:W-:Y:S02]  /*86d80*/  LOP3.LUT P4, RZ, R2, 0x1, RZ, 0xc0, !PT ;  /* 0x0000000102ff7812 */ /* 0x000fe4000788c0ff */
[----:B------:R-:W-:Y:S02]  /*86d90*/  PRMT R116, R116, 0x7773, RZ ;  /* 0x0000777374747816 */ /* 0x000fe400000000ff */
[----:B------:R-:W-:-:S09]  /*86da0*/  PRMT R2, R117, 0x7772, RZ ;  /* 0x0000777275027816 */ /* 0x000fd200000000ff */
[----:B------:R-:W-:Y:S01]  /*86db0*/  @P4 STG.E.U8 desc[UR6][R162.64], R116 ;  /* 0x00000074a2004986 */ /* 0x000fe2000c101106 */
[----:B------:R-:W-:Y:S02]  /*86dc0*/  LOP3.LUT P4, RZ, R3, 0x80000000, RZ, 0xc0, !PT ;  /* 0x8000000003ff7812 */ /* 0x000fe4000788c0ff */
[----:B------:R-:W-:-:S11]  /*86dd0*/  PRMT R117, R117, 0x7773, RZ ;  /* 0x0000777375757816 */ /* 0x000fd600000000ff */
[----:B------:R-:W-:Y:S01]  /*86de0*/  @P4 STG.E.U8 desc[UR6][R164.64], R2 ;  /* 0x00000002a4004986 */ /* 0x000fe2000c101106 */
[----:B------:R-:W-:-:S13]  /*86df0*/  LOP3.LUT P4, RZ, R3, 0x40000000, RZ, 0xc0, !PT ;  /* 0x4000000003ff7812 */ /* 0x000fda000788c0ff */
[----:B------:R0:W-:Y:S04]  /*86e00*/  @P4 STG.E.U8 desc[UR6][R112.64], R117 ;  /* 0x0000007570004986 */ /* 0x0001e8000c101106 */
[----:B0-----:R-:W2:Y:S01]  /*86e10*/  LDL.LU.64 R112, [R1+0x1e50] ;  /* 0x001e500001707983 */ /* 0x001ea20000300a00 */
[----:B------:R-:W-:Y:S02]  /*86e20*/  LOP3.LUT P4, RZ, R3, 0x20000000, RZ, 0xc0, !PT ;  /* 0x2000000003ff7812 */ /* 0x000fe4000788c0ff */
[----:B------:R-:W-:Y:S02]  /*86e30*/  PRMT R2, R118, 0x7772, RZ ;  /* 0x0000777276027816 */ /* 0x000fe400000000ff */
[----:B------:R-:W-:Y:S02]  /*86e40*/  LOP3.LUT P5, RZ, R245, 0x1, RZ, 0xc0, !PT ;  /* 0x00000001f5ff7812 */ /* 0x000fe400078ac0ff */
[----:B------:R-:W-:-:S07]  /*86e50*/  LOP3.LUT P6, RZ, R246, 0x80000000, RZ, 0xc0, !PT ;  /* 0x80000000f6ff7812 */ /* 0x000fce00078cc0ff */
[----:B------:R0:W-:Y:S01]  /*86e60*/  @P4 STG.E.U8 desc[UR6][R166.64], R2 ;  /* 0x00000002a6004986 */ /* 0x0001e2000c101106 */
[----:B------:R-:W-:Y:S02]  /*86e70*/  LOP3.LUT P4, RZ, R3, 0x10000000, RZ, 0xc0, !PT ;  /* 0x1000000003ff7812 */ /* 0x000fe4000788c0ff */
[----:B------:R-:W-:Y:S02]  /*86e80*/  LOP3.LUT P0, RZ, R246, 0x40000000, RZ, 0xc0, !PT ;  /* 0x40000000f6ff7812 */ /* 0x000fe4000780c0ff */
[----:B------:R-:W-:Y:S02]  /*86e90*/  PRMT R118, R118, 0x7773, RZ ;  /* 0x0000777376767816 */ /* 0x000fe400000000ff */
[----:B------:R-:W-:Y:S02]  /*86ea0*/  LOP3.LUT P1, RZ, R246, 0x20000000, RZ, 0xc0, !PT ;  /* 0x20000000f6ff7812 */ /* 0x000fe4000782c0ff */
[----:B0-----:R-:W-:-:S05]  /*86eb0*/  PRMT R2, R119, 0x7772, RZ ;  /* 0x0000777277027816 */ /* 0x001fca00000000ff */
[----:B------:R-:W-:Y:S01]  /*86ec0*/  @P4 STG.E.U8 desc[UR6][R168.64], R118 ;  /* 0x00000076a8004986 */ /* 0x000fe2000c101106 */
[----:B------:R-:W-:Y:S02]  /*86ed0*/  PRMT R119, R119, 0x7773, RZ ;  /* 0x0000777377777816 */ /* 0x000fe400000000ff */
[C---:B------:R-:W-:Y:S02]  /*86ee0*/  LOP3.LUT P2, RZ, R246.reuse, 0x10000000, RZ, 0xc0, !PT ;  /* 0x10000000f6ff7812 */ /* 0x040fe4000784c0ff */
[----:B------:R-:W-:Y:S01]  /*86ef0*/  LOP3.LUT P3, RZ, R246, 0x8000000, RZ, 0xc0, !PT ;  /* 0x08000000f6ff7812 */ /* 0x000fe2000786c0ff */
[----:B---3--:R2:W-:Y:S04]  /*86f00*/  @P5 STG.E.U8 desc[UR6][R170.64], R2 ;  /* 0x00000002aa005986 */ /* 0x0085e8000c101106 */
[----:B----4-:R-:W-:Y:S01]  /*86f10*/  @P6 STG.E.U8 desc[UR6][R172.64], R119 ;  /* 0x00000077ac006986 */ /* 0x010fe2000c101106 */
[----:B--2---:R-:W-:-:S05]  /*86f20*/  PRMT R2, R112, 0x7770, RZ ;  /* 0x0000777070027816 */ /* 0x004fca00000000ff */
[----:B------:R0:W-:Y:S02]  /*86f30*/  @P0 STG.E.U8 desc[UR6][R174.64], R2 ;  /* 0x00000002ae000986 */ /* 0x0001e4000c101106 */
[----:B0-----:R-:W-:-:S05]  /*86f40*/  PRMT R2, R112, 0x7771, RZ ;  /* 0x0000777170027816 */ /* 0x001fca00000000ff */
        /* <DEDUP_REMOVED lines=32> */
[----:B------:R-:W-:Y:S02]  /*87150*/  LOP3.LUT R3, R3, 0xfdffffff, RZ, 0xc0, !PT ;  /* 0xfdffffff03037812 */ /* 0x000fe400078ec0ff */
[----:B------:R-:W-:-:S09]  /*87160*/  LOP3.LUT P0, RZ, R246, 0x4000000, RZ, 0xc0, !PT ;  /* 0x04000000f6ff7812 */ /* 0x000fd2000780c0ff */
[----:B------:R-:W-:Y:S02]  /*87170*/  @P4 LOP3.LUT R3, R3, 0x2000000, RZ, 0xfc, !PT ;  /* 0x0200000003034812 */ /* 0x000fe400078efcff */
[C---:B------:R-:W-:Y:S02]  /*87180*/  LOP3.LUT P4, RZ, R246.reuse, 0x100000, RZ, 0xc0, !PT ;  /* 0x00100000f6ff7812 */ /* 0x040fe4000788c0ff */
[----:B------:R-:W-:Y:S02]  /*87190*/  LOP3.LUT R3, R3, 0xfbffffff, RZ, 0xc0, !PT ;  /* 0xfbffffff03037812 */ /* 0x000fe400078ec0ff */
[C---:B------:R-:W-:Y:S02]  /*871a0*/  LOP3.LUT P1, RZ, R246.reuse, 0x2000000, RZ, 0xc0, !PT ;  /* 0x02000000f6ff7812 */ /* 0x040fe4000782c0ff */
[----:B------:R-:W-:-:S07]  /*871b0*/  LOP3.LUT P2, RZ, R246, 0x1000000, RZ, 0xc0, !PT ;  /* 0x01000000f6ff7812 */ /* 0x000fce000784c0ff */
[----:B------:R-:W-:Y:S02]  /*871c0*/  @P4 LOP3.LUT R3, R3, 0x4000000, RZ, 0xfc, !PT ;  /* 0x0400000003034812 */ /* 0x000fe400078efcff */
[C---:B------:R-:W-:Y:S02]  /*871d0*/  LOP3.LUT P4, RZ, R246.reuse, 0x200000, RZ, 0xc0, !PT ;  /* 0x00200000f6ff7812 */ /* 0x040fe4000788c0ff */
[----:B------:R-:W-:Y:S02]  /*871e0*/  LOP3.LUT P3, RZ, R246, 0x800000, RZ, 0xc0, !PT ;  /* 0x00800000f6ff7812 */ /* 0x000fe4000786c0ff */
[----:B------:R-:W-:-:S09]  /*871f0*/  LOP3.LUT R3, R3, 0xf7ffffff, RZ, 0xc0, !PT ;  /* 0xf7ffffff03037812 */ /* 0x000fd200078ec0ff */
[----:B------:R-:W-:Y:S02]  /*87200*/  @P4 LOP3.LUT R3, R3, 0x8000000, RZ, 0xfc, !PT ;  /* 0x0800000003034812 */ /* 0x000fe400078efcff */
[----:B------:R-:W-:Y:S02]  /*87210*/  LOP3.LUT P4, RZ, R246, 0x400000, RZ, 0xc0, !PT ;  /* 0x00400000f6ff7812 */ /* 0x000fe4000788c0ff */
[----:B--2---:R-:W-:-:S05]  /*87220*/  PRMT R2, R114, 0x7770, RZ ;  /* 0x0000777072027816 */ /* 0x004fca00000000ff */
[----:B---3--:R0:W-:Y:S02]  /*87230*/  @P0 STG.E.U8 desc[UR6][R166.64], R2 ;  /* 0x00000002a6000986 */ /* 0x0081e4000c101106 */
[----:B0-----:R-:W-:Y:S02]  /*87240*/  PRMT R2, R114, 0x7771, RZ ;  /* 0x0000777172027816 */ /* 0x001fe400000000ff */
[----:B------:R-:W2:Y:S04]  /*87250*/  LDL.LU.64 R166, [R1+0x2a0] ;  /* 0x0002a00001a67983 */ /* 0x000ea80000300a00 */
[----:B----4-:R0:W-:Y:S02]  /*87260*/  @P1 STG.E.U8 desc[UR6][R168.64], R2 ;  /* 0x00000002a8001986 */ /* 0x0101e4000c101106 */
[----:B0-----:R-:W-:-:S02]  /*87270*/  PRMT R2, R115, 0x7770, RZ ;  /* 0x0000777073027816 */ /* 0x001fc400000000ff */
[----:B------:R-:W3:Y:S04]  /*87280*/  LDL.LU.64 R168, [R1+0x298] ;  /* 0x0002980001a87983 */ /* 0x000ee80000300a00 */
[----:B------:R0:W-:Y:S02]  /*87290*/  @P2 STG.E.U8 desc[UR6][R170.64], R2 ;  /* 0x00000002aa002986 */ /* 0x0001e4000c101106 */
[----:B0-----:R-:W-:Y:S02]  /*872a0*/  PRMT R2, R115, 0x7771, RZ ;  /* 0x0000777173027816 */ /* 0x001fe400000000ff */
[----:B------:R-:W4:Y:S04]  /*872b0*/  LDL.LU.64 R170, [R1+0x290] ;  /* 0x0002900001aa7983 */ /* 0x000f280000300a00 */
[----:B------:R0:W-:Y:S02]  /*872c0*/  @P3 STG.E.U8 desc[UR6][R172.64], R2 ;  /* 0x00000002ac003986 */ /* 0x0001e4000c101106 */
[----:B0-----:R-:W-:-:S02]  /*872d0*/  PRMT R2, R112, 0x7772, RZ ;  /* 0x0000777270027816 */ /* 0x001fc400000000ff */
[----:B------:R-:W4:Y:S04]  /*872e0*/  LDL.LU.64 R172, [R1+0x288] ;  /* 0x0002880001ac7983 */ /* 0x000f280000300a00 */
[----:B------:R0:W-:Y:S01]  /*872f0*/  @P4 STG.E.U8 desc[UR6][R174.64], R2 ;  /* 0x00000002ae004986 */ /* 0x0001e2000c101106 */
[----:B------:R-:W-:Y:S02]  /*87300*/  LOP3.LUT P4, RZ, R3, 0x8000000, RZ, 0xc0, !PT ;  /* 0x0800000003ff7812 */ /* 0x000fe4000788c0ff */
[----:B------:R-:W-:Y:S02]  /*87310*/  PRMT R112, R112, 0x7773, RZ ;  /* 0x0000777370707816 */ /* 0x000fe400000000ff */
[----:B0-----:R-:W-:Y:S01]  /*87320*/  PRMT R2, R113, 0x7772, RZ ;  /* 0x0000777271027816 */ /* 0x001fe200000000ff */
[----:B------:R-:W4:Y:S08]  /*87330*/  LDL.LU.64 R174, [R1+0x280] ;  /* 0x0002800001ae7983 */ /* 0x000f300000300a00 */
[----:B------:R0:W-:Y:S01]  /*87340*/  @P4 STG.E.U8 desc[UR6][R176.64], R112 ;  /* 0x00000070b0004986 */ /* 0x0001e2000c101106 */
[----:B------:R-:W-:-:S02]  /*87350*/  LOP3.LUT P4, RZ, R3, 0x4000000, RZ, 0xc0, !PT ;  /* 0x0400000003ff7812 */ /* 0x000fc4000788c0ff */
[----:B------:R-:W-:Y:S01]  /*87360*/  PRMT R113, R113, 0x7773, RZ ;  /* 0x0000777371717816 */ /* 0x000fe200000000ff */
[----:B0-----:R-:W4:Y:S10]  /*87370*/  LDL.LU.64 R176, [R1+0x278] ;  /* 0x0002780001b07983 */ /* 0x001f340000300a00 */
[----:B------:R0:W-:Y:S01]  /*87380*/  @P4 STG.E.U8 desc[UR6][R178.64], R2 ;  /* 0x00000002b2004986 */ /* 0x0001e2000c101106 */
[----:B------:R-:W-:-:S02]  /*87390*/  LOP3.LUT P4, RZ, R3, 0x2000000, RZ, 0xc0, !PT ;  /* 0x0200000003ff7812 */ /* 0x000fc4000788c0ff */
[----:B0-----:R-:W-:Y:S01]  /*873a0*/  PRMT R2, R114, 0x7772, RZ ;  /* 0x0000777272027816 */ /* 0x001fe200000000ff */
[----:B------:R-:W4:Y:S10]  /*873b0*/  LDL.LU.64 R178, [R1+0x270] ;  /* 0x0002700001b27983 */ /* 0x000f340000300a00 */
[----:B------:R-:W-:Y:S01]  /*873c0*/  @P4 STG.E.U8 desc[UR6][R160.64], R113 ;  /* 0x00000071a0004986 */ /* 0x000fe2000c101106 */
[----:B------:R-:W-:-:S02]  /*873d0*/  LOP3.LUT P4, RZ, R3, 0x1000000, RZ, 0xc0, !PT ;  /* 0x0100000003ff7812 */ /* 0x000fc4000788c0ff */
[----:B------:R-:W-:-:S11]  /*873e0*/  PRMT R114, R114, 0x7773, RZ ;  /* 0x0000777372727816 */ /* 0x000fd600000000ff */
[----:B------:R0:W-:Y:S01]  /*873f0*/  @P4 STG.E.U8 desc[UR6][R108.64], R2 ;  /* 0x000000026c004986 */ /* 0x0001e2000c101106 */
[----:B------:R-:W-:-:S03]  /*87400*/  LOP3.LUT P4, RZ, R3, 0x800000, RZ, 0xc0, !PT ;  /* 0x0080000003ff7812 */ /* 0x000fc6000788c0ff */
[----:B0-----:R-:W2:Y:S10]  /*87410*/  LDL.LU.64 R108, [R1+0x1e40] ;  /* 0x001e4000016c7983 */ /* 0x001eb40000300a00 */
[----:B------:R-:W-:Y:S01]  /*87420*/  @P4 STG.E.U8 desc[UR6][R162.64], R114 ;  /* 0x00000072a2004986 */ /* 0x000fe2000c101106 */
[----:B------:R-:W-:-:S02]  /*87430*/  LOP3.LUT P4, RZ, R3, 0x400000, RZ, 0xc0, !PT ;  /* 0x0040000003ff7812 */ /* 0x000fc4000788c0ff */
[----:B------:R-:W-:-:S11]  /*87440*/  PRMT R2, R115, 0x7772, RZ ;  /* 0x0000777273027816 */ /* 0x000fd600000000ff */
[----:B------:R0:W-:Y:S04]  /*87450*/  @P4 STG.E.U8 desc[UR6][R110.64], R2 ;  /* 0x000000026e004986 */ /* 0x0001e8000c101106 */
[----:B0-----:R-:W4:Y:S01]  /*87460*/  LDL.LU.64 R110, [R1+0x1e38] ;  /* 0x001e3800016e7983 */ /* 0x001f220000300a00 */
[----:B------:R-:W-:Y:S02]  /*87470*/  LOP3.LUT P4, RZ, R3, 0x200000, RZ, 0xc0, !PT ;  /* 0x0020000003ff7812 */ /* 0x000fe4000788c0ff */
[----:B------:R-:W-:Y:S02]  /*87480*/  PRMT R115, R115, 0x7773, RZ ;  /* 0x0000777373737816 */ /* 0x000fe400000000ff */
[----:B------:R-:W-:-:S09]  /*87490*/  LOP3.LUT P5, RZ, R246, 0x2000, RZ, 0xc0, !PT ;  /* 0x00002000f6ff7812 */ /* 0x000fd200078ac0ff */
[----:B------:R-:W-:Y:S01]  /*874a0*/  @P4 STG.E.U8 desc[UR6][R164.64], R115 ;  /* 0x00000073a4004986 */ /* 0x000fe2000c101106 */
[----:B------:R-:W-:Y:S02]  /*874b0*/  LOP3.LUT P4, RZ, R3, 0x100000, RZ, 0xc0, !PT ;  /* 0x0010000003ff7812 */ /* 0x000fe4000788c0ff */
[C---:B------:R-:W-:Y:S02]  /*874c0*/  LOP3.LUT P6, RZ, R246.reuse, 0x1000, RZ, 0xc0, !PT ;  /* 0x00001000f6ff7812 */ /* 0x040fe400078cc0ff */
[C---:B------:R-:W-:Y:S02]  /*874d0*/  LOP3.LUT P0, RZ, R246.reuse, 0x800, RZ, 0xc0, !PT ;  /* 0x00000800f6ff7812 */ /* 0x040fe4000780c0ff */
[C---:B------:R-:W-:Y:S02]  /*874e0*/  LOP3.LUT P1, RZ, R246.reuse, 0x400, RZ, 0xc0, !PT ;  /* 0x00000400f6ff7812 */ /* 0x040fe4000782c0ff */
[C---:B------:R-:W-:Y:S02]  /*874f0*/  LOP3.LUT P2, RZ, R246.reuse, 0x200, RZ, 0xc0, !PT ;  /* 0x00000200f6ff7812 */ /* 0x040fe4000784c0ff */
[----:B------:R-:W-:-:S02]  /*87500*/  LOP3.LUT P3, RZ, R246, 0x100, RZ, 0xc0, !PT ;  /* 0x00000100f6ff7812 */ /* 0x000fc4000786c0ff */
[----:B------:R-:W-:Y:S02]  /*87510*/  LOP3.LUT R3, R3, 0xffffefff, RZ, 0xc0, !PT ;  /* 0xffffefff03037812 */ /* 0x000fe400078ec0ff */
[----:B--2---:R-:W-:-:S05]  /*87520*/  PRMT R2, R108, 0x7770, RZ ;  /* 0x000077706c027816 */ /* 0x004fca00000000ff */
[----:B------:R0:W-:Y:S02]  /*87530*/  @P4 STG.E.U8 desc[UR6][R166.64], R2 ;  /* 0x00000002a6004986 */ /* 0x0001e4000c101106 */
[----:B0-----:R-:W-:-:S05]  /*87540*/  PRMT R2, R108, 0x7771, RZ ;  /* 0x000077716c027816 */ /* 0x001fca00000000ff */
[----:B---3--:R0:W-:Y:S02]  /*87550*/  @P5 STG.E.U8 desc[UR6][R168.64], R2 ;  /* 0x00000002a8005986 */ /* 0x0081e4000c101106 */
[C---:B0-----:R-:W-:Y:S02]  /*87560*/  PRMT R2, R109.reuse, 0x7770, RZ ;  /* 0x000077706d027816 */ /* 0x041fe400000000ff */
[----:B------:R-:W2:Y:S04]  /*87570*/  LDL.LU.64 R168, [R1+0x268] ;  /* 0x0002680001a87983 */ /* 0x000ea80000300a00 */
[----:B----4-:R0:W-:Y:S02]  /*87580*/  @P6 STG.E.U8 desc[UR6][R170.64], R2 ;  /* 0x00000002aa006986 */ /* 0x0101e4000c101106 */
[----:B0-----:R-:W-:-:S02]  /*87590*/  PRMT R2, R109, 0x7771, RZ ;  /* 0x000077716d027816 */ /* 0x001fc400000000ff */
[----:B------:R-:W3:Y:S04]  /*875a0*/  LDL.LU.64 R170, [R1+0x260] ;  /* 0x0002600001aa7983 */ /* 0x000ee80000300a00 */
        /* <DEDUP_REMOVED lines=8> */
[----:B------:R-:W-:-:S05]  /*87630*/  PRMT R2, R111, 0x7770, RZ ;  /* 0x000077706f027816 */ /* 0x000fca00000000ff */
[----:B------:R0:W-:Y:S04]  /*87640*/  @P3 STG.E.U8 desc[UR6][R178.64], R2 ;  /* 0x00000002b2003986 */ /* 0x0001e8000c101106 */
[----:B0-----:R-:W4:Y:S04]  /*87650*/  LDL.LU.64 R178, [R1+0x238] ;  /* 0x0002380001b27983 */ /* 0x001f280000300a00 */
[----:B------:R-:W4:Y:S01]  /*87660*/  LDL.LU.64 R158, [R1+0x230] ;  /* 0x00023000019e7983 */ /* 0x000f220000300a00 */
[----:B------:R-:W-:Y:S02]  /*87670*/  LOP3.LUT P4, RZ, R247, 0x8000000, RZ, 0xc0, !PT ;  /* 0x08000000f7ff7812 */ /* 0x000fe4000788c0ff */
[C---:B------:R-:W-:Y:S01]  /*87680*/  LOP3.LUT P0, RZ, R246.reuse, 0x80, RZ, 0xc0, !PT ;  /* 0x00000080f6ff7812 */ /* 0x040fe2000780c0ff */
[----:B------:R-:W4:Y:S01]  /*87690*/  LDL.LU.64 R160, [R1+0x220] ;  /* 0x0002200001a07983 */ /* 0x000f220000300a00 */
[----:B------:R-:W-:-:S02]  /*876a0*/  LOP3.LUT P1, RZ, R246, 0x40, RZ, 0xc0, !PT ;  /* 0x00000040f6ff7812 */ /* 0x000fc4000782c0ff */
[----:B------:R-:W-:Y:S01]  /*876b0*/  PRMT R2, R111, 0x7771, RZ ;  /* 0x000077716f027816 */ /* 0x000fe200000000ff */
[----:B------:R-:W4:Y:S01]  /*876c0*/  LDL.LU.64 R162, [R1+0x218] ;  /* 0x0002180001a27983 */ /* 0x000f220000300a00 */
[C---:B------:R-:W-:Y:S02]  /*876d0*/  LOP3.LUT P2, RZ, R246.reuse, 0x20, RZ, 0xc0, !PT ;  /* 0x00000020f6ff7812 */ /* 0x040fe4000784c0ff */
[----:B------:R-:W-:Y:S01]  /*876e0*/  LOP3.LUT P3, RZ, R246, 0x10, RZ, 0xc0, !PT ;  /* 0x00000010f6ff7812 */ /* 0x000fe2000786c0ff */
[----:B------:R-:W4:Y:S02]  /*876f0*/  LDL.LU.64 R164, [R1+0x210] ;  /* 0x0002100001a47983 */ /* 0x000f240000300a00 */
[----:B------:R-:W-:Y:S02]  /*87700*/  @P4 LOP3.LUT R3, R3, 0x1000, RZ, 0xfc, !PT ;  /* 0x0000100003034812 */ /* 0x000fe400078efcff */
[----:B------:R-:W-:Y:S01]  /*87710*/  LOP3.LUT P4, RZ, R247, 0x10000000, RZ, 0xc0, !PT ;  /* 0x10000000f7ff7812 */ /* 0x000fe2000788c0ff */
[----:B------:R-:W4:Y:S01]  /*87720*/  LDL.LU.64 R166, [R1+0x208] ;  /* 0x0002080001a67983 */ /* 0x000f220000300a00 */
        /* <DEDUP_REMOVED lines=21> */
[----:B--2---:R0:W-:Y:S02]  /*87880*/  @P0 STG.E.U8 desc[UR6][R168.64], R2 ;  /* 0x00000002a8000986 */ /* 0x0041e4000c101106 */
[C---:B0-----:R-:W-:Y:S02]  /*87890*/  PRMT R2, R108.reuse, 0x7772, RZ ;  /* 0x000077726c027816 */ /* 0x041fe400000000ff */
[----:B------:R-:W2:Y:S01]  /*878a0*/  LDL.LU.64 R168, [R1+0x200] ;  /* 0x0002000001a87983 */ /* 0x000ea20000300a00 */
[----:B------:R-:W-:-:S03]  /*878b0*/  PRMT R108, R108, 0x7773, RZ ;  /* 0x000077736c6c7816 */ /* 0x000fc600000000ff */
[----:B---3--:R0:W-:Y:S02]  /*878c0*/  @P1 STG.E.U8 desc[UR6][R170.64], R2 ;  /* 0x00000002aa001986 */ /* 0x0081e4000c101106 */
[C---:B0-----:R-:W-:Y:S02]  /*878d0*/  PRMT R2, R109.reuse, 0x7772, RZ ;  /* 0x000077726d027816 */ /* 0x041fe400000000ff */
[----:B------:R-:W3:Y:S01]  /*878e0*/  LDL.LU.64 R170, [R1+0x1f8] ;  /* 0x0001f80001aa7983 */ /* 0x000ee20000300a00 */
[----:B------:R-:W-:-:S03]  /*878f0*/  PRMT R109, R109, 0x7773, RZ ;  /* 0x000077736d6d7816 */ /* 0x000fc600000000ff */
[----:B----4-:R0:W-:Y:S04]  /*87900*/  @P2 STG.E.U8 desc[UR6][R172.64], R108 ;  /* 0x0000006cac002986 */ /* 0x0101e8000c101106 */
[----:B0-----:R-:W4:Y:S04]  /*87910*/  LDL.LU.64 R172, [R1+0x1f0] ;  /* 0x0001f00001ac7983 */ /* 0x001f280000300a00 */
[----:B------:R0:W-:Y:S04]  /*87920*/  @P3 STG.E.U8 desc[UR6][R174.64], R2 ;  /* 0x00000002ae003986 */ /* 0x0001e8000c101106 */
[----:B------:R-:W-:Y:S01]  /*87930*/  @P4 STG.E.U8 desc[UR6][R176.64], R109 ;  /* 0x0000006db0004986 */ /* 0x000fe2000c101106 */
[----:B------:R-:W-:-:S02]  /*87940*/  LOP3.LUT P4, RZ, R3, 0x80000, RZ, 0xc0, !PT ;  /* 0x0008000003ff7812 */ /* 0x000fc4000788c0ff */
[----:B0-----:R-:W-:-:S11]  /*87950*/  PRMT R2, R110, 0x7772, RZ ;  /* 0x000077726e027816 */ /* 0x001fd600000000ff */
[----:B------:R0:W-:Y:S01]  /*87960*/  @P4 STG.E.U8 desc[UR6][R104.64], R2 ;  /* 0x0000000268004986 */ /* 0x0001e2000c101106 */
[----:B------:R-:W-:-:S03]  /*87970*/  LOP3.LUT P4, RZ, R3, 0x40000, RZ, 0xc0, !PT ;  /* 0x0004000003ff7812 */ /* 0x000fc6000788c0ff */
[----:B0-----:R-:W2:Y:S01]  /*87980*/  LDL.LU.64 R104, [R1+0x1e30] ;  /* 0x001e300001687983 */ /* 0x001ea20000300a00 */
[----:B------:R-:W-:Y:S02]  /*87990*/  PRMT R110, R110, 0x7773, RZ ;  /* 0x000077736e6e7816 */ /* 0x000fe400000000ff */
[----:B------:R-:W-:Y:S01]  /*879a0*/  PRMT R2, R111, 0x7772, RZ ;  /* 0x000077726f027816 */ /* 0x000fe200000000ff */
[----:B------:R-:W4:Y:S06]  /*879b0*/  LDL.LU.64 R174, [R1+0x1e8] ;  /* 0x0001e80001ae7983 */ /* 0x000f2c0000300a00 */
[----:B------:R0:W-:Y:S01]  /*879c0*/  @P4 STG.E.U8 desc[UR6][R178.64], R110 ;  /* 0x0000006eb2004986 */ /* 0x0001e2000c101106 */
[----:B------:R-:W-:-:S02]  /*879d0*/  LOP3.LUT P4, RZ, R3, 0x20000, RZ, 0xc0, !PT ;  /* 0x0002000003ff7812 */ /* 0x000fc4000788c0ff */
[----:B------:R-:W-:Y:S01]  /*879e0*/  PRMT R111, R111, 0x7773, RZ ;  /* 0x000077736f6f7816 */ /* 0x000fe200000000ff */
[----:B------:R-:W4:Y:S04]  /*879f0*/  LDL.LU.64 R176, [R1+0x1e0] ;  /* 0x0001e00001b07983 */ /* 0x000f280000300a00 */
[----:B0-----:R-:W4:Y:S06]  /*87a00*/  LDL.LU.64 R178, [R1+0x1d8] ;  /* 0x0001d80001b27983 */ /* 0x001f2c0000300a00 */
        /* <DEDUP_REMOVED lines=20> */
[----:B---3--:R-:W-:-:S05]  /*87b50*/  PRMT R2, R106, 0x7770, RZ ;  /* 0x000077706a027816 */ /* 0x008fca00000000ff */
[----:B------:R0:W-:Y:S02]  /*87b60*/  @P5 STG.E.U8 desc[UR6][R168.64], R2 ;  /* 0x00000002a8005986 */ /* 0x0001e4000c101106 */
[----:B0-----:R-:W-:-:S05]  /*87b70*/  PRMT R2, R106, 0x7771, RZ ;  /* 0x000077716a027816 */ /* 0x001fca00000000ff */
[----:B------:R0:W-:Y:S02]  /*87b80*/  @P6 STG.E.U8 desc[UR6][R170.64], R2 ;  /* 0x00000002aa006986 */ /* 0x0001e4000c101106 */
[C---:B0-----:R-:W-:Y:S02]  /*87b90*/  PRMT R2, R107.reuse, 0x7770, RZ ;  /* 0x000077706b027816 */ /* 0x041fe400000000ff */
[----:B------:R-:W2:Y:S04]  /*87ba0*/  LDL.LU.64 R170, [R1+0x1d0] ;  /* 0x0001d00001aa7983 */ /* 0x000ea80000300a00 */
[----:B----4-:R0:W-:Y:S02]  /*87bb0*/  @P0 STG.E.U8 desc[UR6][R172.64], R2 ;  /* 0x00000002ac000986 */ /* 0x0101e4000c101106 */
[----:B0-----:R-:W-:-:S02]  /*87bc0*/  PRMT R2, R107, 0x7771, RZ ;  /* 0x000077716b027816 */ /* 0x001fc400000000ff */
[----:B------:R-:W3:Y:S04]  /*87bd0*/  LDL.LU.64 R172, [R1+0x1c8] ;  /* 0x0001c80001ac7983 */ /* 0x000ee80000300a00 */
[----:B------:R0:W-:Y:S04]  /*87be0*/  @P1 STG.E.U8 desc[UR6][R174.64], R2 ;  /* 0x00000002ae001986 */ /* 0x0001e8000c101106 */
[----:B0-----:R-:W4:Y:S01]  /*87bf0*/  LDL.LU.64 R174, [R1+0x1c0] ;  /* 0x0001c00001ae7983 */ /* 0x001f220000300a00 */
[----:B------:R-:W-:Y:S02]  /*87c00*/  LOP3.LUT P2, RZ, R247, 0x400000, RZ, 0xc0, !PT ;  /* 0x00400000f7ff7812 */ /* 0x000fe4000784c0ff */
[----:B------:R-:W-:-:S02]  /*87c10*/  PRMT R2, R104, 0x7772, RZ ;  /* 0x0000777268027816 */ /* 0x000fc400000000ff */
[C---:B------:R-:W-:Y:S02]  /*87c20*/  LOP3.LUT P3, RZ, R247.reuse, 0x200000, RZ, 0xc0, !PT ;  /* 0x00200000f7ff7812 */ /* 0x040fe4000786c0ff */
[----:B------:R-:W-:Y:S02]  /*87c30*/  LOP3.LUT P0, RZ, R247, 0x100000, RZ, 0xc0, !PT ;  /* 0x00100000f7ff7812 */ /* 0x000fe4000780c0ff */
[----:B------:R-:W-:-:S05]  /*87c40*/  PRMT R104, R104, 0x7773, RZ ;  /* 0x0000777368687816 */ /* 0x000fca00000000ff */
[----:B------:R0:W-:Y:S01]  /*87c50*/  @P2 STG.E.U8 desc[UR6][R176.64], R2 ;  /* 0x00000002b0002986 */ /* 0x0001e2000c101106 */
[C---:B------:R-:W-:Y:S02]  /*87c60*/  LOP3.LUT P1, RZ, R247.reuse, 0x80000, RZ, 0xc0, !PT ;  /* 0x00080000f7ff7812 */ /* 0x040fe4000782c0ff */
[C---:B------:R-:W-:Y:S01]  /*87c70*/  LOP3.LUT P2, RZ, R247.reuse, 0x40000, RZ, 0xc0, !PT ;  /* 0x00040000f7ff7812 */ /* 0x040fe2000784c0ff */
[----:B------:R1:W-:Y:S04]  /*87c80*/  @P3 STG.E.U8 desc[UR6][R178.64], R104 ;  /* 0x00000068b2003986 */ /* 0x0003e8000c101106 */
[----:B0-----:R-:W4:Y:S01]  /*87c90*/  LDL.LU.64 R176, [R1+0x1b0] ;  /* 0x0001b00001b07983 */ /* 0x001f220000300a00 */
[----:B------:R-:W-:Y:S02]  /*87ca0*/  LOP3.LUT P3, RZ, R247, 0x20000, RZ, 0xc0, !PT ;  /* 0x00020000f7ff7812 */ /* 0x000fe4000786c0ff */
[C---:B------:R-:W-:Y:S01]  /*87cb0*/  PRMT R2, R105.reuse, 0x7772, RZ ;  /* 0x0000777269027816 */ /* 0x040fe200000000ff */
[----:B-1----:R-:W4:Y:S01]  /*87cc0*/  LDL.LU.64 R178, [R1+0x1a8] ;  /* 0x0001a80001b27983 */ /* 0x002f220000300a00 */
[----:B------:R-:W-:-:S03]  /*87cd0*/  PRMT R105, R105, 0x7773, RZ ;  /* 0x0000777369697816 */ /* 0x000fc600000000ff */
        /* <DEDUP_REMOVED lines=10> */
[----:B------:R-:W-:Y:S01]  /*87d80*/  @P4 LOP3.LUT R3, R3, 0x20, RZ, 0xfc, !PT ;  /* 0x0000002003034812 */ /* 0x000fe200078efcff */
[----:B--2---:R0:W-:Y:S02]  /*87d90*/  @P0 STG.E.U8 desc[UR6][R170.64], R2 ;  /* 0x00000002aa000986 */ /* 0x0041e4000c101106 */
[C---:B0-----:R-:W-:Y:S02]  /*87da0*/  PRMT R2, R106.reuse, 0x7772, RZ ;  /* 0x000077726a027816 */ /* 0x041fe400000000ff */
[----:B------:R-:W-:Y:S01]  /*87db0*/  PRMT R106, R106, 0x7773, RZ ;  /* 0x000077736a6a7816 */ /* 0x000fe200000000ff */
[----:B---3--:R-:W-:Y:S04]  /*87dc0*/  @P1 STG.E.U8 desc[UR6][R172.64], R105 ;  /* 0x00000069ac001986 */ /* 0x008fe8000c101106 */
[----:B----4-:R-:W-:Y:S04]  /*87dd0*/  @P2 STG.E.U8 desc[UR6][R174.64], R2 ;  /* 0x00000002ae002986 */ /* 0x010fe8000c101106 */
[----:B------:R0:W-:Y:S04]  /*87de0*/  @P3 STG.E.U8 desc[UR6][R100.64], R106 ;  /* 0x0000006a64003986 */ /* 0x0001e8000c101106 */
[----:B0-----:R-:W2:Y:S01]  /*87df0*/  LDL.LU.64 R100, [R1+0x1e20] ;  /* 0x001e200001647983 */ /* 0x001ea20000300a00 */
[----:B------:R-:W-:-:S02]  /*87e00*/  LOP3.LUT P4, RZ, R247, 0x400, RZ, 0xc0, !PT ;  /* 0x00000400f7ff7812 */ /* 0x000fc4000788c0ff */
[----:B------:R-:W-:Y:S01]  /*87e10*/  LOP3.LUT R3, R3, 0xffffffbf, RZ, 0xc0, !PT ;  /* 0xffffffbf03037812 */ /* 0x000fe200078ec0ff */
[----:B------:R-:W3:Y:S01]  /*87e20*/  LDL.LU.64 R168, [R1+0x170] ;  /* 0x0001700001a87983 */ /* 0x000ee20000300a00 */
[----:B------:R-:W-:-:S09]  /*87e30*/  PRMT R2, R107, 0x7772, RZ ;  /* 0x000077726b027816 */ /* 0x000fd200000000ff */
[----:B------:R-:W-:Y:S01]  /*87e40*/  @P4 LOP3.LUT R3, R3, 0x40, RZ, 0xfc, !PT ;  /* 0x0000004003034812 */ /* 0x000fe200078efcff */
[----:B------:R-:W4:Y:S01]  /*87e50*/  LDL.LU.64 R170, [R1+0x168] ;  /* 0x0001680001aa7983 */ /* 0x000f220000300a00 */
[----:B------:R-:W-:Y:S02]  /*87e60*/  LOP3.LUT P4, RZ, R247, 0x800, RZ, 0xc0, !PT ;  /* 0x00000800f7ff7812 */ /* 0x000fe4000788c0ff */
[----:B------:R-:W-:Y:S01]  /*87e70*/  LOP3.LUT R3, R3, 0xffffff7f, RZ, 0xc0, !PT ;  /* 0xffffff7f03037812 */ /* 0x000fe200078ec0ff */
[----:B------:R-:W4:Y:S01]  /*87e80*/  LDL.LU.64 R172, [R1+0x160] ;  /* 0x0001600001ac7983 */ /* 0x000f220000300a00 */
[----:B------:R-:W-:-:S03]  /*87e90*/  PRMT R107, R107, 0x7773, RZ ;  /* 0x000077736b6b7816 */ /* 0x000fc600000000ff */
[----:B------:R-:W4:Y:S06]  /*87ea0*/  LDL.LU.64 R174, [R1+0x158] ;  /* 0x0001580001ae7983 */ /* 0x000f2c0000300a00 */
        /* <DEDUP_REMOVED lines=14> */
[----:B------:R0:W-:Y:S01]  /*87f90*/  @P4 STG.E.U8 desc[UR6][R176.64], R2 ;  /* 0x00000002b0004986 */ /* 0x0001e2000c101106 */
[----:B------:R-:W-:-:S03]  /*87fa0*/  LOP3.LUT P4, RZ, R3, 0x800, RZ, 0xc0, !PT ;  /* 0x0000080003ff7812 */ /* 0x000fc6000788c0ff */
[----:B0-----:R-:W4:Y:S10]  /*87fb0*/  LDL.LU.64 R176, [R1+0xaf8] ;  /* 0x000af80001b07983 */ /* 0x001f340000300a00 */
[----:B------:R-:W-:Y:S01]  /*87fc0*/  @P4 STG.E.U8 desc[UR6][R178.64], R107 ;  /* 0x0000006bb2004986 */ /* 0x000fe2000c101106 */
[----:B------:R-:W-:-:S02]  /*87fd0*/  LOP3.LUT P4, RZ, R3, 0x400, RZ, 0xc0, !PT ;  /* 0x0000040003ff7812 */ /* 0x000fc4000788c0ff */
[----:B--2---:R-:W-:-:S11]  /*87fe0*/  PRMT R2, R100, 0x7770, RZ ;  /* 0x0000777064027816 */ /* 0x004fd600000000ff */
[----:B------:R0:W-:Y:S04]  /*87ff0*/  @P4 STG.E.U8 desc[UR6][R102.64], R2 ;  /* 0x0000000266004986 */ /* 0x0001e8000c101106 */
[----:B0-----:R-:W2:Y:S04]  /*88000*/  LDL.LU.64 R102, [R1+0x1e18] ;  /* 0x001e180001667983 */ /* 0x001ea80000300a00 */
[----:B------:R-:W4:Y:S01]  /*88010*/  LDL.LU.64 R178, [R1+0xb08] ;  /* 0x000b080001b27983 */ /* 0x000f220000300a00 */
        /* <DEDUP_REMOVED lines=32> */
[----:B0-----:R-:W2:Y:S01]  /*88220*/  LDL.LU.64 R248, [R1+0x1e10] ;  /* 0x001e100001f87983 */ /* 0x001ea20000300a00 */
[----:B------:R-:W-:Y:S02]  /*88230*/  LOP3.LUT P0, RZ, R247, 0x2, RZ, 0xc0, !PT ;  /* 0x00000002f7ff7812 */ /* 0x000fe4000780c0ff */
[----:B------:R-:W-:Y:S01]  /*88240*/  PRMT R101, R101, 0x7773, RZ ;  /* 0x0000777365657816 */ /* 0x000fe200000000ff */
[----:B------:R-:W3:Y:S01]  /*88250*/  LDL.LU.64 R172, [R1+0xb18] ;  /* 0x000b180001ac7983 */ /* 0x000ee20000300a00 */
[C---:B------:R-:W-:Y:S02]  /*88260*/  PRMT R2, R102.reuse, 0x7772, RZ ;  /* 0x0000777266027816 */ /* 0x040fe400000000ff */
[----:B------:R-:W-:Y:S01]  /*88270*/  PRMT R102, R102, 0x7773, RZ ;  /* 0x0000777366667816 */ /* 0x000fe200000000ff */
[----:B------:R0:W-:Y:S04]  /*88280*/  @P2 STG.E.U8 desc[UR6][R176.64], R101 ;  /* 0x00000065b0002986 */ /* 0x0001e8000c101106 */
[----:B------:R-:W4:Y:S04]  /*88290*/  LDL.LU.64 R174, [R1+0xb20] ;  /* 0x000b200001ae7983 */ /* 0x000f280000300a00 */
[----:B------:R1:W-:Y:S04]  /*882a0*/  @P3 STG.E.U8 desc[UR6][R178.64], R2 ;  /* 0x00000002b2003986 */ /* 0x0003e8000c101106 */
[----:B0-----:R-:W4:Y:S04]  /*882b0*/  LDL.LU.64 R176, [R1+0xb28] ;  /* 0x000b280001b07983 */ /* 0x001f280000300a00 */
[----:B------:R0:W-:Y:S04]  /*882c0*/  @P0 STG.E.U8 desc[UR6][R96.64], R102 ;  /* 0x0000006660000986 */ /* 0x0001e8000c101106 */
[----:B-1----:R-:W4:Y:S04]  /*882d0*/  LDL.LU.64 R178, [R1+0xb38] ;  /* 0x000b380001b27983 */ /* 0x002f280000300a00 */
[----:B0-----:R-:W4:Y:S01]  /*882e0*/  LDL.LU.64 R96, [R1+0x1e08] ;  /* 0x001e080001607983 */ /* 0x001f220000300a00 */
[----:B------:R-:W-:-:S02]  /*882f0*/  LOP3.LUT R5, R5, 0xefffffff, RZ, 0xc0, !PT ;  /* 0xefffffff05057812 */ /* 0x000fc400078ec0ff */
[----:B------:R-:W-:Y:S01]  /*88300*/  LOP3.LUT R3, R3, 0xfffffffe, RZ, 0xc0, !PT ;  /* 0xfffffffe03037812 */ /* 0x000fe200078ec0ff */
[----:B------:R-:W4:Y:S01]  /*88310*/  LDL.LU.64 R156, [R1+0xb40] ;  /* 0x000b4000019c7983 */ /* 0x000f220000300a00 */
[----:B------:R-:W-:Y:S02]  /*88320*/  LOP3.LUT P1, RZ, R247, 0x1, RZ, 0xc0, !PT ;  /* 0x00000001f7ff7812 */ /* 0x000fe4000782c0ff */
[C---:B------:R-:W-:Y:S01]  /*88330*/  PRMT R2, R103.reuse, 0x7772, RZ ;  /* 0x0000777267027816 */ /* 0x040fe200000000ff */
[----:B------:R-:W4:Y:S01]  /*88340*/  LDL.LU.64 R158, [R1+0xb50] ;  /* 0x000b5000019e7983 */ /* 0x000f220000300a00 */
[----:B------:R-:W-:-:S03]  /*88350*/  PRMT R103, R103, 0x7773, RZ ;  /* 0x0000777367677816 */ /* 0x000fc600000000ff */
[----:B------:R-:W4:Y:S04]  /*88360*/  LDL.LU.64 R160, [R1+0xb58] ;  /* 0x000b580001a07983 */ /* 0x000f280000300a00 */
        /* <DEDUP_REMOVED lines=26> */
[----:B------:R-:W-:Y:S02]  /*88510*/  LOP3.LUT P3, RZ, R248, 0x40000000, RZ, 0xc0, !PT ;  /* 0x40000000f8ff7812 */ /* 0x000fe4000786c0ff */
[----:B------:R-:W-:Y:S01]  /*88520*/  LOP3.LUT R3, R3, 0xfffffff7, RZ, 0xc0, !PT ;  /* 0xfffffff703037812 */ /* 0x000fe200078ec0ff */
[----:B---3--:R4:W-:Y:S08]  /*88530*/  @P1 STG.E.U8 desc[UR6][R172.64], R2 ;  /* 0x00000002ac001986 */ /* 0x0089f0000c101106 */
[----:B------:R-:W-:-:S02]  /*88540*/  @P4 LOP3.LUT R3, R3, 0x8, RZ, 0xfc, !PT ;  /* 0x0000000803034812 */ /* 0x000fc400078efcff */
[----:B------:R-:W-:Y:S02]  /*88550*/  LOP3.LUT P4, RZ, R248, 0x20000000, RZ, 0xc0, !PT ;  /* 0x20000000f8ff7812 */ /* 0x000fe4000788c0ff */
[C---:B----4-:R-:W-:Y:S01]  /*88560*/  PRMT R2, R96.reuse, 0x7770, RZ ;  /* 0x0000777060027816 */ /* 0x050fe200000000ff */
[----:B------:R-:W-:Y:S04]  /*88570*/  @P2 STG.E.U8 desc[UR6][R174.64], R103 ;  /* 0x00000067ae002986 */ /* 0x000fe8000c101106 */
[----:B------:R0:W-:Y:S02]  /*88580*/  @P3 STG.E.U8 desc[UR6][R176.64], R2 ;  /* 0x00000002b0003986 */ /* 0x0001e4000c101106 */
[----:B0-----:R-:W-:-:S05]  /*88590*/  PRMT R2, R96, 0x7771, RZ ;  /* 0x0000777160027816 */ /* 0x001fca00000000ff */
[----:B------:R0:W-:Y:S04]  /*885a0*/  @P4 STG.E.U8 desc[UR6][R98.64], R2 ;  /* 0x0000000262004986 */ /* 0x0001e8000c101106 */
[----:B0-----:R-:W2:Y:S01]  /*885b0*/  LDL.LU.64 R98, [R1+0x1e00] ;  /* 0x001e000001627983 */ /* 0x001ea20000300a00 */
[----:B------:R-:W-:Y:S02]  /*885c0*/  LOP3.LUT P4, RZ, R3, 0x8, RZ, 0xc0, !PT ;  /* 0x0000000803ff7812 */ /* 0x000fe4000788c0ff */
[----:B------:R-:W-:Y:S01]  /*885d0*/  PRMT R2, R97, 0x7770, RZ ;  /* 0x0000777061027816 */ /* 0x000fe200000000ff */
[----:B------:R-:W3:Y:S04]  /*885e0*/  LDL.LU.64 R172, [R1+0xb90] ;  /* 0x000b900001ac7983 */ /* 0x000ee80000300a00 */
[----:B------:R-:W4:Y:S04]  /*885f0*/  LDL.LU.64 R174, [R1+0xb98] ;  /* 0x000b980001ae7983 */ /* 0x000f280000300a00 */
[----:B------:R-:W4:Y:S04]  /*88600*/  LDL.LU.64 R176, [R1+0xba0] ;  /* 0x000ba00001b07983 */ /* 0x000f280000300a00 */
[----:B------:R0:W-:Y:S04]  /*88610*/  @P4 STG.E.U8 desc[UR6][R178.64], R2 ;  /* 0x00000002b2004986 */ /* 0x0001e8000c101106 */
[----:B0-----:R-:W4:Y:S01]  /*88620*/  LDL.LU.64 R178, [R1+0xbb0] ;  /* 0x000bb00001b27983 */ /* 0x001f220000300a00 */
[----:B------:R-:W-:-:S02]  /*88630*/  LOP3.LUT P4, RZ, R3, 0x4, RZ, 0xc0, !PT ;  /* 0x0000000403ff7812 */ /* 0x000fc4000788c0ff */
[----:B------:R-:W-:-:S11]  /*88640*/  PRMT R2, R97, 0x7771, RZ ;  /* 0x0000777161027816 */ /* 0x000fd600000000ff */
        /* <DEDUP_REMOVED lines=23> */
[----:B------:R-:W-:Y:S02]  /*887c0*/  PRMT R96, R96, 0x7773, RZ ;  /* 0x0000777360607816 */ /* 0x000fe400000000ff */
[----:B0-----:R-:W-:-:S09]  /*887d0*/  PRMT R2, R97, 0x7772, RZ ;  /* 0x0000777261027816 */ /* 0x001fd200000000ff */
[----:B------:R-:W-:Y:S01]  /*887e0*/  @P4 STG.E.U8 desc[UR6][R168.64], R96 ;  /* 0x00000060a8004986 */ /* 0x000fe2000c101106 */
[----:B------:R-:W-:-:S03]  /*887f0*/  PRMT R97, R97, 0x7773, RZ ;  /* 0x0000777361617816 */ /* 0x000fc600000000ff */
[----:B------:R0:W-:Y:S04]  /*88800*/  @P5 STG.E.U8 desc[UR6][R170.64], R2 ;  /* 0x00000002aa005986 */ /* 0x0001e8000c101106 */
[----:B---3--:R-:W-:Y:S01]  /*88810*/  @P6 STG.E.U8 desc[UR6][R172.64], R97 ;  /* 0x00000061ac006986 */ /* 0x008fe2000c101106 */
        /* <DEDUP_REMOVED lines=37> */
[C---:B------:R-:W-:Y:S01]  /*88a70*/  LOP3.LUT P2, RZ, R248.reuse, 0x1000, RZ, 0xc0, !PT ;  /* 0x00001000f8ff7812 */ /* 0x040fe2000784c0ff */
[----:B------:R-:W3:Y:S01]  /*88a80*/  LDL.LU.64 R168, [R1+0xc30] ;  /* 0x000c300001a87983 */ /* 0x000ee20000300a00 */
[C---:B------:R-:W-:Y:S02]  /*88a90*/  LOP3.LUT P3, RZ, R248.reuse, 0x800, RZ, 0xc0, !PT ;  /* 0x00000800f8ff7812 */ /* 0x040fe4000786c0ff */
[----:B------:R-:W-:Y:S01]  /*88aa0*/  PRMT R2, R93, 0x7770, RZ ;  /* 0x000077705d027816 */ /* 0x000fe200000000ff */
[----:B------:R-:W3:Y:S04]  /*88ab0*/  LDL.LU.64 R170, [R1+0xc38] ;  /* 0x000c380001aa7983 */ /* 0x000ee80000300a00 */
        /* <DEDUP_REMOVED lines=12> */
[----:B----4-:R0:W-:Y:S10]  /*88b80*/  @P2 STG.E.U8 desc[UR6][R172.64], R2 ;  /* 0x00000002ac002986 */ /* 0x0101f4000c101106 */
[----:B------:R-:W-:-:S02]  /*88b90*/  @P4 LOP3.LUT R5, R5, 0x8000000, RZ, 0xfc, !PT ;  /* 0x0800000005054812 */ /* 0x000fc400078efcff */
[----:B------:R-:W-:Y:S01]  /*88ba0*/  LOP3.LUT P4, RZ, R248, 0x400, RZ, 0xc0, !PT ;  /* 0x00000400f8ff7812 */ /* 0x000fe2000788c0ff */
[----:B0-----:R-:W4:Y:S01]  /*88bb0*/  LDL.LU.64 R172, [R1+0xc40] ;  /* 0x000c400001ac7983 */ /* 0x001f220000300a00 */
[----:B------:R-:W-:-:S05]  /*88bc0*/  PRMT R2, R93, 0x7771, RZ ;  /* 0x000077715d027816 */ /* 0x000fca00000000ff */
        /* <DEDUP_REMOVED lines=19> */
[----:B------:R-:W-:-:S11]  /*88d00*/  PRMT R92, R92, 0x7773, RZ ;  /* 0x000077735c5c7816 */ /* 0x000fd600000000ff */
[----:B---3--:R-:W-:Y:S01]  /*88d10*/  @P4 STG.E.U8 desc[UR6][R164.64], R92 ;  /* 0x0000005ca4004986 */ /* 0x008fe2000c101106 */
[----:B------:R-:W-:Y:S02]  /*88d20*/  LOP3.LUT P4, RZ, R5, 0x400000, RZ, 0xc0, !PT ;  /* 0x0040000005ff7812 */ /* 0x000fe4000788c0ff */
[----:B0-----:R-:W-:-:S11]  /*88d30*/  PRMT R2, R93, 0x7772, RZ ;  /* 0x000077725d027816 */ /* 0x001fd600000000ff */
[----:B------:R0:W-:Y:S04]  /*88d40*/  @P4 STG.E.U8 desc[UR6][R88.64], R2 ;  /* 0x0000000258004986 */ /* 0x0001e8000c101106 */
[----:B0-----:R-:W3:Y:S01]  /*88d50*/  LDL.LU.64 R88, [R1+0x1de8] ;  /* 0x001de80001587983 */ /* 0x001ee20000300a00 */
[----:B------:R-:W-:Y:S02]  /*88d60*/  LOP3.LUT P4, RZ, R5, 0x200000, RZ, 0xc0, !PT ;  /* 0x0020000005ff7812 */ /* 0x000fe4000788c0ff */
[----:B------:R-:W-:Y:S02]  /*88d70*/  PRMT R93, R93, 0x7773, RZ ;  /* 0x000077735d5d7816 */ /* 0x000fe400000000ff */
[C---:B------:R-:W-:Y:S02]  /*88d80*/  LOP3.LUT P5, RZ, R248.reuse, 0x2, RZ, 0xc0, !PT ;  /* 0x00000002f8ff7812 */ /* 0x040fe400078ac0ff */
[----:B------:R-:W-:-:S07]  /*88d90*/  LOP3.LUT P6, RZ, R248, 0x1, RZ, 0xc0, !PT ;  /* 0x00000001f8ff7812 */ /* 0x000fce00078cc0ff */
[----:B------:R-:W-:Y:S01]  /*88da0*/  @P4 STG.E.U8 desc[UR6][R166.64], R93 ;  /* 0x0000005da6004986 */ /* 0x000fe2000c101106 */
[----:B------:R-:W-:Y:S02]  /*88db0*/  LOP3.LUT P4, RZ, R5, 0x100000, RZ, 0xc0, !PT ;  /* 0x0010000005ff7812 */ /* 0x000fe4000788c0ff */
[C---:B------:R-:W-:Y:S02]  /*88dc0*/  PRMT R2, R94.reuse, 0x7772, RZ ;  /* 0x000077725e027816 */ /* 0x040fe400000000ff */
[C---:B------:R-:W-:Y:S02]  /*88dd0*/  LOP3.LUT P0, RZ, R249.reuse, 0x80000000, RZ, 0xc0, !PT ;  /* 0x80000000f9ff7812 */ /* 0x040fe4000780c0ff */
[----:B------:R-:W-:Y:S02]  /*88de0*/  LOP3.LUT P1, RZ, R249, 0x40000000, RZ, 0xc0, !PT ;  /* 0x40000000f9ff7812 */ /* 0x000fe4000782c0ff */
[----:B------:R-:W-:-:S05]  /*88df0*/  PRMT R94, R94, 0x7773, RZ ;  /* 0x000077735e5e7816 */ /* 0x000fca00000000ff */
[----:B------:R0:W-:Y:S01]  /*88e00*/  @P4 STG.E.U8 desc[UR6][R168.64], R2 ;  /* 0x00000002a8004986 */ /* 0x0001e2000c101106 */
[----:B------:R-:W-:-:S03]  /*88e10*/  LOP3.LUT P2, RZ, R249, 0x20000000, RZ, 0xc0, !PT ;  /* 0x20000000f9ff7812 */ /* 0x000fc6000784c0ff */
[----:B------:R-:W-:Y:S01]  /*88e20*/  @P5 STG.E.U8 desc[UR6][R170.64], R94 ;  /* 0x0000005eaa005986 */ /* 0x000fe2000c101106 */
[C---:B0-----:R-:W-:Y:S02]  /*88e30*/  PRMT R2, R95.reuse, 0x7772, RZ ;  /* 0x000077725f027816 */ /* 0x041fe400000000ff */
[----:B------:R-:W-:-:S03]  /*88e40*/  PRMT R95, R95, 0x7773, RZ ;  /* 0x000077735f5f7816 */ /* 0x000fc600000000ff */
[----:B----4-:R3:W-:Y:S01]  /*88e50*/  @P6 STG.E.U8 desc[UR6][R172.64], R2 ;  /* 0x00000002ac006986 */ /* 0x0107e2000c101106 */
[----:B------:R-:W-:-:S03]  /*88e60*/  LOP3.LUT P3, RZ, R249, 0x10000000, RZ, 0xc0, !PT ;  /* 0x10000000f9ff7812 */ /* 0x000fc6000786c0ff */
[----:B------:R-:W-:Y:S01]  /*88e70*/  @P0 STG.E.U8 desc[UR6][R174.64], R95 ;  /* 0x0000005fae000986 */ /* 0x000fe2000c101106 */
[----:B------:R-:W-:Y:S02]  /*88e80*/  LOP3.LUT P4, RZ, R249, 0x8000, RZ, 0xc0, !PT ;  /* 0x00008000f9ff7812 */ /* 0x000fe4000788c0ff */
[----:B------:R-:W-:-:S11]  /*88e90*/  LOP3.LUT R5, R5, 0xffffefff, RZ, 0xc0, !PT ;  /* 0xffffefff05057812 */ /* 0x000fd600078ec0ff */
[----:B------:R-:W-:Y:S02]  /*88ea0*/  @P4 LOP3.LUT R5, R5, 0x1000, RZ, 0xfc, !PT ;  /* 0x0000100005054812 */ /* 0x000fe400078efcff */
[----:B------:R-:W-:Y:S02]  /*88eb0*/  LOP3.LUT P4, RZ, R249, 0x10000, RZ, 0xc0, !PT ;  /* 0x00010000f9ff7812 */ /* 0x000fe4000788c0ff */
        /* <DEDUP_REMOVED lines=17> */
[----:B------:R-:W-:-:S04]  /*88fd0*/  LOP3.LUT R5, R5, 0xffffdfff, RZ, 0xc0, !PT ;  /* 0xffffdfff05057812 */ /* 0x000fc800078ec0ff */
        /* <DEDUP_REMOVED lines=16> */
[----:B------:R-:W-:Y:S02]  /*890e0*/  LOP3.LUT P1, RZ, R249, 0x4000000, RZ, 0xc0, !PT ;  /* 0x04000000f9ff7812 */ /* 0x000fe4000782c0ff */
[----:B------:R-:W-:Y:S02]  /*890f0*/  PRMT R2, R89, 0x7771, RZ ;  /* 0x0000777159027816 */ /* 0x000fe400000000ff */
[----:B------:R-:W-:-:S05]  /*89100*/  LOP3.LUT P2, RZ, R249, 0x2000000, RZ, 0xc0, !PT ;  /* 0x02000000f9ff7812 */ /* 0x000fca000784c0ff */
[----:B------:R-:W-:Y:S02]  /*89110*/  @P4 LOP3.LUT R5, R5, 0x40000, RZ, 0xfc, !PT ;  /* 0x0004000005054812 */ /* 0x000fe400078efcff */
[C---:B------:R-:W-:Y:S02]  /*89120*/  LOP3.LUT P4, RZ, R249.reuse, 0x400000, RZ, 0xc0, !PT ;  /* 0x00400000f9ff7812 */ /* 0x040fe4000788c0ff */
[----:B------:R-:W-:Y:S02]  /*89130*/  LOP3.LUT P3, RZ, R249, 0x1000000, RZ, 0xc0, !PT ;  /* 0x01000000f9ff7812 */ /* 0x000fe4000786c0ff */
[----:B------:R-:W-:-:S09]  /*89140*/  LOP3.LUT R5, R5, 0xfff7ffff, RZ, 0xc0, !PT ;  /* 0xfff7ffff05057812 */ /* 0x000fd200078ec0ff */
[----:B------:R-:W-:Y:S02]  /*89150*/  @P4 LOP3.LUT R5, R5, 0x80000, RZ, 0xfc, !PT ;  /* 0x0008000005054812 */ /* 0x000fe400078efcff */
[----:B------:R-:W-:Y:S01]  /*89160*/  LOP3.LUT P4, RZ, R249, 0x800000, RZ, 0xc0, !PT ;  /* 0x00800000f9ff7812 */ /* 0x000fe2000788c0ff */
[----:B---3--:R2:W-:Y:S02]  /*89170*/  @P0 STG.E.U8 desc[UR6][R168.64], R2 ;  /* 0x00000002a8000986 */ /* 0x0085e4000c101106 */
[C---:B--2---:R-:W-:Y:S02]  /*89180*/  PRMT R2, R90.reuse, 0x7770, RZ ;  /* 0x000077705a027816 */ /* 0x044fe400000000ff */
        /* <DEDUP_REMOVED lines=22> */
[----:B------:R0:W-:Y:S01]  /*892f0*/  @P4 STG.E.U8 desc[UR6][R162.64], R2 ;  /* 0x00000002a2004986 */ /* 0x0001e2000c101106 */
[----:B------:R-:W-:-:S13]  /*89300*/  LOP3.LUT P4, RZ, R5, 0x10000, RZ, 0xc0, !PT ;  /* 0x0001000005ff7812 */ /* 0x000fda000788c0ff */
[----:B------:R-:W-:Y:S01]  /*89310*/  @P4 STG.E.U8 desc[UR6][R164.64], R89 ;  /* 0x00000059a4004986 */ /* 0x000fe2000c101106 */
[----:B------:R-:W-:Y:S02]  /*89320*/  LOP3.LUT P4, RZ, R5, 0x8000, RZ, 0xc0, !PT ;  /* 0x0000800005ff7812 */ /* 0x000fe4000788c0ff */
[C---:B0-----:R-:W-:Y:S02]  /*89330*/  PRMT R2, R90.reuse, 0x7772, RZ ;  /* 0x000077725a027816 */ /* 0x041fe400000000ff */
[----:B------:R-:W-:-:S09]  /*89340*/  PRMT R90, R90, 0x7773, RZ ;  /* 0x000077735a5a7816 */ /* 0x000fd200000000ff */
[----:B------:R0:W-:Y:S01]  /*89350*/  @P4 STG.E.U8 desc[UR6][R84.64], R2 ;  /* 0x0000000254004986 */ /* 0x0001e2000c101106 */
[----:B------:R-:W-:-:S03]  /*89360*/  LOP3.LUT P4, RZ, R5, 0x4000, RZ, 0xc0, !PT ;  /* 0x0000400005ff7812 */ /* 0x000fc6000788c0ff */
[----:B0-----:R-:W3:Y:S10]  /*89370*/  LDL.LU.64 R84, [R1+0x1dd8] ;  /* 0x001dd80001547983 */ /* 0x001ef40000300a00 */
[----:B------:R-:W-:Y:S01]  /*89380*/  @P4 STG.E.U8 desc[UR6][R166.64], R90 ;  /* 0x0000005aa6004986 */ /* 0x000fe2000c101106 */
[----:B------:R-:W-:-:S02]  /*89390*/  LOP3.LUT P4, RZ, R5, 0x2000, RZ, 0xc0, !PT ;  /* 0x0000200005ff7812 */ /* 0x000fc4000788c0ff */
[----:B------:R-:W-:-:S11]  /*893a0*/  PRMT R2, R91, 0x7772, RZ ;  /* 0x000077725b027816 */ /* 0x000fd600000000ff */
[----:B------:R0:W-:Y:S04]  /*893b0*/  @P4 STG.E.U8 desc[UR6][R86.64], R2 ;  /* 0x0000000256004986 */ /* 0x0001e8000c101106 */
[----:B0-----:R-:W4:Y:S01]  /*893c0*/  LDL.LU.64 R86, [R1+0x1dd0] ;  /* 0x001dd00001567983 */ /* 0x001f220000300a00 */
[----:B------:R-:W-:Y:S02]  /*893d0*/  LOP3.LUT P4, RZ, R5, 0x1000, RZ, 0xc0, !PT ;  /* 0x0000100005ff7812 */ /* 0x000fe4000788c0ff */
[C---:B------:R-:W-:Y:S02]  /*893e0*/  LOP3.LUT P5, RZ, R249.reuse, 0x4000, RZ, 0xc0, !PT ;  /* 0x00004000f9ff7812 */ /* 0x040fe400078ac0ff */
[----:B------:R-:W-:Y:S02]  /*893f0*/  LOP3.LUT P6, RZ, R249, 0x2000, RZ, 0xc0, !PT ;  /* 0x00002000f9ff7812 */ /* 0x000fe400078cc0ff */
[----:B------:R-:W-:-:S02]  /*89400*/  PRMT R91, R91, 0x7773, RZ ;  /* 0x000077735b5b7816 */ /* 0x000fc400000000ff */
[C---:B------:R-:W-:Y:S02]  /*89410*/  LOP3.LUT P0, RZ, R249.reuse, 0x1000, RZ, 0xc0, !PT ;  /* 0x00001000f9ff7812 */ /* 0x040fe4000780c0ff */
[C---:B------:R-:W-:Y:S02]  /*89420*/  LOP3.LUT P1, RZ, R249.reuse, 0x800, RZ, 0xc0, !PT ;  /* 0x00000800f9ff7812 */ /* 0x040fe4000782c0ff */
[C---:B------:R-:W-:Y:S02]  /*89430*/  LOP3.LUT P2, RZ, R249.reuse, 0x400, RZ, 0xc0, !PT ;  /* 0x00000400f9ff7812 */ /* 0x040fe4000784c0ff */
[----:B------:R-:W-:Y:S01]  /*89440*/  LOP3.LUT P3, RZ, R249, 0x200, RZ, 0xc0, !PT ;  /* 0x00000200f9ff7812 */ /* 0x000fe2000786c0ff */
[----:B--2---:R-:W-:Y:S01]  /*89450*/  @P4 STG.E.U8 desc[UR6][R168.64], R91 ;  /* 0x0000005ba8004986 */ /* 0x004fe2000c101106 */
[----:B---3--:R-:W-:-:S05]  /*89460*/  PRMT R2, R84, 0x7770, RZ ;  /* 0x0000777054027816 */ /* 0x008fca00000000ff */
[----:B------:R0:W-:Y:S02]  /*89470*/  @P5 STG.E.U8 desc[UR6][R170.64], R2 ;  /* 0x00000002aa005986 */ /* 0x0001e4000c101106 */
[----:B0-----:R-:W-:-:S05]  /*89480*/  PRMT R2, R84, 0x7771, RZ ;  /* 0x0000777154027816 */ /* 0x001fca00000000ff */
[----:B----4-:R0:W-:Y:S02]  /*89490*/  @P6 STG.E.U8 desc[UR6][R172.64], R2 ;  /* 0x00000002ac006986 */ /* 0x0101e4000c101106 */
[----:B0-----:R-:W-:-:S05]  /*894a0*/  PRMT R2, R85, 0x7770, RZ ;  /* 0x0000777055027816 */ /* 0x001fca00000000ff */
        /* <DEDUP_REMOVED lines=13> */
[----:B------:R-:W4:Y:S01]  /*89580*/  LDL.LU.64 R176, [R1+0xd48] ;  /* 0x000d480001b07983 */ /* 0x000f220000300a00 */
[----:B------:R-:W-:-:S02]  /*89590*/  LOP3.LUT P6, RZ, R249, 0x100, RZ, 0xc0, !PT ;  /* 0x00000100f9ff7812 */ /* 0x000fc400078cc0ff */
[----:B------:R-:W-:Y:S02]  /*895a0*/  PRMT R2, R87, 0x7770, RZ ;  /* 0x0000777057027816 */ /* 0x000fe400000000ff */
[----:B------:R-:W-:Y:S02]  /*895b0*/  LOP3.LUT R5, R5, 0xffffffdf, RZ, 0xc0, !PT ;  /* 0xffffffdf05057812 */ /* 0x000fe400078ec0ff */
[C---:B------:R-:W-:Y:S02]  /*895c0*/  LOP3.LUT P2, RZ, R249.reuse, 0x80, RZ, 0xc0, !PT ;  /* 0x00000080f9ff7812 */ /* 0x040fe4000784c0ff */
[C---:B------:R-:W-:Y:S02]  /*895d0*/  LOP3.LUT P3, RZ, R249.reuse, 0x40, RZ, 0xc0, !PT ;  /* 0x00000040f9ff7812 */ /* 0x040fe4000786c0ff */
[C---:B------:R-:W-:Y:S02]  /*895e0*/  LOP3.LUT P0, RZ, R249.reuse, 0x20, RZ, 0xc0, !PT ;  /* 0x00000020f9ff7812 */ /* 0x040fe4000780c0ff */
[----:B------:R-:W-:Y:S01]  /*895f0*/  LOP3.LUT P1, RZ, R249, 0x10, RZ, 0xc0, !PT ;  /* 0x00000010f9ff7812 */ /* 0x000fe2000782c0ff */
[----:B---3--:R0:W-:Y:S04]  /*89600*/  @P6 STG.E.U8 desc[UR6][R178.64], R2 ;  /* 0x00000002b2006986 */ /* 0x0081e8000c101106 */
[----:B0-----:R-:W3:Y:S04]  /*89610*/  LDL.LU.64 R178, [R1+0xd58] ;  /* 0x000d580001b27983 */ /* 0x001ee80000300a00 */
[----:B------:R-:W3:Y:S01]  /*89620*/  LDL.LU.64 R160, [R1+0xd68] ;  /* 0x000d680001a07983 */ /* 0x000ee20000300a00 */
[----:B--2---:R-:W-:-:S02]  /*89630*/  LOP3.LUT P4, RZ, R250, 0x10000000, RZ, 0xc0, !PT ;  /* 0x10000000faff7812 */ /* 0x004fc4000788c0ff */
[----:B------:R-:W-:Y:S01]  /*89640*/  PRMT R2, R87, 0x7771, RZ ;  /* 0x0000777157027816 */ /* 0x000fe200000000ff */
[----:B------:R-:W2:Y:S10]  /*89650*/  LDL.LU.64 R162, [R1+0xd78] ;  /* 0x000d780001a27983 */ /* 0x000eb40000300a00 */
[----:B------:R-:W-:Y:S01]  /*89660*/  @P4 LOP3.LUT R5, R5, 0x20, RZ, 0xfc, !PT ;  /* 0x0000002005054812 */ /* 0x000fe200078efcff */
[----:B----4-:R0:W-:Y:S01]  /*89670*/  @P2 STG.E.U8 desc[UR6][R168.64], R2 ;  /* 0x00000002a8002986 */ /* 0x0101e2000c101106 */
[----:B------:R-:W-:-:S02]  /*89680*/  LOP3.LUT P4, RZ, R250, 0x20000000, RZ, 0xc0, !PT ;  /* 0x20000000faff7812 */ /* 0x000fc4000788c0ff */
[----:B------:R-:W-:Y:S01]  /*89690*/  LOP3.LUT R5, R5, 0xffffffbf, RZ, 0xc0, !PT ;  /* 0xffffffbf05057812 */ /* 0x000fe200078ec0ff */
[----:B------:R-:W4:Y:S04]  /*896a0*/  LDL.LU.64 R164, [R1+0xd80] ;  /* 0x000d800001a47983 */ /* 0x000f280000300a00 */
[----:B------:R-:W4:Y:S01]  /*896b0*/  LDL.LU.64 R166, [R1+0xd88] ;  /* 0x000d880001a67983 */ /* 0x000f220000300a00 */
[----:B0-----:R-:W-:-:S03]  /*896c0*/  PRMT R2, R84, 0x7772, RZ ;  /* 0x0000777254027816 */ /* 0x001fc600000000ff */
[----:B------:R-:W4:Y:S02]  /*896d0*/  LDL.LU.64 R168, [R1+0xd90] ;  /* 0x000d900001a87983 */ /* 0x000f240000300a00 */
        /* <DEDUP_REMOVED lines=15> */
[----:B------:R0:W-:Y:S01]  /*897d0*/  @P3 STG.E.U8 desc[UR6][R170.64], R2 ;  /* 0x00000002aa003986 */ /* 0x0001e2000c101106 */
[----:B------:R-:W-:-:S09]  /*897e0*/  PRMT R84, R84, 0x7773, RZ ;  /* 0x0000777354547816 */ /* 0x000fd200000000ff */
[----:B------:R-:W-:Y:S02]  /*897f0*/  @P4 LOP3.LUT R5, R5, 0x800, RZ, 0xfc, !PT ;  /* 0x0000080005054812 */ /* 0x000fe400078efcff */
[----:B------:R-:W-:Y:S02]  /*89800*/  LOP3.LUT P4, RZ, R249, 0x8, RZ, 0xc0, !PT ;  /* 0x00000008f9ff7812 */ /* 0x000fe4000788c0ff */
[C---:B0-----:R-:W-:Y:S01]  /*89810*/  PRMT R2, R85.reuse, 0x7772, RZ ;  /* 0x0000777255027816 */ /* 0x041fe200000000ff */
[----:B------:R-:W4:Y:S01]  /*89820*/  LDL.LU.64 R170, [R1+0xd98] ;  /* 0x000d980001aa7983 */ /* 0x000f220000300a00 */
[----:B------:R-:W-:-:S03]  /*89830*/  PRMT R85, R85, 0x7773, RZ ;  /* 0x0000777355557816 */ /* 0x000fc600000000ff */
[----:B------:R0:W-:Y:S04]  /*89840*/  @P0 STG.E.U8 desc[UR6][R172.64], R84 ;  /* 0x00000054ac000986 */ /* 0x0001e8000c101106 */
[----:B------:R1:W-:Y:S04]  /*89850*/  @P1 STG.E.U8 desc[UR6][R174.64], R2 ;  /* 0x00000002ae001986 */ /* 0x0003e8000c101106 */
[----:B------:R-:W-:Y:S01]  /*89860*/  @P4 STG.E.U8 desc[UR6][R176.64], R85 ;  /* 0x00000055b0004986 */ /* 0x000fe2000c101106 */
[----:B------:R-:W-:-:S03]  /*89870*/  LOP3.LUT P4, RZ, R5, 0x800, RZ, 0xc0, !PT ;  /* 0x0000080005ff7812 */ /* 0x000fc6000788c0ff */
[----:B0-----:R-:W4:Y:S01]  /*89880*/  LDL.LU.64 R172, [R1+0xda0] ;  /* 0x000da00001ac7983 */ /* 0x001f220000300a00 */
[----:B-1----:R-:W-:-:S03]  /*89890*/  PRMT R2, R86, 0x7772, RZ ;  /* 0x0000777256027816 */ /* 0x002fc600000000ff */
[----:B------:R-:W4:Y:S06]  /*898a0*/  LDL.LU.64 R174, [R1+0xda8] ;  /* 0x000da80001ae7983 */ /* 0x000f2c0000300a00 */
[----:B------:R0:W-:Y:S01]  /*898b0*/  @P4 STG.E.U8 desc[UR6][R80.64], R2 ;  /* 0x0000000250004986 */ /* 0x0001e2000c101106 */
[----:B------:R-:W-:Y:S02]  /*898c0*/  LOP3.LUT P4, RZ, R5, 0x400, RZ, 0xc0, !PT ;  /* 0x0000040005ff7812 */ /* 0x000fe4000788c0ff */
[----:B------:R-:W-:Y:S01]  /*898d0*/  PRMT R86, R86, 0x7773, RZ ;  /* 0x0000777356567816 */ /* 0x000fe200000000ff */
[----:B0-----:R-:W2:Y:S01]  /*898e0*/  LDL.LU.64 R80, [R1+0x1dc0] ;  /* 0x001dc00001507983 */ /* 0x001ea20000300a00 */
[----:B------:R-:W-:-:S02]  /*898f0*/  PRMT R2, R87, 0x7772, RZ ;  /* 0x0000777257027816 */ /* 0x000fc400000000ff */
[----:B------:R-:W-:Y:S01]  /*89900*/  PRMT R87, R87, 0x7773, RZ ;  /* 0x0000777357577816 */ /* 0x000fe200000000ff */
[----:B------:R-:W4:Y:S06]  /*89910*/  LDL.LU.64 R176, [R1+0xdb0] ;  /* 0x000db00001b07983 */ /* 0x000f2c0000300a00 */
[----:B---3--:R0:W-:Y:S01]  /*89920*/  @P4 STG.E.U8 desc[UR6][R178.64], R86 ;  /* 0x00000056b2004986 */ /* 0x0081e2000c101106 */
[----:B------:R-:W-:-:S03]  /*89930*/  LOP3.LUT P4, RZ, R5, 0x200, RZ, 0xc0, !PT ;  /* 0x0000020005ff7812 */ /* 0x000fc6000788c0ff */
[----:B0-----:R-:W3:Y:S10]  /*89940*/  LDL.LU.64 R178, [R1+0xdb8] ;  /* 0x000db80001b27983 */ /* 0x001ef40000300a00 */
        /* <DEDUP_REMOVED lines=14> */
[----:B----4-:R0:W-:Y:S01]  /*89a30*/  @P4 STG.E.U8 desc[UR6][R164.64], R2 ;  /* 0x00000002a4004986 */ /* 0x0101e2000c101106 */
[----:B------:R-:W-:Y:S02]  /*89a40*/  LOP3.LUT P4, RZ, R5, 0x20, RZ, 0xc0, !PT ;  /* 0x0000002005ff7812 */ /* 0x000fe4000788c0ff */
[----:B0-----:R-:W-:-:S11]  /*89a50*/  PRMT R2, R81, 0x7770, RZ ;  /* 0x0000777051027816 */ /* 0x001fd600000000ff */
[----:B------:R0:W-:Y:S02]  /*89a60*/  @P4 STG.E.U8 desc[UR6][R166.64], R2 ;  /* 0x00000002a6004986 */ /* 0x0001e4000c101106 */
[----:B0-----:R-:W-:-:S05]  /*89a70*/  PRMT R2, R81, 0x7771, RZ ;  /* 0x0000777151027816 */ /* 0x001fca00000000ff */
[----:B------:R3:W-:Y:S02]  /*89a80*/  @P5 STG.E.U8 desc[UR6][R168.64], R2 ;  /* 0x00000002a8005986 */ /* 0x0007e4000c101106 */
[----:B---3--:R-:W-:-:S05]  /*89a90*/  PRMT R2, R82, 0x7770, RZ ;  /* 0x0000777052027816 */ /* 0x008fca00000000ff */
[----:B------:R0:W-:Y:S02]  /*89aa0*/  @P6 STG.E.U8 desc[UR6][R170.64], R2 ;  /* 0x00000002aa006986 */ /* 0x0001e4000c101106 */
[----:B0-----:R-:W-:-:S05]  /*89ab0*/  PRMT R2, R82, 0x7771, RZ ;  /* 0x0000777152027816 */ /* 0x001fca00000000ff */
[----:B------:R0:W-:Y:S02]  /*89ac0*/  @P2 STG.E.U8 desc[UR6][R172.64], R2 ;  /* 0x00000002ac002986 */ /* 0x0001e4000c101106 */
[----:B0-----:R-:W-:-:S05]  /*89ad0*/  PRMT R2, R83, 0x7770, RZ ;  /* 0x0000777053027816 */ /* 0x001fca00000000ff */
[----:B------:R0:W-:Y:S02]  /*89ae0*/  @P3 STG.E.U8 desc[UR6][R174.64], R2 ;  /* 0x00000002ae003986 */ /* 0x0001e4000c101106 */
[----:B0-----:R-:W-:Y:S02]  /*89af0*/  PRMT R2, R83, 0x7771, RZ ;  /* 0x0000777153027816 */ /* 0x001fe400000000ff */
[----:B------:R-:W2:Y:S04]  /*89b00*/  LDL.LU.64 R174, [R1+0xdc0] ;  /* 0x000dc00001ae7983 */ /* 0x000ea80000300a00 */
[----:B------:R0:W-:Y:S04]  /*89b10*/  @P0 STG.E.U8 desc[UR6][R176.64], R2 ;  /* 0x00000002b0000986 */ /* 0x0001e8000c101106 */
[----:B0-----:R-:W3:Y:S04]  /*89b20*/  LDL.LU.64 R176, [R1+0xdd0] ;  /* 0x000dd00001b07983 */ /* 0x001ee80000300a00 */
[----:B------:R-:W4:Y:S04]  /*89b30*/  LDL.LU.64 R168, [R1+0xdd8] ;  /* 0x000dd80001a87983 */ /* 0x000f280000300a00 */
[----:B------:R-:W4:Y:S01]  /*89b40*/  LDL.LU.64 R170, [R1+0xde0] ;  /* 0x000de00001aa7983 */ /* 0x000f220000300a00 */
[----:B------:R-:W-:-:S02]  /*89b50*/  LOP3.LUT P1, RZ, R250, 0x400000, RZ, 0xc0, !PT ;  /* 0x00400000faff7812 */ /* 0x000fc4000782c0ff */
[----:B------:R-:W-:-:S11]  /*89b60*/  PRMT R2, R80, 0x7772, RZ ;  /* 0x0000777250027816 */ /* 0x000fd600000000ff */
[----:B------:R0:W-:Y:S01]  /*89b70*/  @P1 STG.E.U8 desc[UR6][R178.64], R2 ;  /* 0x00000002b2001986 */ /* 0x0001e2000c101106 */
[C---:B------:R-:W-:Y:S02]  /*89b80*/  LOP3.LUT P1, RZ, R250.reuse, 0x4000, RZ, 0xc0, !PT ;  /* 0x00004000faff7812 */ /* 0x040fe4000782c0ff */
[----:B------:R-:W-:Y:S02]  /*89b90*/  LOP3.LUT R5, R5, 0xfffffffb, RZ, 0xc0, !PT ;  /* 0xfffffffb05057812 */ /* 0x000fe400078ec0ff */
[C---:B------:R-:W-:Y:S02]  /*89ba0*/  LOP3.LUT P2, RZ, R250.reuse, 0x200000, RZ, 0xc0, !PT ;  /* 0x00200000faff7812 */ /* 0x040fe4000784c0ff */
[----:B------:R-:W-:Y:S01]  /*89bb0*/  LOP3.LUT P3, RZ, R250, 0x100000, RZ, 0xc0, !PT ;  /* 0x00100000faff7812 */ /* 0x000fe2000786c0ff */
[----:B0-----:R-:W4:Y:S06]  /*89bc0*/  LDL.LU.64 R178, [R1+0xdf8] ;  /* 0x000df80001b27983 */ /* 0x001f2c0000300a00 */
[----:B------:R-:W-:-:S02]  /*89bd0*/  @P1 LOP3.LUT R5, R5, 0x4, RZ, 0xfc, !PT ;  /* 0x0000000405051812 */ /* 0x000fc400078efcff */
[C---:B------:R-:W-:Y:S01]  /*89be0*/  LOP3.LUT P1, RZ, R250.reuse, 0x8000, RZ, 0xc0, !PT ;  /* 0x00008000faff7812 */ /* 0x040fe2000782c0ff */
[----:B------:R-:W4:Y:S01]  /*89bf0*/  LDL.LU.64 R172, [R1+0xe00] ;  /* 0x000e000001ac7983 */ /* 0x000f220000300a00 */
[----:B------:R-:W-:Y:S02]  /*89c00*/  LOP3.LUT R5, R5, 0xfffffff7, RZ, 0xc0, !PT ;  /* 0xfffffff705057812 */ /* 0x000fe400078ec0ff */
[----:B------:R-:W-:Y:S01]  /*89c10*/  LOP3.LUT P5, RZ, R250, 0x80000, RZ, 0xc0, !PT ;  /* 0x00080000faff7812 */ /* 0x000fe200078ac0ff */
[----:B------:R-:W4:Y:S08]  /*89c20*/  LDL.LU.64 R162, [R1+0xe10] ;  /* 0x000e100001a27983 */ /* 0x000f300000300a00 */
[----:B------:R-:W-:-:S02]  /*89c30*/  @P1 LOP3.LUT R5, R5, 0x8, RZ, 0xfc, !PT ;  /* 0x0000000805051812 */ /* 0x000fc400078efcff */
[C---:B------:R-:W-:Y:S02]  /*89c40*/  LOP3.LUT P1, RZ, R250.reuse, 0x10000, RZ, 0xc0, !PT ;  /* 0x00010000faff7812 */ /* 0x040fe4000782c0ff */
[----:B------:R-:W-:Y:S02]  /*89c50*/  LOP3.LUT R5, R5, 0xffffffef, RZ, 0xc0, !PT ;  /* 0xffffffef05057812 */ /* 0x000fe400078ec0ff */
[----:B------:R-:W-:Y:S02]  /*89c60*/  LOP3.LUT P4, RZ, R250, 0x40000, RZ, 0xc0, !PT ;  /* 0x00040000faff7812 */ /* 0x000fe4000788c0ff */
[----:B------:R-:W-:Y:S02]  /*89c70*/  PRMT R80, R80, 0x7773, RZ ;  /* 0x0000777350507816 */ /* 0x000fe400000000ff */
[----:B------:R-:W-:-:S05]  /*89c80*/  PRMT R2, R81, 0x7772, RZ ;  /* 0x0000777251027816 */ /* 0x000fca00000000ff */
[----:B------:R-:W-:Y:S02]  /*89c90*/  @P1 LOP3.LUT R5, R5, 0x10, RZ, 0xfc, !PT ;  /* 0x0000001005051812 */ /* 0x000fe400078efcff */
[----:B------:R-:W-:Y:S02]  /*89ca0*/  LOP3.LUT P1, RZ, R250, 0x20000, RZ, 0xc0, !PT ;  /* 0x00020000faff7812 */ /* 0x000fe4000782c0ff */
[----:B------:R-:W-:Y:S01]  /*89cb0*/  PRMT R81, R81, 0x7773, RZ ;  /* 0x0000777351517816 */ /* 0x000fe200000000ff */
[----:B--2---:R0:W-:Y:S04]  /*89cc0*/  @P2 STG.E.U8 desc[UR6][R174.64], R80 ;  /* 0x00000050ae002986 */ /* 0x0041e8000c101106 */
[----:B0-----:R-:W2:Y:S04]  /*89cd0*/  LDL.LU.64 R174, [R1+0xdf0] ;  /* 0x000df00001ae7983 */ /* 0x001ea80000300a00 */
[----:B---3--:R0:W-:Y:S04]  /*89ce0*/  @P3 STG.E.U8 desc[UR6][R176.64], R2 ;  /* 0x00000002b0003986 */ /* 0x0081e8000c101106 */
[----:B----4-:R-:W-:Y:S01]  /*89cf0*/  @P5 STG.E.U8 desc[UR6][R168.64], R81 ;  /* 0x00000051a8005986 */ /* 0x010fe2000c101106 */
[----:B0-----:R-:W-:-:S03]  /*89d00*/  PRMT R2, R82, 0x7772, RZ ;  /* 0x0000777252027816 */ /* 0x001fc600000000ff */
[----:B------:R-:W3:Y:S01]  /*89d10*/  LDL.LU.64 R176, [R1+0xdc8] ;  /* 0x000dc80001b07983 */ /* 0x000ee20000300a00 */
[----:B------:R-:W-:-:S03]  /*89d20*/  PRMT R82, R82, 0x7773, RZ ;  /* 0x0000777352527816 */ /* 0x000fc600000000ff */
[----:B------:R-:W-:Y:S04]  /*89d30*/  @P4 STG.E.U8 desc[UR6][R170.64], R2 ;  /* 0x00000002aa004986 */ /* 0x000fe8000c101106 */
[----:B------:R-:W4:Y:S04]  /*89d40*/  LDL.LU.64 R164, [R1+0xd60] ;  /* 0x000d600001a47983 */ /* 0x000f280000300a00 */
[----:B------:R-:W4:Y:S04]  /*89d50*/  LDL.LU.64 R166, [R1+0xd38] ;  /* 0x000d380001a67983 */ /* 0x000f280000300a00 */
[----:B------:R0:W-:Y:S04]  /*89d60*/  @P1 STG.E.U8 desc[UR6][R76.64], R82 ;  /* 0x000000524c001986 */ /* 0x0001e8000c101106 */
[----:B0-----:R-:W2:Y:S01]  /*89d70*/  LDL.LU.64 R76, [R1+0x1db0] ;  /* 0x001db000014c7983 */ /* 0x001ea20000300a00 */
        /* <DEDUP_REMOVED lines=9> */
[----:B------:R-:W-:-:S04]  /*89e10*/  @P0 LOP3.LUT R5, R5, 0x2, RZ, 0xfc, !PT ;  /* 0x0000000205050812 */ /* 0x000fc800078efcff */
[----:B------:R-:W-:Y:S02]  /*89e20*/  LOP3.LUT P1, RZ, R5, 0x10, RZ, 0xc0, !PT ;  /* 0x0000001005ff7812 */ /* 0x000fe4000782c0ff */
[C---:B------:R-:W-:Y:S02]  /*89e30*/  PRMT R2, R83.reuse, 0x7772, RZ ;  /* 0x0000777253027816 */ /* 0x040fe400000000ff */
[----:B------:R-:W-:-:S09]  /*89e40*/  PRMT R83, R83, 0x7773, RZ ;  /* 0x0000777353537816 */ /* 0x000fd200000000ff */
[----:B------:R0:W-:Y:S01]  /*89e50*/  @P1 STG.E.U8 desc[UR6][R178.64], R2 ;  /* 0x00000002b2001986 */ /* 0x0001e2000c101106 */
[----:B------:R-:W-:-:S03]  /*89e60*/  LOP3.LUT P1, RZ, R5, 0x8, RZ, 0xc0, !PT ;  /* 0x0000000805ff7812 */ /* 0x000fc6000782c0ff */
[----:B0-----:R-:W4:Y:S10]  /*89e70*/  LDL.LU.64 R178, [R1+0xcb8] ;  /* 0x000cb80001b27983 */ /* 0x001f340000300a00 */
[----:B------:R0:W-:Y:S01]  /*89e80*/  @P1 STG.E.U8 desc[UR6][R172.64], R83 ;  /* 0x00000053ac001986 */ /* 0x0001e2000c101106 */
[----:B------:R-:W-:-:S03]  /*89e90*/  LOP3.LUT P1, RZ, R5, 0x4, RZ, 0xc0, !PT ;  /* 0x0000000405ff7812 */ /* 0x000fc6000782c0ff */
[----:B------:R-:W4:Y:S04]  /*89ea0*/  LDL.LU.64 R170, [R1+0xc90] ;  /* 0x000c900001aa7983 */ /* 0x000f280000300a00 */
[----:B0-----:R-:W4:Y:S01]  /*89eb0*/  LDL.LU.64 R172, [R1+0xc28] ;  /* 0x000c280001ac7983 */ /* 0x001f220000300a00 */
[----:B--2---:R-:W-:-:S05]  /*89ec0*/  PRMT R2, R76, 0x7770, RZ ;  /* 0x000077704c027816 */ /* 0x004fca00000000ff */
[----:B------:R0:W-:Y:S04]  /*89ed0*/  @P1 STG.E.U8 desc[UR6][R78.64], R2 ;  /* 0x000000024e001986 */ /* 0x0001e8000c101106 */
[----:B0-----:R-:W2:Y:S01]  /*89ee0*/  LDL.LU.64 R78, [R1+0x1da8] ;  /* 0x001da800014e7983 */ /* 0x001ea20000300a00 */
[C---:B------:R-:W-:Y:S02]  /*89ef0*/  LOP3.LUT P6, RZ, R250.reuse, 0x2000, RZ, 0xc0, !PT ;  /* 0x00002000faff7812 */ /* 0x040fe400078cc0ff */
[----:B------:R-:W-:Y:S02]  /*89f00*/  LOP3.LUT P0, RZ, R250, 0x1000, RZ, 0xc0, !PT ;  /* 0x00001000faff7812 */ /* 0x000fe4000780c0ff */
[----:B------:R-:W-:Y:S02]  /*89f10*/  PRMT R2, R76, 0x7771, RZ ;  /* 0x000077714c027816 */ /* 0x000fe400000000ff */
[----:B------:R-:W-:-:S07]  /*89f20*/  PRMT R3, R77, 0x7770, RZ ;  /* 0x000077704d037816 */ /* 0x000fce00000000ff */
[----:B------:R-:W-:Y:S04]  /*89f30*/  @P6 STG.E.U8 desc[UR6][R162.64], R2 ;  /* 0x00000002a2006986 */ /* 0x000fe8000c101106 */
[----:B------:R0:W-:Y:S01]  /*89f40*/  @P0 STG.E.U8 desc[UR6][R174.64], R3 ;  /* 0x00000003ae000986 */ /* 0x0001e2000c101106 */
[----:B------:R-:W-:Y:S02]  /*89f50*/  LOP3.LUT P0, RZ, R5, 0x2, RZ, 0xc0, !PT ;  /* 0x0000000205ff7812 */ /* 0x000fe4000780c0ff */
[----:B------:R-:W-:Y:S02]  /*89f60*/  PRMT R4, R77, 0x7771, RZ ;  /* 0x000077714d047816 */ /* 0x000fe400000000ff */
[C---:B------:R-:W-:Y:S02]  /*89f70*/  LOP3.LUT P2, RZ, R250.reuse, 0x100, RZ, 0xc0, !PT ;  /* 0x00000100faff7812 */ /* 0x040fe4000784c0ff */
[----:B------:R-:W-:Y:S01]  /*89f80*/  LOP3.LUT P3, RZ, R250, 0x80, RZ, 0xc0, !PT ;  /* 0x00000080faff7812 */ /* 0x000fe2000786c0ff */
[----:B0-----:R-:W4:Y:S06]  /*89f90*/  LDL.LU.64 R174, [R1+0xc00] ;  /* 0x000c000001ae7983 */ /* 0x001f2c0000300a00 */
[----:B---3--:R0:W-:Y:S01]  /*89fa0*/  @P0 STG.E.U8 desc[UR6][R176.64], R4 ;  /* 0x00000004b0000986 */ /* 0x0081e2000c101106 */
[----:B------:R-:W-:-:S03]  /*89fb0*/  LOP3.LUT P0, RZ, R5, 0x1, RZ, 0xc0, !PT ;  /* 0x0000000105ff7812 */ /* 0x000fc6000780c0ff */
[----:B0-----:R-:W3:Y:S01]  /*89fc0*/  LDL.LU.64 R176, [R1+0xba8] ;  /* 0x000ba80001b07983 */ /* 0x001ee20000300a00 */
[----:B--2---:R-:W-:-:S09]  /*89fd0*/  PRMT R5, R78, 0x7770, RZ ;  /* 0x000077704e057816 */ /* 0x004fd200000000ff */
[----:B----4-:R-:W-:Y:S01]  /*89fe0*/  @P0 STG.E.U8 desc[UR6][R164.64], R5 ;  /* 0x00000005a4000986 */ /* 0x010fe2000c101106 */
[----:B------:R-:W-:Y:S02]  /*89ff0*/  LOP3.LUT P0, RZ, R8, 0x80000000, RZ, 0xc0, !PT ;  /* 0x8000000008ff7812 */ /* 0x000fe4000780c0ff */
[----:B------:R-:W-:Y:S02]  /*8a000*/  PRMT R6, R78, 0x7771, RZ ;  /* 0x000077714e067816 */ /* 0x000fe400000000ff */
[C---:B------:R-:W-:Y:S02]  /*8a010*/  PRMT R9, R79.reuse, 0x7770, RZ ;  /* 0x000077704f097816 */ /* 0x040fe400000000ff */
[----:B------:R-:W-:-:S07]  /*8a020*/  PRMT R2, R79, 0x7771, RZ ;  /* 0x000077714f027816 */ /* 0x000fce00000000ff */
[----:B------:R-:W-:Y:S04]  /*8a030*/  @P0 STG.E.U8 desc[UR6][R166.64], R6 ;  /* 0x00000006a6000986 */ /* 0x000fe8000c101106 */
[----:B------:R-:W-:Y:S04]  /*8a040*/  @P2 STG.E.U8 desc[UR6][R168.64], R9 ;  /* 0x00000009a8002986 */ /* 0x000fe8000c101106 */
[----:B------:R0:W-:Y:S04]  /*8a050*/  @P3 STG.E.U8 desc[UR6][R178.64], R2 ;  /* 0x00000002b2003986 */ /* 0x0001e8000c101106 */
[----:B0-----:R-:W2:Y:S01]  /*8a060*/  LDL.LU.64 R178, [R1+0xb80] ;  /* 0x000b800001b27983 */ /* 0x001ea20000300a00 */
[----:B------:R-:W-:-:S02]  /*8a070*/  LOP3.LUT P5, RZ, R250, 0x40, RZ, 0xc0, !PT ;  /* 0x00000040faff7812 */ /* 0x000fc400078ac0ff */
[C---:B------:R-:W-:Y:S02]  /*8a080*/  LOP3.LUT P4, RZ, R250.reuse, 0x20, RZ, 0xc0, !PT ;  /* 0x00000020faff7812 */ /* 0x040fe4000788c0ff */
[C---:B------:R-:W-:Y:S02]  /*8a090*/  LOP3.LUT P1, RZ, R250.reuse, 0x10, RZ, 0xc0, !PT ;  /* 0x00000010faff7812 */ /* 0x040fe4000782c0ff */
[C---:B------:R-:W-:Y:S02]  /*8a0a0*/  LOP3.LUT P6, RZ, R250.reuse, 0x8, RZ, 0xc0, !PT ;  /* 0x00000008faff7812 */ /* 0x040fe400078cc0ff */
[C---:B------:R-:W-:Y:S02]  /*8a0b0*/  LOP3.LUT P0, RZ, R250.reuse, 0x4, RZ, 0xc0, !PT ;  /* 0x00000004faff7812 */ /* 0x040fe4000780c0ff */
[----:B------:R-:W-:Y:S02]  /*8a0c0*/  LOP3.LUT P2, RZ, R250, 0x2, RZ, 0xc0, !PT ;  /* 0x00000002faff7812 */ /* 0x000fe4000784c0ff */
[----:B------:R-:W-:-:S02]  /*8a0d0*/  PRMT R3, R76, 0x7772, RZ ;  /* 0x000077724c037816 */ /* 0x000fc400000000ff */
[----:B------:R-:W-:Y:S02]  /*8a0e0*/  PRMT R76, R76, 0x7773, RZ ;  /* 0x000077734c4c7816 */ /* 0x000fe400000000ff */
[C---:B------:R-:W-:Y:S02]  /*8a0f0*/  PRMT R4, R77.reuse, 0x7772, RZ ;  /* 0x000077724d047816 */ /* 0x040fe400000000ff */
[----:B------:R-:W-:Y:S01]  /*8a100*/  PRMT R77, R77, 0x7773, RZ ;  /* 0x000077734d4d7816 */ /* 0x000fe200000000ff */
[----:B------:R0:W-:Y:S01]  /*8a110*/  @P5 STG.E.U8 desc[UR6][R170.64], R3 ;  /* 0x00000003aa005986 */ /* 0x0001e2000c101106 */
[C---:B------:R-:W-:Y:S02]  /*8a120*/  PRMT R5, R78.reuse, 0x7772, RZ ;  /* 0x000077724e057816 */ /* 0x040fe400000000ff */
[----:B------:R-:W-:Y:S01]  /*8a130*/  PRMT R78, R78, 0x7773, RZ ;  /* 0x000077734e4e7816 */ /* 0x000fe200000000ff */
[----:B------:R1:W-:Y:S04]  /*8a140*/  @P4 STG.E.U8 desc[UR6][R172.64], R76 ;  /* 0x0000004cac004986 */ /* 0x0003e8000c101106 */
[----:B------:R4:W-:Y:S04]  /*8a150*/  @P1 STG.E.U8 desc[UR6][R174.64], R4 ;  /* 0x00000004ae001986 */ /* 0x0009e8000c101106 */
[----:B0-----:R-:W2:Y:S04]  /*8a160*/  LDL.LU.64 R170, [R1+0xb00] ;  /* 0x000b000001aa7983 */ /* 0x001ea80000300a00 */
[----:B-1----:R-:W2:Y:S04]  /*8a170*/  LDL.LU.64 R172, [R1+0x148] ;  /* 0x0001480001ac7983 */ /* 0x002ea80000300a00 */
[----:B---3--:R0:W-:Y:S04]  /*8a180*/  @P6 STG.E.U8 desc[UR6][R176.64], R77 ;  /* 0x0000004db0006986 */ /* 0x0081e8000c101106 */
[----:B----4-:R-:W3:Y:S04]  /*8a190*/  LDL.LU.64 R174, [R1+0x138] ;  /* 0x0001380001ae7983 */ /* 0x010ee80000300a00 */
[----:B0-----:R-:W4:Y:S04]  /*8a1a0*/  LDL.LU.64 R176, [R1+0x130] ;  /* 0x0001300001b07983 */ /* 0x001f280000300a00 */
[----:B------:R-:W4:Y:S04]  /*8a1b0*/  LDL.LU.64 R160, [R1+0x128] ;  /* 0x0001280001a07983 */ /* 0x000f280000300a00 */
[----:B------:R-:W4:Y:S04]  /*8a1c0*/  LDL.LU.64 R162, [R1+0x120] ;  /* 0x0001200001a27983 */ /* 0x000f280000300a00 */
[----:B--2---:R-:W-:Y:S04]  /*8a1d0*/  @P0 STG.E.U8 desc[UR6][R178.64], R5 ;  /* 0x00000005b2000986 */ /* 0x004fe8000c101106 */
[----:B------:R0:W-:Y:S04]  /*8a1e0*/  @P2 STG.E.U8 desc[UR6][R72.64], R78 ;  /* 0x0000004e48002986 */ /* 0x0001e8000c101106 */
[----:B0-----:R-:W2:Y:S01]  /*8a1f0*/  LDL.LU.64 R72, [R1+0x1da0] ;  /* 0x001da00001487983 */ /* 0x001ea20000300a00 */
[----:B------:R-:W-:-:S02]  /*8a200*/  LOP3.LUT P4, RZ, R251, 0x8000000, RZ, 0xc0, !PT ;  /* 0x08000000fbff7812 */ /* 0x000fc4000788c0ff */
[----:B------:R-:W-:Y:S01]  /*8a210*/  LOP3.LUT P3, RZ, R250, 0x1, RZ, 0xc0, !PT ;  /* 0x00000001faff7812 */ /* 0x000fe2000786c0ff */
[----:B------:R-:W4:Y:S01]  /*8a220*/  LDL.LU.64 R178, [R1+0x118] ;  /* 0x0001180001b27983 */ /* 0x000f220000300a00 */
[----:B------:R-:W-:Y:S02]  /*8a230*/  P2R R76, PR, RZ, 0x10 ;  /* 0x00000010ff4c7803 */ /* 0x000fe40000000000 */
[C---:B------:R-:W-:Y:S01]  /*8a240*/  LOP3.LUT P4, RZ, R251.reuse, 0x10000000, RZ, 0xc0, !PT ;  /* 0x10000000fbff7812 */ /* 0x040fe2000788c0ff */
[----:B------:R-:W4:Y:S03]  /*8a250*/  LDL.LU.64 R164, [R1+0x110] ;  /* 0x0001100001a47983 */ /* 0x000f260000300a00 */
[----:B------:R-:W-:Y:S01]  /*8a260*/  P2R R9, PR, RZ, 0x10 ;  /* 0x00000010ff097803 */ /* 0x000fe20000000000 */
[----:B------:R-:W4:Y:S01]  /*8a270*/  LDL.LU.64 R166, [R1+0x108] ;  /* 0x0001080001a67983 */ /* 0x000f220000300a00 */
[----:B------:R-:W-:-:S02]  /*8a280*/  LOP3.LUT P4, RZ, R251, 0x20000000, RZ, 0xc0, !PT ;  /* 0x20000000fbff7812 */ /* 0x000fc4000788c0ff */
[C---:B------:R-:W-:Y:S01]  /*8a290*/  LOP3.LUT P5, RZ, R251.reuse, 0x80000000, RZ, 0xc0, !PT ;  /* 0x80000000fbff7812 */ /* 0x040fe200078ac0ff */
[----:B------:R-:W4:Y:S01]  /*8a2a0*/  LDL.LU.64 R168, [R1+0x100] ;  /* 0x0001000001a87983 */ /* 0x000f220000300a00 */
[----:B------:R-:W-:Y:S02]  /*8a2b0*/  P2R R6, PR, RZ, 0x10 ;  /* 0x00000010ff067803 */ /* 0x000fe40000000000 */
[----:B------:R-:W-:Y:S02]  /*8a2c0*/  LOP3.LUT P4, RZ, R251, 0x40000000, RZ, 0xc0, !PT ;  /* 0x40000000fbff7812 */ /* 0x000fe4000788c0ff */
[C---:B------:R-:W-:Y:S02]  /*8a2d0*/  PRMT R2, R79.reuse, 0x7772, RZ ;  /* 0x000077724f027816 */ /* 0x040fe400000000ff */
[----:B------:R-:W-:-:S03]  /*8a2e0*/  PRMT R79, R79, 0x7773, RZ ;  /* 0x000077734f4f7816 */ /* 0x000fc600000000ff */
[----:B------:R-:W-:Y:S04]  /*8a2f0*/  @P3 STG.E.U8 desc[UR6][R170.64], R2 ;  /* 0x00000002aa003986 */ /* 0x000fe8000c101106 */
[----:B------:R-:W-:Y:S01]  /*8a300*/  @P5 STG.E.U8 desc[UR6][R172.64], R79 ;  /* 0x0000004fac005986 */ /* 0x000fe2000c101106 */
[----:B--2---:R-:W-:-:S05]  /*8a310*/  PRMT R3, R72, 0x7770, RZ ;  /* 0x0000777048037816 */ /* 0x004fca00000000ff */
[----:B------:R0:W-:Y:S04]  /*8a320*/  @P4 STG.E.U8 desc[UR6][R74.64], R3 ;  /* 0x000000034a004986 */ /* 0x0001e8000c101106 */
[----:B0-----:R-:W2:Y:S01]  /*8a330*/  LDL.LU.64 R74, [R1+0x1d98] ;  /* 0x001d9800014a7983 */ /* 0x001ea20000300a00 */
[----:B------:R-:W-:Y:S02]  /*8a340*/  ISETP.NE.AND P4, PT, R6, RZ, PT ;  /* 0x000000ff0600720c */ /* 0x000fe40003f85270 */
[----:B------:R-:W-:Y:S01]  /*8a350*/  PRMT R4, R72, 0x7771, RZ ;  /* 0x0000777148047816 */ /* 0x000fe200000000ff */
[----:B------:R-:W2:Y:S01]  /*8a360*/  LDL.LU.64 R170, [R1+0xf8] ;  /* 0x0000f80001aa7983 */ /* 0x000ea20000300a00 */
[----:B------:R-:W-:Y:S02]  /*8a370*/  LOP3.LUT P6, RZ, R251, 0x400000, RZ, 0xc0, !PT ;  /* 0x00400000fbff7812 */ /* 0x000fe400078cc0ff */
[----:B------:R-:W-:Y:S01]  /*8a380*/  PRMT R5, R73, 0x7770, RZ ;  /* 0x0000777049057816 */ /* 0x000fe200000000ff */
[----:B------:R-:W2:Y:S06]  /*8a390*/  LDL.LU.64 R172, [R1+0xf0] ;  /* 0x0000f00001ac7983 */ /* 0x000eac0000300a00 */
[----:B---3--:R0:W-:Y:S01]  /*8a3a0*/  @P4 STG.E.U8 desc[UR6][R174.64], R4 ;  /* 0x00000004ae004986 */ /* 0x0081e2000c101106 */
[----:B------:R-:W-:-:S02]  /*8a3b0*/  ISETP.NE.AND P4, PT, R9, RZ, PT ;  /* 0x000000ff0900720c */ /* 0x000fc40003f85270 */
[----:B------:R-:W-:Y:S02]  /*8a3c0*/  P2R R81, PR, RZ, 0x40 ;  /* 0x00000040ff517803 */ /* 0x000fe40000000000 */
[----:B------:R-:W-:-:S04]  /*8a3d0*/  LOP3.LUT P6, RZ, R251, 0x800000, RZ, 0xc0, !PT ;  /* 0x00800000fbff7812 */ /* 0x000fc800078cc0ff */
[----:B------:R-:W-:Y:S02]  /*8a3e0*/  P2R R80, PR, RZ, 0x40 ;  /* 0x00000040ff507803 */ /* 0x000fe40000000000 */
[C---:B------:R-:W-:Y:S01]  /*8a3f0*/  LOP3.LUT P6, RZ, R251.reuse, 0x1000000, RZ, 0xc0, !PT ;  /* 0x01000000fbff7812 */ /* 0x040fe200078cc0ff */
[----:B0-----:R-:W3:Y:S01]  /*8a400*/  LDL.LU.64 R174, [R1+0xe8] ;  /* 0x0000e80001ae7983 */ /* 0x001ee20000300a00 */
[----:B------:R-:W-:-:S03]  /*8a410*/  LOP3.LUT P1, RZ, R251, 0x4000000, RZ, 0xc0, !PT ;  /* 0x04000000fbff7812 */ /* 0x000fc6000782c0ff */
[----:B----4-:R0:W-:Y:S01]  /*8a420*/  @P4 STG.E.U8 desc[UR6][R176.64], R5 ;  /* 0x00000005b0004986 */ /* 0x0101e2000c101106 */
[----:B------:R-:W-:Y:S02]  /*8a430*/  ISETP.NE.AND P4, PT, R76, RZ, PT ;  /* 0x000000ff4c00720c */ /* 0x000fe40003f85270 */
[----:B------:R-:W-:Y:S02]  /*8a440*/  P2R R77, PR, RZ, 0x40 ;  /* 0x00000040ff4d7803 */ /* 0x000fe40000000000 */
[----:B------:R-:W-:Y:S02]  /*8a450*/  LOP3.LUT P6, RZ, R251, 0x2000000, RZ, 0xc0, !PT ;  /* 0x02000000fbff7812 */ /* 0x000fe400078cc0ff */
[----:B------:R-:W-:Y:S01]  /*8a460*/  PRMT R6, R73, 0x7771, RZ ;  /* 0x0000777149067816 */ /* 0x000fe200000000ff */
[----:B0-----:R-:W4:Y:S06]  /*8a470*/  LDL.LU.64 R176, [R1+0xe0] ;  /* 0x0000e00001b07983 */ /* 0x001f2c0000300a00 */
[----:B------:R-:W-:Y:S01]  /*8a480*/  @P4 STG.E.U8 desc[UR6][R160.64], R6 ;  /* 0x00000006a0004986 */ /* 0x000fe2000c101106 */
[----:B--2---:R-:W-:-:S02]  /*8a490*/  PRMT R2, R74, 0x7770, RZ ;  /* 0x000077704a027816 */ /* 0x004fc400000000ff */
[----:B------:R-:W-:-:S03]  /*8a4a0*/  PRMT R9, R74, 0x7771, RZ ;  /* 0x000077714a097816 */ /* 0x000fc600000000ff */
[----:B------:R-:W-:Y:S04]  /*8a4b0*/  @P1 STG.E.U8 desc[UR6][R162.64], R2 ;  /* 0x00000002a2001986 */ /* 0x000fe8000c101106 */
[----:B------:R0:W-:Y:S04]  /*8a4c0*/  @P6 STG.E.U8 desc[UR6][R178.64], R9 ;  /* 0x00000009b2006986 */ /* 0x0001e8000c101106 */
[----:B0-----:R-:W2:Y:S01]  /*8a4d0*/  LDL.LU.64 R178, [R1+0xd8] ;  /* 0x0000d80001b27983 */ /* 0x001ea20000300a00 */
[----:B------:R-:W-:Y:S02]  /*8a4e0*/  ISETP.NE.AND P6, PT, R77, RZ, PT ;  /* 0x000000ff4d00720c */ /* 0x000fe40003fc5270 */
[----:B------:R-:W-:-:S02]  /*8a4f0*/  PRMT R3, R75, 0x7770, RZ ;  /* 0x000077704b037816 */ /* 0x000fc400000000ff */
[----:B------:R-:W-:-:S09]  /*8a500*/  PRMT R4, R75, 0x7771, RZ ;  /* 0x000077714b047816 */ /* 0x000fd200000000ff */
[----:B------:R0:W-:Y:S01]  /*8a510*/  @P6 STG.E.U8 desc[UR6][R164.64], R3 ;  /* 0x00000003a4006986 */ /* 0x0001e2000c101106 */
[----:B------:R-:W-:Y:S02]  /*8a520*/  ISETP.NE.AND P6, PT, R80, RZ, PT ;  /* 0x000000ff5000720c */ /* 0x000fe40003fc5270 */
[C---:B------:R-:W-:Y:S02]  /*8a530*/  LOP3.LUT P0, RZ, R251.reuse, 0x200000, RZ, 0xc0, !PT ;  /* 0x00200000fbff7812 */ /* 0x040fe4000780c0ff */
[C---:B------:R-:W-:Y:S02]  /*8a540*/  LOP3.LUT P2, RZ, R251.reuse, 0x100000, RZ, 0xc0, !PT ;  /* 0x00100000fbff7812 */ /* 0x040fe4000784c0ff */
[C---:B------:R-:W-:Y:S02]  /*8a550*/  LOP3.LUT P3, RZ, R251.reuse, 0x80000, RZ, 0xc0, !PT ;  /* 0x00080000fbff7812 */ /* 0x040fe4000786c0ff */
[----:B------:R-:W-:-:S05]  /*8a560*/  LOP3.LUT P5, RZ, R251, 0x40000, RZ, 0xc0, !PT ;  /* 0x00040000fbff7812 */ /* 0x000fca00078ac0ff */
[----:B------:R1:W-:Y:S01]  /*8a570*/  @P6 STG.E.U8 desc[UR6][R166.64], R4 ;  /* 0x00000004a6006986 */ /* 0x0003e2000c101106 */
[----:B------:R-:W-:Y:S02]  /*8a580*/  ISETP.NE.AND P6, PT, R81, RZ, PT ;  /* 0x000000ff5100720c */ /* 0x000fe40003fc5270 */
[C---:B------:R-:W-:Y:S02]  /*8a590*/  LOP3.LUT P4, RZ, R251.reuse, 0x20000, RZ, 0xc0, !PT ;  /* 0x00020000fbff7812 */ /* 0x040fe4000788c0ff */
[----:B------:R-:W-:Y:S02]  /*8a5a0*/  LOP3.LUT P1, RZ, R251, 0x10000, RZ, 0xc0, !PT ;  /* 0x00010000fbff7812 */ /* 0x000fe4000782c0ff */
[C---:B------:R-:W-:Y:S02]  /*8a5b0*/  PRMT R5, R72.reuse, 0x7772, RZ ;  /* 0x0000777248057816 */ /* 0x040fe400000000ff */
[----:B------:R-:W-:Y:S02]  /*8a5c0*/  PRMT R72, R72, 0x7773, RZ ;  /* 0x0000777348487816 */ /* 0x000fe400000000ff */
[----:B------:R-:W-:-:S02]  /*8a5d0*/  PRMT R2, R73, 0x7772, RZ ;  /* 0x0000777249027816 */ /* 0x000fc400000000ff */
[----:B------:R-:W-:Y:S01]  /*8a5e0*/  PRMT R73, R73, 0x7773, RZ ;  /* 0x0000777349497816 */ /* 0x000fe200000000ff */
[----:B------:R-:W-:Y:S01]  /*8a5f0*/  @P6 STG.E.U8 desc[UR6][R168.64], R5 ;  /* 0x00000005a8006986 */ /* 0x000fe2000c101106 */
[C---:B0-----:R-:W-:Y:S02]  /*8a600*/  PRMT R3, R74.reuse, 0x7772, RZ ;  /* 0x000077724a037816 */ /* 0x041fe400000000ff */
[----:B------:R-:W-:Y:S01]  /*8a610*/  PRMT R74, R74, 0x7773, RZ ;  /* 0x000077734a4a7816 */ /* 0x000fe200000000ff */
[----:B------:R-:W-:Y:S01]  /*8a620*/  @P0 STG.E.U8 desc[UR6][R170.64], R72 ;  /* 0x00000048aa000986 */ /* 0x000fe2000c101106 */
[----:B-1----:R-:W-:-:S03]  /*8a630*/  PRMT R4, R75, 0x7772, RZ ;  /* 0x000077724b047816 */ /* 0x002fc600000000ff */
[----:B------:R0:W-:Y:S04]  /*8a640*/  @P2 STG.E.U8 desc[UR6][R172.64], R2 ;  /* 0x00000002ac002986 */ /* 0x0001e8000c101106 */
[----:B---3--:R1:W-:Y:S04]  /*8a650*/  @P3 STG.E.U8 desc[UR6][R174.64], R73 ;  /* 0x00000049ae003986 */ /* 0x0083e8000c101106 */
[----:B----4-:R3:W-:Y:S04]  /*8a660*/  @P5 STG.E.U8 desc[UR6][R176.64], R3 ;  /* 0x00000003b0005986 */ /* 0x0107e8000c101106 */
[----:B0-----:R-:W4:Y:S04]  /*8a670*/  LDL.LU.64 R172, [R1+0xc8] ;  /* 0x0000c80001ac7983 */ /* 0x001f280000300a00 */
[----:B-1----:R-:W4:Y:S04]  /*8a680*/  LDL.LU.64 R174, [R1+0xc0] ;  /* 0x0000c00001ae7983 */ /* 0x002f280000300a00 */
[----:B---3--:R-:W3:Y:S04]  /*8a690*/  LDL.LU.64 R176, [R1+0xb0] ;  /* 0x0000b00001b07983 */ /* 0x008ee80000300a00 */
[----:B--2---:R0:W-:Y:S04]  /*8a6a0*/  @P4 STG.E.U8 desc[UR6][R178.64], R74 ;  /* 0x0000004ab2004986 */ /* 0x0041e8000c101106 */
[----:B------:R1:W-:Y:S04]  /*8a6b0*/  @P1 STG.E.U8 desc[UR6][R68.64], R4 ;  /* 0x0000000444001986 */ /* 0x0003e8000c101106 */
[----:B0-----:R-:W2:Y:S04]  /*8a6c0*/  LDL.LU.64 R178, [R1+0xa8] ;  /* 0x0000a80001b27983 */ /* 0x001ea80000300a00 */
[----:B-1----:R-:W3:Y:S01]  /*8a6d0*/  LDL.LU.64 R68, [R1+0x1d90] ;  /* 0x001d900001447983 */ /* 0x002ee20000300a00 */
[----:B------:R-:W-:-:S02]  /*8a6e0*/  LOP3.LUT P6, RZ, R251, 0x8000, RZ, 0xc0, !PT ;  /* 0x00008000fbff7812 */ /* 0x000fc400078cc0ff */
[C---:B------:R-:W-:Y:S01]  /*8a6f0*/  LOP3.LUT P0, RZ, R251.reuse, 0x4000, RZ, 0xc0, !PT ;  /* 0x00004000fbff7812 */ /* 0x040fe2000780c0ff */
[----:B------:R-:W2:Y:S01]  /*8a700*/  LDL.LU.64 R160, [R1+0xa0] ;  /* 0x0000a00001a07983 */ /* 0x000ea20000300a00 */
[----:B------:R-:W-:Y:S02]  /*8a710*/  LOP3.LUT P2, RZ, R251, 0x2000, RZ, 0xc0, !PT ;  /* 0x00002000fbff7812 */ /* 0x000fe4000784c0ff */
[----:B------:R-:W-:Y:S01]  /*8a720*/  PRMT R75, R75, 0x7773, RZ ;  /* 0x000077734b4b7816 */ /* 0x000fe200000000ff */
[----:B------:R-:W2:Y:S04]  /*8a730*/  LDL.LU.64 R162, [R1+0x98] ;  /* 0x0000980001a27983 */ /* 0x000ea80000300a00 */
[----:B------:R-:W2:Y:S04]  /*8a740*/  LDL.LU.64 R170, [R1+0x90] ;  /* 0x0000900001aa7983 */ /* 0x000ea80000300a00 */
[----:B------:R-:W2:Y:S04]  /*8a750*/  LDL.LU.64 R164, [R1+0x88] ;  /* 0x0000880001a47983 */ /* 0x000ea80000300a00 */
[----:B----4-:R0:W-:Y:S04]  /*8a760*/  @P6 STG.E.U8 desc[UR6][R172.64], R75 ;  /* 0x0000004bac006986 */ /* 0x0101e8000c101106 */
[----:B0-----:R-:W4:Y:S04]  /*8a770*/  LDL.LU.64 R172, [R1+0x80] ;  /* 0x0000800001ac7983 */ /* 0x001f280000300a00 */
[----:B------:R-:W4:Y:S01]  /*8a780*/  LDL.LU.64 R166, [R1+0x78] ;  /* 0x0000780001a67983 */ /* 0x000f220000300a00 */
[----:B------:R-:W-:-:S04]  /*8a790*/  LOP3.LUT P5, RZ, R251, 0x100, RZ, 0xc0, !PT ;  /* 0x00000100fbff7812 */ /* 0x000fc800078ac0ff */
[----:B------:R-:W-:Y:S02]  /*8a7a0*/  P2R R73, PR, RZ, 0x20 ;  /* 0x00000020ff497803 */ /* 0x000fe40000000000 */
[----:B------:R-:W-:-:S04]  /*8a7b0*/  LOP3.LUT P5, RZ, R251, 0x200, RZ, 0xc0, !PT ;  /* 0x00000200fbff7812 */ /* 0x000fc800078ac0ff */
[----:B------:R-:W-:Y:S02]  /*8a7c0*/  P2R R72, PR, RZ, 0x20 ;  /* 0x00000020ff487803 */ /* 0x000fe40000000000 */
[C---:B------:R-:W-:Y:S02]  /*8a7d0*/  LOP3.LUT P5, RZ, R251.reuse, 0x400, RZ, 0xc0, !PT ;  /* 0x00000400fbff7812 */ /* 0x040fe400078ac0ff */
[C---:B------:R-:W-:Y:S02]  /*8a7e0*/  LOP3.LUT P3, RZ, R251.reuse, 0x1000, RZ, 0xc0, !PT ;  /* 0x00001000fbff7812 */ /* 0x040fe4000786c0ff */
[----:B------:R-:W-:Y:S02]  /*8a7f0*/  P2R R9, PR, RZ, 0x20 ;  /* 0x00000020ff097803 */ /* 0x000fe40000000000 */
[----:B------:R-:W-:Y:S02]  /*8a800*/  LOP3.LUT P5, RZ, R251, 0x800, RZ, 0xc0, !PT ;  /* 0x00000800fbff7812 */ /* 0x000fe400078ac0ff */
[----:B---3--:R-:W-:-:S02]  /*8a810*/  PRMT R2, R68, 0x7770, RZ ;  /* 0x0000777044027816 */ /* 0x008fc400000000ff */
[----:B------:R-:W-:-:S03]  /*8a820*/  PRMT R5, R68, 0x7771, RZ ;  /* 0x0000777144057816 */ /* 0x000fc600000000ff */
[----:B------:R-:W-:Y:S04]  /*8a830*/  @P0 STG.E.U8 desc[UR6][R174.64], R2 ;  /* 0x00000002ae000986 */ /* 0x000fe8000c101106 */
[----:B------:R0:W-:Y:S04]  /*8a840*/  @P2 STG.E.U8 desc[UR6][R70.64], R5 ;  /* 0x0000000546002986 */ /* 0x0001e8000c101106 */
[----:B0-----:R-:W3:Y:S04]  /*8a850*/  LDL.LU.64 R70, [R1+0x1d88] ;  /* 0x001d880001467983 */ /* 0x001ee80000300a00 */
[----:B------:R-:W4:Y:S01]  /*8a860*/  LDL.LU.64 R168, [R1+0x70] ;  /* 0x0000700001a87983 */ /* 0x000f220000300a00 */
[----:B------:R-:W-:-:S02]  /*8a870*/  PRMT R3, R69, 0x7770, RZ ;  /* 0x0000777045037816 */ /* 0x000fc400000000ff */
[----:B------:R-:W-:Y:S01]  /*8a880*/  PRMT R6, R69, 0x7771, RZ ;  /* 0x0000777145067816 */ /* 0x000fe200000000ff */
[----:B------:R-:W4:Y:S04]  /*8a890*/  LDL.LU.64 R174, [R1+0x68] ;  /* 0x0000680001ae7983 */ /* 0x000f280000300a00 */
[----:B------:R0:W-:Y:S04]  /*8a8a0*/  @P3 STG.E.U8 desc[UR6][R176.64], R3 ;  /* 0x00000003b0003986 */ /* 0x0001e8000c101106 */
[----:B--2---:R1:W-:Y:S04]  /*8a8b0*/  @P5 STG.E.U8 desc[UR6][R178.64], R6 ;  /* 0x00000006b2005986 */ /* 0x0043e8000c101106 */
[----:B0-----:R-:W2:Y:S04]  /*8a8c0*/  LDL.LU.64 R176, [R1+0x60] ;  /* 0x0000600001b07983 */ /* 0x001ea80000300a00 */
[----:B-1----:R-:W2:Y:S01]  /*8a8d0*/  LDL.LU.64 R178, [R1+0x58] ;  /* 0x0000580001b27983 */ /* 0x002ea20000300a00 */
[----:B------:R-:W-:-:S02]  /*8a8e0*/  ISETP.NE.AND P5, PT, R9, RZ, PT ;  /* 0x000000ff0900720c */ /* 0x000fc40003fa5270 */
        /* <DEDUP_REMOVED lines=8> */
[----:B------:R-:W-:-:S02]  /*8a970*/  PRMT R3, R68, 0x7772, RZ ;  /* 0x0000777244037816 */ /* 0x000fc400000000ff */
[----:B------:R-:W-:Y:S02]  /*8a980*/  PRMT R68, R68, 0x7773, RZ ;  /* 0x0000777344447816 */ /* 0x000fe400000000ff */
[C---:B------:R-:W-:Y:S02]  /*8a990*/  LOP3.LUT P6, RZ, R251.reuse, 0x4, RZ, 0xc0, !PT ;  /* 0x00000004fbff7812 */ /* 0x040fe400078cc0ff */
[C---:B------:R-:W-:Y:S02]  /*8a9a0*/  LOP3.LUT P0, RZ, R251.reuse, 0x2, RZ, 0xc0, !PT ;  /* 0x00000002fbff7812 */ /* 0x040fe4000780c0ff */
[----:B------:R-:W-:Y:S02]  /*8a9b0*/  LOP3.LUT P2, RZ, R251, 0x1, RZ, 0xc0, !PT ;  /* 0x00000001fbff7812 */ /* 0x000fe4000784c0ff */
[----:B---3--:R-:W-:-:S05]  /*8a9c0*/  PRMT R4, R70, 0x7770, RZ ;  /* 0x0000777046047816 */ /* 0x008fca00000000ff */
[----:B------:R0:W-:Y:S01]  /*8a9d0*/  @P5 STG.E.U8 desc[UR6][R160.64], R4 ;  /* 0x00000004a0005986 */ /* 0x0001e2000c101106 */
[----:B------:R-:W-:Y:S02]  /*8a9e0*/  ISETP.NE.AND P5, PT, R72, RZ, PT ;  /* 0x000000ff4800720c */ /* 0x000fe40003fa5270 */
[----:B------:R-:W-:Y:S02]  /*8a9f0*/  PRMT R9, R70, 0x7771, RZ ;  /* 0x0000777146097816 */ /* 0x000fe400000000ff */
[----:B------:R-:W-:-:S09]  /*8aa00*/  PRMT R2, R71, 0x7770, RZ ;  /* 0x0000777047027816 */ /* 0x000fd200000000ff */
[----:B------:R-:W-:Y:S01]  /*8aa10*/  @P5 STG.E.U8 desc[UR6][R162.64], R9 ;  /* 0x00000009a2005986 */ /* 0x000fe2000c101106 */
[----:B------:R-:W-:Y:S02]  /*8aa20*/  ISETP.NE.AND P5, PT, R73, RZ, PT ;  /* 0x000000ff4900720c */ /* 0x000fe40003fa5270 */
[----:B------:R-:W-:-:S11]  /*8aa30*/  PRMT R5, R71, 0x7771, RZ ;  /* 0x0000777147057816 */ /* 0x000fd600000000ff */
[----:B------:R1:W-:Y:S04]  /*8aa40*/  @P5 STG.E.U8 desc[UR6][R170.64], R2 ;  /* 0x00000002aa005986 */ /* 0x0003e8000c101106 */
[----:B------:R-:W-:Y:S04]  /*8aa50*/  @P4 STG.E.U8 desc[UR6][R164.64], R5 ;  /* 0x00000005a4004986 */ /* 0x000fe8000c101106 */
[----:B----4-:R3:W-:Y:S01]  /*8aa60*/  @P1 STG.E.U8 desc[UR6][R172.64], R3 ;  /* 0x00000003ac001986 */ /* 0x0107e2000c101106 */
[----:B------:R-:W-:Y:S02]  /*8aa70*/  ISETP.NE.AND P1, PT, R74, RZ, PT ;  /* 0x000000ff4a00720c */ /* 0x000fe40003f25270 */
[----:B0-----:R-:W-:Y:S01]  /*8aa80*/  PRMT R4, R69, 0x7772, RZ ;  /* 0x0000777245047816 */ /* 0x001fe200000000ff */
[----:B-1----:R-:W4:Y:S10]  /*8aa90*/  LDL.LU.64 R170, [R1+0x48] ;  /* 0x0000480001aa7983 */ /* 0x002f340000300a00 */
[----:B------:R-:W-:Y:S01]  /*8aaa0*/  @P1 STG.E.U8 desc[UR6][R166.64], R68 ;  /* 0x00000044a6001986 */ /* 0x000fe2000c101106 */
[----:B------:R-:W-:-:S02]  /*8aab0*/  ISETP.NE.AND P1, PT, R76, RZ, PT ;  /* 0x000000ff4c00720c */ /* 0x000fc40003f25270 */
[----:B------:R-:W-:Y:S01]  /*8aac0*/  PRMT R69, R69, 0x7773, RZ ;  /* 0x0000777345457816 */ /* 0x000fe200000000ff */
[----:B---3--:R-:W3:Y:S10]  /*8aad0*/  LDL.LU.64 R172, [R1+0x40] ;  /* 0x0000400001ac7983 */ /* 0x008ef40000300a00 */
[----:B------:R-:W-:Y:S01]  /*8aae0*/  @P1 STG.E.U8 desc[UR6][R168.64], R4 ;  /* 0x00000004a8001986 */ /* 0x000fe2000c101106 */
[----:B------:R-:W-:-:S02]  /*8aaf0*/  ISETP.NE.AND P1, PT, R77, RZ, PT ;  /* 0x000000ff4d00720c */ /* 0x000fc40003f25270 */
[C---:B------:R-:W-:Y:S02]  /*8ab00*/  PRMT R2, R70.reuse, 0x7772, RZ ;  /* 0x0000777246027816 */ /* 0x040fe400000000ff */
[----:B------:R-:W-:Y:S02]  /*8ab10*/  PRMT R70, R70, 0x7773, RZ ;  /* 0x0000777346467816 */ /* 0x000fe400000000ff */
[----:B------:R-:W-:-:S07]  /*8ab20*/  PRMT R3, R71, 0x7772, RZ ;  /* 0x0000777247037816 */ /* 0x000fce00000000ff */
[----:B------:R0:W-:Y:S04]  /*8ab30*/  @P1 STG.E.U8 desc[UR6][R174.64], R69 ;  /* 0x00000045ae001986 */ /* 0x0001e8000c101106 */
[----:B--2---:R1:W-:Y:S04]  /*8ab40*/  @P6 STG.E.U8 desc[UR6][R176.64], R2 ;  /* 0x00000002b0006986 */ /* 0x0043e8000c101106 */
[----:B------:R2:W-:Y:S04]  /*8ab50*/  @P0 STG.E.U8 desc[UR6][R178.64], R70 ;  /* 0x00000046b2000986 */ /* 0x0005e8000c101106 */
[----:B0-----:R-:W3:Y:S04]  /*8ab60*/  LDL.LU.64 R174, [R1+0x30] ;  /* 0x0000300001ae7983 */ /* 0x001ee80000300a00 */
[----:B-1----:R-:W3:Y:S04]  /*8ab70*/  LDL.LU.64 R176, [R1+0x28] ;  /* 0x0000280001b07983 */ /* 0x002ee80000300a00 */
[----:B--2---:R-:W2:Y:S04]  /*8ab80*/  LDL.LU.64 R178, [R1+0x20] ;  /* 0x0000200001b27983 */ /* 0x004ea80000300a00 */
[----:B------:R0:W-:Y:S04]  /*8ab90*/  @P2 STG.E.U8 desc[UR6][R64.64], R3 ;  /* 0x0000000340002986 */ /* 0x0001e8000c101106 */
[----:B0-----:R-:W3:Y:S01]  /*8aba0*/  LDL.LU.64 R64, [R1+0x1d80] ;  /* 0x001d800001407983 */ /* 0x001ee20000300a00 */
[----:B------:R-:W-:-:S02]  /*8abb0*/  LOP3.LUT P3, RZ, R252, 0x80000000, RZ, 0xc0, !PT ;  /* 0x80000000fcff7812 */ /* 0x000fc4000786c0ff */
[C---:B------:R-:W-:Y:S02]  /*8abc0*/  LOP3.LUT P5, RZ, R252.reuse, 0x40000000, RZ, 0xc0, !PT ;  /* 0x40000000fcff7812 */ /* 0x040fe400078ac0ff */
[----:B------:R-:W-:Y:S02]  /*8abd0*/  LOP3.LUT P4, RZ, R252, 0x20000000, RZ, 0xc0, !PT ;  /* 0x20000000fcff7812 */ /* 0x000fe4000788c0ff */
[----:B------:R-:W-:-:S07]  /*8abe0*/  PRMT R71, R71, 0x7773, RZ ;  /* 0x0000777347477816 */ /* 0x000fce00000000ff */
[----:B----4-:R-:W-:Y:S01]  /*8abf0*/  @P3 STG.E.U8 desc[UR6][R170.64], R71 ;  /* 0x00000047aa003986 */ /* 0x010fe2000c101106 */
[C---:B---3--:R-:W-:Y:S02]  /*8ac00*/  PRMT R4, R64.reuse, 0x7770, RZ ;  /* 0x0000777040047816 */ /* 0x048fe400000000ff */
[----:B------:R-:W-:-:S03]  /*8ac10*/  PRMT R5, R64, 0x7771, RZ ;  /* 0x0000777140057816 */ /* 0x000fc600000000ff */
[----:B------:R-:W-:Y:S04]  /*8ac20*/  @P5 STG.E.U8 desc[UR6][R172.64], R4 ;  /* 0x00000004ac005986 */ /* 0x000fe8000c101106 */
[----:B------:R0:W-:Y:S04]  /*8ac30*/  @P4 STG.E.U8 desc[UR6][R66.64], R5 ;  /* 0x0000000542004986 */ /* 0x0001e8000c101106 */
[----:B0-----:R-:W3:Y:S01]  /*8ac40*/  LDL.LU.64 R66, [R1+0x1d78] ;  /* 0x001d780001427983 */ /* 0x001ee20000300a00 */
[----:B------:R-:W-:-:S04]  /*8ac50*/  LOP3.LUT P3, RZ, R252, 0x200000, RZ, 0xc0, !PT ;  /* 0x00200000fcff7812 */ /* 0x000fc8000786c0ff */
[----:B------:R-:W-:Y:S02]  /*8ac60*/  P2R R70, PR, RZ, 0x8 ;  /* 0x00000008ff467803 */ /* 0x000fe40000000000 */
[C---:B------:R-:W-:Y:S02]  /*8ac70*/  LOP3.LUT P3, RZ, R252.reuse, 0x400000, RZ, 0xc0, !PT ;  /* 0x00400000fcff7812 */ /* 0x040fe4000786c0ff */
[C---:B------:R-:W-:Y:S02]  /*8ac80*/  LOP3.LUT P1, RZ, R252.reuse, 0x10000000, RZ, 0xc0, !PT ;  /* 0x10000000fcff7812 */ /* 0x040fe4000782c0ff */
[----:B------:R-:W-:Y:S02]  /*8ac90*/  P2R R69, PR, RZ, 0x8 ;  /* 0x00000008ff457803 */ /* 0x000fe40000000000 */
[C---:B------:R-:W-:Y:S02]  /*8aca0*/  LOP3.LUT P3, RZ, R252.reuse, 0x800000, RZ, 0xc0, !PT ;  /* 0x00800000fcff7812 */ /* 0x040fe4000786c0ff */
[----:B------:R-:W-:-:S02]  /*8acb0*/  LOP3.LUT P6, RZ, R252, 0x8000000, RZ, 0xc0, !PT ;  /* 0x08000000fcff7812 */ /* 0x000fc400078cc0ff */
[C---:B------:R-:W-:Y:S02]  /*8acc0*/  LOP3.LUT P0, RZ, R252.reuse, 0x4000000, RZ, 0xc0, !PT ;  /* 0x04000000fcff7812 */ /* 0x040fe4000780c0ff */
[C---:B------:R-:W-:Y:S02]  /*8acd0*/  LOP3.LUT P2, RZ, R252.reuse, 0x2000000, RZ, 0xc0, !PT ;  /* 0x02000000fcff7812 */ /* 0x040fe4000784c0ff */
[----:B------:R-:W-:Y:S02]  /*8ace0*/  P2R R68, PR, RZ, 0x8 ;  /* 0x00000008ff447803 */ /* 0x000fe40000000000 */
[----:B------:R-:W-:Y:S02]  /*8acf0*/  LOP3.LUT P3, RZ, R252, 0x1000000, RZ, 0xc0, !PT ;  /* 0x01000000fcff7812 */ /* 0x000fe4000786c0ff */
[C---:B------:R-:W-:Y:S02]  /*8ad00*/  PRMT R2, R65.reuse, 0x7770, RZ ;  /* 0x0000777041027816 */ /* 0x040fe400000000ff */
[----:B------:R-:W-:-:S03]  /*8ad10*/  PRMT R6, R65, 0x7771, RZ ;  /* 0x0000777141067816 */ /* 0x000fc600000000ff */
[----:B------:R0:W-:Y:S04]  /*8ad20*/  @P1 STG.E.U8 desc[UR6][R174.64], R2 ;  /* 0x00000002ae001986 */ /* 0x0001e8000c101106 */
[----:B------:R-:W-:Y:S01]  /*8ad30*/  @P6 STG.E.U8 desc[UR6][R176.64], R6 ;  /* 0x00000006b0006986 */ /* 0x000fe2000c101106 */
[----:B0-----:R-:W-:Y:S02]  /*8ad40*/  PRMT R2, R64, 0x7772, RZ ;  /* 0x0000777240027816 */ /* 0x001fe400000000ff */
[----:B------:R-:W-:Y:S02]  /*8ad50*/  LOP3.LUT P4, RZ, R252, 0x10000, RZ, 0xc0, !PT ;  /* 0x00010000fcff7812 */ /* 0x000fe4000788c0ff */
[C---:B---3--:R-:W-:Y:S02]  /*8ad60*/  PRMT R3, R66.reuse, 0x7770, RZ ;  /* 0x0000777042037816 */ /* 0x048fe400000000ff */
[----:B------:R-:W-:-:S02]  /*8ad70*/  PRMT R9, R66, 0x7771, RZ ;  /* 0x0000777142097816 */ /* 0x000fc400000000ff */
[----:B------:R-:W-:Y:S01]  /*8ad80*/  PRMT R4, R67, 0x7770, RZ ;  /* 0x0000777043047816 */ /* 0x000fe200000000ff */
[----:B--2---:R-:W-:Y:S04]  /*8ad90*/  @P0 STG.E.U8 desc[UR6][R178.64], R3 ;  /* 0x00000003b2000986 */ /* 0x004fe8000c101106 */
[----:B------:R0:W-:Y:S04]  /*8ada0*/  @P2 STG.E.U8 desc[UR6][R56.64], R9 ;  /* 0x0000000938002986 */ /* 0x0001e8000c101106 */
[----:B------:R1:W-:Y:S01]  /*8adb0*/  @P3 STG.E.U8 desc[UR6][R58.64], R4 ;  /* 0x000000043a003986 */ /* 0x0003e2000c101106 */
[----:B------:R-:W-:-:S02]  /*8adc0*/  ISETP.NE.AND P3, PT, R68, RZ, PT ;  /* 0x000000ff4400720c */ /* 0x000fc40003f65270 */
[----:B------:R-:W-:Y:S01]  /*8add0*/  PRMT R5, R67, 0x7771, RZ ;  /* 0x0000777143057816 */ /* 0x000fe200000000ff */
[----:B0-----:R-:W2:Y:S04]  /*8ade0*/  LDL.LU.64 R56, [R1+0x1d70] ;  /* 0x001d700001387983 */ /* 0x001ea80000300a00 */
[----:B-1----:R-:W3:Y:S06]  /*8adf0*/  LDL.LU.64 R58, [R1+0x1d68] ;  /* 0x001d6800013a7983 */ /* 0x002eec0000300a00 */
[----:B------:R0:W-:Y:S04]  /*8ae00*/  @P3 STG.E.U8 desc[UR6][R60.64], R5 ;  /* 0x000000053c003986 */ /* 0x0001e8000c101106 */
[----:B0-----:R-:W4:Y:S01]  /*8ae10*/  LDL.LU.64 R60, [R1+0x1d60] ;  /* 0x001d6000013c7983 */ /* 0x001f220000300a00 */
[----:B------:R-:W-:-:S13]  /*8ae20*/  ISETP.NE.AND P3, PT, R69, RZ, PT ;  /* 0x000000ff4500720c */ /* 0x000fda0003f65270 */
[----:B------:R0:W-:Y:S04]  /*8ae30*/  @P3 STG.E.U8 desc[UR6][R62.64], R2 ;  /* 0x000000023e003986 */ /* 0x0001e8000c101106 */
[----:B0-----:R-:W2:Y:S01]  /*8ae40*/  LDL.LU.64 R62, [R1+0x1d58] ;  /* 0x001d5800013e7983 */ /* 0x001ea20000300a00 */
[----:B------:R-:W-:Y:S02]  /*8ae50*/  P2R R73, PR, RZ, 0x10 ;  /* 0x00000010ff497803 */ /* 0x000fe40000000000 */
[----:B------:R-:W-:-:S04]  /*8ae60*/  LOP3.LUT P4, RZ, R252, 0x20000, RZ, 0xc0, !PT ;  /* 0x00020000fcff7812 */ /* 0x000fc8000788c0ff */
[----:B------:R-:W-:Y:S02]  /*8ae70*/  P2R R72, PR, RZ, 0x10 ;  /* 0x00000010ff487803 */ /* 0x000fe40000000000 */
[----:B------:R-:W-:Y:S02]  /*8ae80*/  LOP3.LUT P4, RZ, R252, 0x40000, RZ, 0xc0, !PT ;  /* 0x00040000fcff7812 */ /* 0x000fe4000788c0ff */
[----:B------:R-:W-:Y:S02]  /*8ae90*/  ISETP.NE.AND P3, PT, R70, RZ, PT ;  /* 0x000000ff4600720c */ /* 0x000fe40003f65270 */
[C---:B------:R-:W-:Y:S02]  /*8aea0*/  LOP3.LUT P5, RZ, R252.reuse, 0x100000, RZ, 0xc0, !PT ;  /* 0x00100000fcff7812 */ /* 0x040fe400078ac0ff */
[----:B------:R-:W-:Y:S02]  /*8aeb0*/  P2R R71, PR, RZ, 0x10 ;  /* 0x00000010ff477803 */ /* 0x000fe40000000000 */
[----:B------:R-:W-:-:S02]  /*8aec0*/  LOP3.LUT P4, RZ, R252, 0x80000, RZ, 0xc0, !PT ;  /* 0x00080000fcff7812 */ /* 0x000fc4000788c0ff */
[----:B------:R-:W-:Y:S02]  /*8aed0*/  PRMT R69, R64, 0x7773, RZ ;  /* 0x0000777340457816 */ /* 0x000fe400000000ff */
[C---:B------:R-:W-:Y:S02]  /*8aee0*/  PRMT R3, R65.reuse, 0x7772, RZ ;  /* 0x0000777241037816 */ /* 0x040fe400000000ff */
[----:B------:R-:W-:Y:S01]  /*8aef0*/  PRMT R65, R65, 0x7773, RZ ;  /* 0x0000777341417816 */ /* 0x000fe200000000ff */
[----:B------:R-:W-:Y:S04]  /*8af00*/  @P3 STG.E.U8 desc[UR6][R12.64], R69 ;  /* 0x000000450c003986 */ /* 0x000fe8000c101106 */
[----:B------:R-:W-:Y:S04]  /*8af10*/  @P5 STG.E.U8 desc[UR6][R14.64], R3 ;  /* 0x000000030e005986 */ /* 0x000fe8000c101106 */
[----:B------:R-:W-:Y:S01]  /*8af20*/  @P4 STG.E.U8 desc[UR6][R16.64], R65 ;  /* 0x0000004110004986 */ /* 0x000fe2000c101106 */
[----:B------:R-:W-:-:S02]  /*8af30*/  ISETP.NE.AND P4, PT, R71, RZ, PT ;  /* 0x000000ff4700720c */ /* 0x000fc40003f85270 */
[C---:B------:R-:W-:Y:S02]  /*8af40*/  PRMT R9, R66.reuse, 0x7772, RZ ;  /* 0x0000777242097816 */ /* 0x040fe400000000ff */
        /* <DEDUP_REMOVED lines=9> */
[C---:B------:R-:W-:Y:S02]  /*8afe0*/  PRMT R71, R67.reuse, 0x7772, RZ ;  /* 0x0000777243477816 */ /* 0x040fe400000000ff */
[----:B------:R-:W-:-:S09]  /*8aff0*/  PRMT R67, R67, 0x7773, RZ ;  /* 0x0000777343437816 */ /* 0x000fd200000000ff */
[----:B------:R-:W-:Y:S04]  /*8b000*/  @P4 STG.E.U8 desc[UR6][R22.64], R71 ;  /* 0x0000004716004986 */ /* 0x000fe8000c101106 */
[----:B------:R-:W-:Y:S01]  /*8b010*/  @P1 STG.E.U8 desc[UR6][R24.64], R67 ;  /* 0x0000004318001986 */ /* 0x000fe2000c101106 */
[C---:B------:R-:W-:Y:S02]  /*8b020*/  LOP3.LUT P3, RZ, R252.reuse, 0x800, RZ, 0xc0, !PT ;  /* 0x00000800fcff7812 */ /* 0x040fe4000786c0ff */
[C---:B------:R-:W-:Y:S02]  /*8b030*/  LOP3.LUT P5, RZ, R252.reuse, 0x400, RZ, 0xc0, !PT ;  /* 0x00000400fcff7812 */ /* 0x040fe400078ac0ff */
[----:B------:R-:W-:Y:S02]  /*8b040*/  LOP3.LUT P1, RZ, R252, 0x200, RZ, 0xc0, !PT ;  /* 0x00000200fcff7812 */ /* 0x000fe4000782c0ff */
[----:B------:R-:W-:-:S04]  /*8b050*/  LOP3.LUT P4, RZ, R7, 0x20000000, RZ, 0xc0, !PT ;  /* 0x2000000007ff7812 */ /* 0x000fc8000788c0ff */
[----:B0-----:R-:W-:Y:S02]  /*8b060*/  P2R R18, PR, RZ, 0x10 ;  /* 0x00000010ff127803 */ /* 0x001fe40000000000 */
[----:B------:R-:W-:-:S04]  /*8b070*/  LOP3.LUT P4, RZ, R7, 0x40000000, RZ, 0xc0, !PT ;  /* 0x4000000007ff7812 */ /* 0x000fc8000788c0ff */
[----:B------:R-:W-:Y:S02]  /*8b080*/  P2R R16, PR, RZ, 0x10 ;  /* 0x00000010ff107803 */ /* 0x000fe40000000000 */
[----:B------:R-:W-:-:S04]  /*8b090*/  LOP3.LUT P4, RZ, R7, 0x80000000, RZ, 0xc0, !PT ;  /* 0x8000000007ff7812 */ /* 0x000fc8000788c0ff */
[----:B------:R-:W-:Y:S02]  /*8b0a0*/  P2R R14, PR, RZ, 0x10 ;  /* 0x00000010ff0e7803 */ /* 0x000fe40000000000 */
[----:B------:R-:W-:-:S04]  /*8b0b0*/  LOP3.LUT P4, RZ, R252, 0x1, RZ, 0xc0, !PT ;  /* 0x00000001fcff7812 */ /* 0x000fc8000788c0ff */
[----:B------:R-:W-:Y:S02]  /*8b0c0*/  P2R R12, PR, RZ, 0x10 ;  /* 0x00000010ff0c7803 */ /* 0x000fe40000000000 */
[----:B------:R-:W-:Y:S02]  /*8b0d0*/  LOP3.LUT P4, RZ, R252, 0x2, RZ, 0xc0, !PT ;  /* 0x00000002fcff7812 */ /* 0x000fe4000788c0ff */
[C---:B----4-:R-:W-:Y:S02]  /*8b0e0*/  PRMT R3, R60.reuse, 0x7770, RZ ;  /* 0x000077703c037816 */ /* 0x050fe400000000ff */
[----:B------:R-:W-:Y:S02]  /*8b0f0*/  PRMT R13, R60, 0x7771, RZ ;  /* 0x000077713c0d7816 */ /* 0x000fe400000000ff */
[----:B------:R-:W-:Y:S01]  /*8b100*/  PRMT R9, R61, 0x7770, RZ ;  /* 0x000077703d097816 */ /* 0x000fe200000000ff */
[----:B------:R0:W-:Y:S04]  /*8b110*/  @P6 STG.E.U8 desc[UR6][R26.64], R3 ;  /* 0x000000031a006986 */ /* 0x0001e8000c101106 */
[----:B------:R4:W-:Y:S04]  /*8b120*/  @P0 STG.E.U8 desc[UR6][R28.64], R13 ;  /* 0x0000000d1c000986 */ /* 0x0009e8000c101106 */
[----:B------:R3:W-:Y:S01]  /*8b130*/  @P2 STG.E.U8 desc[UR6][R30.64], R9 ;  /* 0x000000091e002986 */ /* 0x0007e2000c101106 */
[----:B------:R-:W-:-:S04]  /*8b140*/  LOP3.LUT P2, RZ, R252, 0x8, RZ, 0xc0, !PT ;  /* 0x00000008fcff7812 */ /* 0x000fc8000784c0ff */
[----:B------:R-:W-:Y:S02]  /*8b150*/  P2R R6, PR, RZ, 0x4 ;  /* 0x00000004ff067803 */ /* 0x000fe40000000000 */
[----:B------:R-:W-:-:S04]  /*8b160*/  LOP3.LUT P2, RZ, R252, 0x10, RZ, 0xc0, !PT ;  /* 0x00000010fcff7812 */ /* 0x000fc8000784c0ff */
[----:B------:R-:W-:Y:S02]  /*8b170*/  P2R R4, PR, RZ, 0x4 ;  /* 0x00000004ff047803 */ /* 0x000fe40000000000 */
[C---:B------:R-:W-:Y:S02]  /*8b180*/  LOP3.LUT P2, RZ, R252.reuse, 0x20, RZ, 0xc0, !PT ;  /* 0x00000020fcff7812 */ /* 0x040fe4000784c0ff */
[C---:B------:R-:W-:Y:S02]  /*8b190*/  LOP3.LUT P6, RZ, R252.reuse, 0x100, RZ, 0xc0, !PT ;  /* 0x00000100fcff7812 */ /* 0x040fe400078cc0ff */
[C---:B------:R-:W-:Y:S02]  /*8b1a0*/  LOP3.LUT P0, RZ, R252.reuse, 0x80, RZ, 0xc0, !PT ;  /* 0x00000080fcff7812 */ /* 0x040fe4000780c0ff */
[----:B------:R-:W-:Y:S02]  /*8b1b0*/  P2R R2, PR, RZ, 0x4 ;  /* 0x00000004ff027803 */ /* 0x000fe40000000000 */
[----:B------:R-:W-:-:S02]  /*8b1c0*/  LOP3.LUT P2, RZ, R252, 0x40, RZ, 0xc0, !PT ;  /* 0x00000040fcff7812 */ /* 0x000fc4000784c0ff */
[----:B-1----:R-:W-:Y:S02]  /*8b1d0*/  PRMT R5, R61, 0x7771, RZ ;  /* 0x000077713d057816 */ /* 0x002fe400000000ff */
[C---:B--2---:R-:W-:Y:S02]  /*8b1e0*/  PRMT R15, R62.reuse, 0x7770, RZ ;  /* 0x000077703e0f7816 */ /* 0x044fe400000000ff */
[----:B------:R-:W-:Y:S02]  /*8b1f0*/  PRMT R17, R62, 0x7771, RZ ;  /* 0x000077713e117816 */ /* 0x000fe400000000ff */
[C---:B0-----:R-:W-:Y:S01]  /*8b200*/  PRMT R3, R63.reuse, 0x7770, RZ ;  /* 0x000077703f037816 */ /* 0x041fe200000000ff */
[----:B------:R0:W-:Y:S01]  /*8b210*/  @P3 STG.E.U8 desc[UR6][R32.64], R5 ;  /* 0x0000000520003986 */ /* 0x0001e2000c101106 */
[----:B----4-:R-:W-:Y:S02]  /*8b220*/  PRMT R13, R63, 0x7771, RZ ;  /* 0x000077713f0d7816 */ /* 0x010fe400000000ff */
[----:B---3--:R-:W-:Y:S01]  /*8b230*/  PRMT R9, R60, 0x7772, RZ ;  /* 0x000077723c097816 */ /* 0x008fe200000000ff */
[----:B------:R1:W-:Y:S04]  /*8b240*/  @P5 STG.E.U8 desc[UR6][R34.64], R15 ;  /* 0x0000000f22005986 */ /* 0x0003e8000c101106 */
[----:B------:R-:W-:Y:S04]  /*8b250*/  @P1 STG.E.U8 desc[UR6][R36.64], R17 ;  /* 0x0000001124001986 */ /* 0x000fe8000c101106 */
[----:B------:R2:W-:Y:S04]  /*8b260*/  @P6 STG.E.U8 desc[UR6][R38.64], R3 ;  /* 0x0000000326006986 */ /* 0x0005e8000c101106 */
[----:B------:R3:W-:Y:S04]  /*8b270*/  @P0 STG.E.U8 desc[UR6][R40.64], R13 ;  /* 0x0000000d28000986 */ /* 0x0007e8000c101106 */
[----:B------:R4:W-:Y:S01]  /*8b280*/  @P2 STG.E.U8 desc[UR6][R42.64], R9 ;  /* 0x000000092a002986 */ /* 0x0009e2000c101106 */
[----:B------:R-:W-:-:S02]  /*8b290*/  ISETP.NE.AND P2, PT, R2, RZ, PT ;  /* 0x000000ff0200720c */ /* 0x000fc40003f45270 */
[----:B0-----:R-:W-:Y:S02]  /*8b2a0*/  PRMT R5, R60, 0x7773, RZ ;  /* 0x000077733c057816 */ /* 0x001fe400000000ff */
[----:B-1----:R-:W-:-:S09]  /*8b2b0*/  PRMT R15, R61, 0x7772, RZ ;  /* 0x000077723d0f7816 */ /* 0x002fd200000000ff */
[----:B------:R0:W-:Y:S01]  /*8b2c0*/  @P2 STG.E.U8 desc[UR6][R44.64], R5 ;  /* 0x000000052c002986 */ /* 0x0001e2000c101106 */
[----:B------:R-:W-:Y:S02]  /*8b2d0*/  ISETP.NE.AND P2, PT, R4, RZ, PT ;  /* 0x000000ff0400720c */ /* 0x000fe40003f45270 */
[----:B------:R-:W-:Y:S02]  /*8b2e0*/  LOP3.LUT P3, RZ, R252, 0x4, RZ, 0xc0, !PT ;  /* 0x00000004fcff7812 */ /* 0x000fe4000786c0ff */
[----:B------:R-:W-:-:S09]  /*8b2f0*/  PRMT R61, R61, 0x7773, RZ ;  /* 0x000077733d3d7816 */ /* 0x000fd200000000ff */
[----:B------:R1:W-:Y:S01]  /*8b300*/  @P2 STG.E.U8 desc[UR6][R46.64], R15 ;  /* 0x0000000f2e002986 */ /* 0x0003e2000c101106 */
[----:B------:R-:W-:Y:S02]  /*8b310*/  ISETP.NE.AND P2, PT, R6, RZ, PT ;  /* 0x000000ff0600720c */ /* 0x000fe40003f45270 */
[C---:B--2---:R-:W-:Y:S02]  /*8b320*/  PRMT R3, R62.reuse, 0x7772, RZ ;  /* 0x000077723e037816 */ /* 0x044fe400000000ff */
[----:B---3--:R-:W-:-:S09]  /*8b330*/  PRMT R13, R62, 0x7773, RZ ;  /* 0x000077733e0d7816 */ /* 0x008fd200000000ff */
[----:B------:R-:W-:Y:S04]  /*8b340*/  @P2 STG.E.U8 desc[UR6][R48.64], R61 ;  /* 0x0000003d30002986 */ /* 0x000fe8000c101106 */
[----:B------:R2:W-:Y:S04]  /*8b350*/  @P3 STG.E.U8 desc[UR6][R50.64], R3 ;  /* 0x0000000332003986 */ /* 0x0005e8000c101106 */
[----:B------:R3:W-:Y:S01]  /*8b360*/  @P4 STG.E.U8 desc[UR6][R52.64], R13 ;  /* 0x0000000d34004986 */ /* 0x0007e2000c101106 */
[----:B------:R-:W-:Y:S02]  /*8b370*/  ISETP.NE.AND P4, PT, R12, RZ, PT ;  /* 0x000000ff0c00720c */ /* 0x000fe40003f85270 */
[----:B----4-:R-:W-:-:S02]  /*8b380*/  PRMT R9, R63, 0x7772, RZ ;  /* 0x000077723f097816 */ /* 0x010fc400000000ff */
[----:B------:R-:W-:-:S09]  /*8b390*/  PRMT R63, R63, 0x7773, RZ ;  /* 0x000077733f3f7816 */ /* 0x000fd200000000ff */
[----:B------:R4:W-:Y:S01]  /*8b3a0*/  @P4 STG.E.U8 desc[UR6][R54.64], R9 ;  /* 0x0000000936004986 */ /* 0x0009e2000c101106 */
[----:B------:R-:W-:Y:S02]  /*8b3b0*/  ISETP.NE.AND P4, PT, R14, RZ, PT ;  /* 0x000000ff0e00720c */ /* 0x000fe40003f85270 */
[----:B0-----:R-:W-:-:S11]  /*8b3c0*/  PRMT R5, R56, 0x7770, RZ ;  /* 0x0000777038057816 */ /* 0x001fd600000000ff */
[----:B------:R-:W-:Y:S01]  /*8b3d0*/  @P4 STG.E.U8 desc[UR6][R180.64], R63 ;  /* 0x0000003fb4004986 */ /* 0x000fe2000c101106 */
[----:B------:R-:W-:Y:S02]  /*8b3e0*/  ISETP.NE.AND P4, PT, R16, RZ, PT ;  /* 0x000000ff1000720c */ /* 0x000fe40003f85270 */
[----:B-1----:R-:W-:-:S11]  /*8b3f0*/  PRMT R15, R56, 0x7771, RZ ;  /* 0x00007771380f7816 */ /* 0x002fd600000000ff */
[----:B------:R0:W-:Y:S01]  /*8b400*/  @P4 STG.E.U8 desc[UR6][R182.64], R5 ;  /* 0x00000005b6004986 */ /* 0x0001e2000c101106 */
[----:B------:R-:W-:Y:S02]  /*8b410*/  ISETP.NE.AND P4, PT, R18, RZ, PT ;  /* 0x000000ff1200720c */ /* 0x000fe40003f85270 */
[C---:B------:R-:W-:Y:S02]  /*8b420*/  LOP3.LUT P1, RZ, R7.reuse, 0x10000000, RZ, 0xc0, !PT ;  /* 0x1000000007ff7812 */ /* 0x040fe4000782c0ff */
[C---:B------:R-:W-:Y:S02]  /*8b430*/  LOP3.LUT P5, RZ, R7.reuse, 0x8000000, RZ, 0xc0, !PT ;  /* 0x0800000007ff7812 */ /* 0x040fe400078ac0ff */
[----:B------:R-:W-:-:S07]  /*8b440*/  LOP3.LUT P6, RZ, R7, 0x4000000, RZ, 0xc0, !PT ;  /* 0x0400000007ff7812 */ /* 0x000fce00078cc0ff */
[----:B------:R1:W-:Y:S01]  /*8b450*/  @P4 STG.E.U8 desc[UR6][R184.64], R15 ;  /* 0x0000000fb8004986 */ /* 0x0003e2000c101106 */
[----:B------:R-:W-:Y:S02]  /*8b460*/  LOP3.LUT P4, RZ, R7, 0x20000, RZ, 0xc0, !PT ;  /* 0x0002000007ff7812 */ /* 0x000fe4000788c0ff */
[----:B--2---:R-:W-:Y:S02]  /*8b470*/  PRMT R3, R57, 0x7770, RZ ;  /* 0x0000777039037816 */ /* 0x004fe400000000ff */
[----:B------:R-:W-:Y:S02]  /*8b480*/  P2R R6, PR, RZ, 0x10 ;  /* 0x00000010ff067803 */ /* 0x000fe40000000000 */
[----:B------:R-:W-:Y:S02]  /*8b490*/  LOP3.LUT P4, RZ, R7, 0x40000, RZ, 0xc0, !PT ;  /* 0x0004000007ff7812 */ /* 0x000fe4000788c0ff */
[----:B---3--:R-:W-:Y:S02]  /*8b4a0*/  PRMT R13, R57, 0x7771, RZ ;  /* 0x00007771390d7816 */ /* 0x008fe400000000ff */
[----:B----4-:R-:W-:-:S02]  /*8b4b0*/  PRMT R9, R58, 0x7770, RZ ;  /* 0x000077703a097816 */ /* 0x010fc400000000ff */
[----:B------:R-:W-:Y:S01]  /*8b4c0*/  P2R R4, PR, RZ, 0x10 ;  /* 0x00000010ff047803 */ /* 0x000fe20000000000 */
[----:B------:R2:W-:Y:S01]  /*8b4d0*/  @P1 STG.E.U8 desc[UR6][R186.64], R3 ;  /* 0x00000003ba001986 */ /* 0x0005e2000c101106 */
[C---:B------:R-:W-:Y:S02]  /*8b4e0*/  LOP3.LUT P0, RZ, R7.reuse, 0x2000000, RZ, 0xc0, !PT ;  /* 0x0200000007ff7812 */ /* 0x040fe4000780c0ff */
[C---:B------:R-:W-:Y:S01]  /*8b4f0*/  LOP3.LUT P4, RZ, R7.reuse, 0x80000, RZ, 0xc0, !PT ;  /* 0x0008000007ff7812 */ /* 0x040fe2000788c0ff */
[----:B------:R3:W-:Y:S01]  /*8b500*/  @P5 STG.E.U8 desc[UR6][R188.64], R13 ;  /* 0x0000000dbc005986 */ /* 0x0007e2000c101106 */
[C---:B------:R-:W-:Y:S02]  /*8b510*/  LOP3.LUT P2, RZ, R7.reuse, 0x1000000, RZ, 0xc0, !PT ;  /* 0x0100000007ff7812 */ /* 0x040fe4000784c0ff */
[C---:B------:R-:W-:Y:S01]  /*8b520*/  LOP3.LUT P3, RZ, R7.reuse, 0x800000, RZ, 0xc0, !PT ;  /* 0x0080000007ff7812 */ /* 0x040fe2000786c0ff */
[----:B------:R4:W-:Y:S01]  /*8b530*/  @P6 STG.E.U8 desc[UR6][R190.64], R9 ;  /* 0x00000009be006986 */ /* 0x0009e2000c101106 */
[----:B------:R-:W-:-:S02]  /*8b540*/  LOP3.LUT P1, RZ, R7, 0x400000, RZ, 0xc0, !PT ;  /* 0x0040000007ff7812 */ /* 0x000fc4000782c0ff */
[C---:B------:R-:W-:Y:S02]  /*8b550*/  LOP3.LUT P6, RZ, R7.reuse, 0x200000, RZ, 0xc0, !PT ;  /* 0x0020000007ff7812 */ /* 0x040fe400078cc0ff */
[----:B------:R-:W-:Y:S02]  /*8b560*/  P2R R2, PR, RZ, 0x10 ;  /* 0x00000010ff027803 */ /* 0x000fe40000000000 */
[----:B------:R-:W-:Y:S02]  /*8b570*/  LOP3.LUT P4, RZ, R7, 0x100000, RZ, 0xc0, !PT ;  /* 0x0010000007ff7812 */ /* 0x000fe4000788c0ff */
[----:B------:R-:W-:Y:S02]  /*8b580*/  PRMT R17, R58, 0x7771, RZ ;  /* 0x000077713a117816 */ /* 0x000fe400000000ff */
[C---:B0-----:R-:W-:Y:S02]  /*8b590*/  PRMT R5, R59.reuse, 0x7770, RZ ;  /* 0x000077703b057816 */ /* 0x041fe400000000ff */
[----:B-1----:R-:W-:-:S02]  /*8b5a0*/  PRMT R15, R59, 0x7771, RZ ;  /* 0x000077713b0f7816 */ /* 0x002fc400000000ff */
[C---:B--2---:R-:W-:Y:S01]  /*8b5b0*/  PRMT R3, R56.reuse, 0x7772, RZ ;  /* 0x0000777238037816 */ /* 0x044fe200000000ff */
[----:B------:R0:W-:Y:S01]  /*8b5c0*/  @P0 STG.E.U8 desc[UR6][R192.64], R17 ;  /* 0x00000011c0000986 */ /* 0x0001e2000c101106 */
[----:B---3--:R-:W-:Y:S02]  /*8b5d0*/  PRMT R13, R56, 0x7773, RZ ;  /* 0x00007773380d7816 */ /* 0x008fe400000000ff */
[----:B----4-:R-:W-:Y:S01]  /*8b5e0*/  PRMT R9, R57, 0x7772, RZ ;  /* 0x0000777239097816 */ /* 0x010fe200000000ff */
[----:B------:R1:W-:Y:S04]  /*8b5f0*/  @P2 STG.E.U8 desc[UR6][R194.64], R5 ;  /* 0x00000005c2002986 */ /* 0x0003e8000c101106 */
[----:B------:R2:W-:Y:S04]  /*8b600*/  @P3 STG.E.U8 desc[UR6][R196.64], R15 ;  /* 0x0000000fc4003986 */ /* 0x0005e8000c101106 */
[----:B------:R3:W-:Y:S04]  /*8b610*/  @P1 STG.E.U8 desc[UR6][R198.64], R3 ;  /* 0x00000003c6001986 */ /* 0x0007e8000c101106 */
[----:B------:R-:W-:Y:S04]  /*8b620*/  @P6 STG.E.U8 desc[UR6][R200.64], R13 ;  /* 0x0000000dc8006986 */ /* 0x000fe8000c101106 */
[----:B------:R-:W-:Y:S01]  /*8b630*/  @P4 STG.E.U8 desc[UR6][R202.64], R9 ;  /* 0x00000009ca004986 */ /* 0x000fe2000c101106 */
[----:B------:R-:W-:-:S02]  /*8b640*/  ISETP.NE.AND P4, PT, R2, RZ, PT ;  /* 0x000000ff0200720c */ /* 0x000fc40003f85270 */
[----:B------:R-:W-:Y:S02]  /*8b650*/  LOP3.LUT P3, RZ, R7, 0x800, RZ, 0xc0, !PT ;  /* 0x0000080007ff7812 */ /* 0x000fe4000786c0ff */
[----:B------:R-:W-:Y:S02]  /*8b660*/  PRMT R57, R57, 0x7773, RZ ;  /* 0x0000777339397816 */ /* 0x000fe400000000ff */
[----:B------:R-:W-:Y:S02]  /*8b670*/  P2R R18, PR, RZ, 0x8 ;  /* 0x00000008ff127803 */ /* 0x000fe40000000000 */
[----:B------:R-:W-:-:S04]  /*8b680*/  LOP3.LUT P3, RZ, R7, 0x1000, RZ, 0xc0, !PT ;  /* 0x0000100007ff7812 */ /* 0x000fc8000786c0ff */
[----:B------:R-:W-:Y:S01]  /*8b690*/  P2R R16, PR, RZ, 0x8 ;  /* 0x00000008ff107803 */ /* 0x000fe20000000000 */
[----:B------:R-:W-:Y:S01]  /*8b6a0*/  @P4 STG.E.U8 desc[UR6][R204.64], R57 ;  /* 0x00000039cc004986 */ /* 0x000fe2000c101106 */
[C---:B------:R-:W-:Y:S02]  /*8b6b0*/  LOP3.LUT P3, RZ, R7.reuse, 0x2000, RZ, 0xc0, !PT ;  /* 0x0000200007ff7812 */ /* 0x040fe4000786c0ff */
[----:B------:R-:W-:Y:S02]  /*8b6c0*/  ISETP.NE.AND P4, PT, R4, RZ, PT ;  /* 0x000000ff0400720c */ /* 0x000fe40003f85270 */
[----:B------:R-:W-:Y:S02]  /*8b6d0*/  P2R R14, PR, RZ, 0x8 ;  /* 0x00000008ff0e7803 */ /* 0x000fe40000000000 */
[----:B------:R-:W-:Y:S02]  /*8b6e0*/  LOP3.LUT P3, RZ, R7, 0x4000, RZ, 0xc0, !PT ;  /* 0x0000400007ff7812 */ /* 0x000fe4000786c0ff */
[----:B0-----:R-:W-:-:S02]  /*8b6f0*/  PRMT R17, R58, 0x7772, RZ ;  /* 0x000077723a117816 */ /* 0x001fc400000000ff */
[----:B------:R-:W-:Y:S02]  /*8b700*/  P2R R12, PR, RZ, 0x8 ;  /* 0x00000008ff0c7803 */ /* 0x000fe40000000000 */
[----:B------:R-:W-:-:S03]  /*8b710*/  LOP3.LUT P3, RZ, R7, 0x8000, RZ, 0xc0, !PT ;  /* 0x0000800007ff7812 */ /* 0x000fc6000786c0ff */
[----:B------:R-:W-:Y:S01]  /*8b720*/  @P4 STG.E.U8 desc[UR6][R206.64], R17 ;  /* 0x00000011ce004986 */ /* 0x000fe2000c101106 */
[----:B-1----:R-:W-:Y:S02]  /*8b730*/  P2R R5, PR, RZ, 0x8 ;  /* 0x00000008ff057803 */ /* 0x002fe40000000000 */
[----:B------:R-:W-:Y:S02]  /*8b740*/  ISETP.NE.AND P4, PT, R6, RZ, PT ;  /* 0x000000ff0600720c */ /* 0x000fe40003f85270 */
[----:B------:R-:W-:Y:S02]  /*8b750*/  LOP3.LUT P3, RZ, R7, 0x10000, RZ, 0xc0, !PT ;  /* 0x0001000007ff7812 */ /* 0x000fe4000786c0ff */
[----:B--2---:R-:W-:Y:S02]  /*8b760*/  PRMT R15, R58, 0x7773, RZ ;  /* 0x000077733a0f7816 */ /* 0x004fe400000000ff */
[----:B---3--:R-:W-:Y:S02]  /*8b770*/  PRMT R3, R59, 0x7772, RZ ;  /* 0x000077723b037816 */ /* 0x008fe400000000ff */
[----:B------:R-:W-:-:S02]  /*8b780*/  LOP3.LUT P2, RZ, R7, 0x400, RZ, 0xc0, !PT ;  /* 0x0000040007ff7812 */ /* 0x000fc4000784c0ff */
[----:B------:R-:W-:-:S03]  /*8b790*/  LOP3.LUT P1, RZ, R7, 0x200, RZ, 0xc0, !PT ;  /* 0x0000020007ff7812 */ /* 0x000fc6000782c0ff */
[----:B------:R-:W-:Y:S01]  /*8b7a0*/  @P4 STG.E.U8 desc[UR6][R208.64], R15 ;  /* 0x0000000fd0004986 */ /* 0x000fe2000c101106 */
[C---:B------:R-:W-:Y:S02]  /*8b7b0*/  LOP3.LUT P0, RZ, R7.reuse, 0x100, RZ, 0xc0, !PT ;  /* 0x0000010007ff7812 */ /* 0x040fe4000780c0ff */
[C---:B------:R-:W-:Y:S01]  /*8b7c0*/  LOP3.LUT P6, RZ, R7.reuse, 0x80, RZ, 0xc0, !PT ;  /* 0x0000008007ff7812 */ /* 0x040fe200078cc0ff */
[----:B------:R-:W-:Y:S01]  /*8b7d0*/  @P3 STG.E.U8 desc[UR6][R210.64], R3 ;  /* 0x00000003d2003986 */ /* 0x000fe2000c101106 */
[C---:B------:R-:W-:Y:S02]  /*8b7e0*/  LOP3.LUT P5, RZ, R7.reuse, 0x40, RZ, 0xc0, !PT ;  /* 0x0000004007ff7812 */ /* 0x040fe400078ac0ff */
[----:B------:R-:W-:Y:S02]  /*8b7f0*/  LOP3.LUT P4, RZ, R7, 0x20, RZ, 0xc0, !PT ;  /* 0x0000002007ff7812 */ /* 0x000fe4000788c0ff */
[----:B------:R-:W-:Y:S02]  /*8b800*/  ISETP.NE.AND P3, PT, R5, RZ, PT ;  /* 0x000000ff0500720c */ /* 0x000fe40003f65270 */
[----:B------:R-:W0:Y:S01]  /*8b810*/  LDS.128 R4, [R0] ;  /* 0x0000000000047984 */ /* 0x000e220000000c00 */
[----:B------:R-:W-:-:S10]  /*8b820*/  PRMT R59, R59, 0x7773, RZ ;  /* 0x000077733b3b7816 */ /* 0x000fd400000000ff */
[----:B------:R-:W-:Y:S01]  /*8b830*/  @P3 STG.E.U8 desc[UR6][R212.64], R59 ;  /* 0x0000003bd4003986 */ /* 0x000fe2000c101106 */
[----:B------:R-:W-:Y:S02]  /*8b840*/  ISETP.NE.AND P3, PT, R12, RZ, PT ;  /* 0x000000ff0c00720c */ /* 0x000fe40003f65270 */
[----:B0-----:R-:W-:-:S11]  /*8b850*/  PRMT R9, R4, 0x7770, RZ ;  /* 0x0000777004097816 */ /* 0x001fd600000000ff */
[----:B------:R0:W-:Y:S01]  /*8b860*/  @P3 STG.E.U8 desc[UR6][R214.64], R9 ;  /* 0x00000009d6003986 */ /* 0x0001e2000c101106 */
[----:B------:R-:W-:Y:S02]  /*8b870*/  ISETP.NE.AND P3, PT, R14, RZ, PT ;  /* 0x000000ff0e00720c */ /* 0x000fe40003f65270 */
[----:B------:R-:W-:Y:S02]  /*8b880*/  PRMT R13, R4, 0x7771, RZ ;  /* 0x00007771040d7816 */ /* 0x000fe400000000ff */
[----:B------:R-:W-:-:S09]  /*8b890*/  PRMT R17, R5, 0x7770, RZ ;  /* 0x0000777005117816 */ /* 0x000fd200000000ff */
[----:B------:R1:W-:Y:S01]  /*8b8a0*/  @P3 STG.E.U8 desc[UR6][R216.64], R13 ;  /* 0x0000000dd8003986 */ /* 0x0003e2000c101106 */
[----:B------:R-:W-:Y:S02]  /*8b8b0*/  ISETP.NE.AND P3, PT, R16, RZ, PT ;  /* 0x000000ff1000720c */ /* 0x000fe40003f65270 */
[----:B------:R-:W-:-:S11]  /*8b8c0*/  PRMT R15, R5, 0x7771, RZ ;  /* 0x00007771050f7816 */ /* 0x000fd600000000ff */
[----:B------:R2:W-:Y:S01]  /*8b8d0*/  @P3 STG.E.U8 desc[UR6][R218.64], R17 ;  /* 0x00000011da003986 */ /* 0x0005e2000c101106 */
[----:B------:R-:W-:Y:S02]  /*8b8e0*/  ISETP.NE.AND P3, PT, R18, RZ, PT ;  /* 0x000000ff1200720c */ /* 0x000fe40003f65270 */
[C---:B------:R-:W-:Y:S02]  /*8b8f0*/  PRMT R3, R6.reuse, 0x7770, RZ ;  /* 0x0000777006037816 */ /* 0x040fe400000000ff */
[----:B------:R-:W-:Y:S02]  /*8b900*/  PRMT R19, R6, 0x7771, RZ ;  /* 0x0000777106137816 */ /* 0x000fe400000000ff */
[C---:B0-----:R-:W-:Y:S02]  /*8b910*/  PRMT R9, R7.reuse, 0x7770, RZ ;  /* 0x0000777007097816 */ /* 0x041fe400000000ff */
[----:B-1----:R-:W-:Y:S02]  /*8b920*/  PRMT R13, R7, 0x7771, RZ ;  /* 0x00007771070d7816 */ /* 0x002fe400000000ff */
[----:B--2---:R-:W-:-:S03]  /*8b930*/  PRMT R17, R4, 0x7772, RZ ;  /* 0x0000777204117816 */ /* 0x004fc600000000ff */
[----:B------:R0:W-:Y:S01]  /*8b940*/  @P3 STG.E.U8 desc[UR6][R220.64], R15 ;  /* 0x0000000fdc003986 */ /* 0x0001e2000c101106 */
[----:B------:R-:W-:-:S03]  /*8b950*/  LOP3.LUT P3, RZ, R8, 0x40000000, RZ, 0xc0, !PT ;  /* 0x4000000008ff7812 */ /* 0x000fc6000786c0ff */
        /* <DEDUP_REMOVED lines=9> */
[----:B------:R-:W-:Y:S02]  /*8b9f0*/  LOP3.LUT P5, RZ, R8, 0x2000000, RZ, 0xc0, !PT ;  /* 0x0200000008ff7812 */ /* 0x000fe400078ac0ff */
[----:B0-----:R-:W-:Y:S02]  /*8ba00*/  PRMT R15, R4, 0x7773, RZ ;  /* 0x00007773040f7816 */ /* 0x001fe400000000ff */
[C---:B------:R-:W-:Y:S02]  /*8ba10*/  PRMT R21, R5.reuse, 0x7772, RZ ;  /* 0x0000777205157816 */ /* 0x040fe400000000ff */
[----:B------:R-:W-:Y:S02]  /*8ba20*/  PRMT R5, R5, 0x7773, RZ ;  /* 0x0000777305057816 */ /* 0x000fe400000000ff */
[C---:B-1----:R-:W-:Y:S01]  /*8ba30*/  PRMT R3, R6.reuse, 0x7772, RZ ;  /* 0x0000777206037816 */ /* 0x042fe200000000ff */
[----:B------:R3:W-:Y:S01]  /*8ba40*/  @P4 STG.E.U8 desc[UR6][R232.64], R15 ;  /* 0x0000000fe8004986 */ /* 0x0007e2000c101106 */
[----:B--2---:R-:W-:-:S02]  /*8ba50*/  PRMT R19, R6, 0x7773, RZ ;  /* 0x0000777306137816 */ /* 0x004fc400000000ff */
[C---:B------:R-:W-:Y:S01]  /*8ba60*/  PRMT R23, R7.reuse, 0x7772, RZ ;  /* 0x0000777207177816 */ /* 0x040fe200000000ff */
[----:B------:R3:W-:Y:S04]  /*8ba70*/  @P3 STG.E.U8 desc[UR6][R234.64], R21 ;  /* 0x00000015ea003986 */ /* 0x0007e8000c101106 */
[----:B------:R3:W-:Y:S04]  /*8ba80*/  @P2 STG.E.U8 desc[UR6][R236.64], R5 ;  /* 0x00000005ec002986 */ /* 0x0007e8000c101106 */
[----:B------:R3:W-:Y:S04]  /*8ba90*/  @P1 STG.E.U8 desc[UR6][R238.64], R3 ;  /* 0x00000003ee001986 */ /* 0x0007e8000c101106 */
[----:B------:R3:W-:Y:S01]  /*8baa0*/  @P0 STG.E.U8 desc[UR6][R240.64], R19 ;  /* 0x00000013f0000986 */ /* 0x0007e2000c101106 */
[----:B------:R-:W-:-:S03]  /*8bab0*/  PRMT R7, R7, 0x7773, RZ ;  /* 0x0000777307077816 */ /* 0x000fc600000000ff */
[----:B------:R3:W-:Y:S01]  /*8bac0*/  @P6 STG.E.U8 desc[UR6][R242.64], R23 ;  /* 0x00000017f2006986 */ /* 0x0007e2000c101106 */
[----:B------:R-:W-:Y:S05]  /*8bad0*/  @!P5 EXIT ;  /* 0x000000000000d94d */ /* 0x000fea0003800000 */
[----:B------:R-:W-:Y:S01]  /*8bae0*/  STG.E.U8 desc[UR6][R10.64], R7 ;  /* 0x000000070a007986 */ /* 0x000fe2000c101106 */
[----:B------:R-:W-:Y:S05]  /*8baf0*/  EXIT ;  /* 0x000000000000794d */ /* 0x000fea0003800000 */
.L_x_3:
[----:B------:R-:W-:-:S00]  /*8bb00*/  BRA `(.L_x_3) ;  /* 0xfffffffc00fc7947 */ /* 0x000fc0000383ffff */
[----:B------:R-:W-:-:S00]  /*8bb10*/  NOP ;  /* 0x0000000000007918 */ /* 0x000fc00000000000 */
        /* <DEDUP_REMOVED lines=14> */
.L_x_4:


//--------------------- .nv.shared.matmul_kernel  --------------------------
	.section	.nv.shared.matmul_kernel,"aw",@nobits
	.sectionflags	@""
	.align	16
	.zero		1024


//--------------------- .nv.shared.reserved.0     --------------------------
	.section	.nv.shared.reserved.0,"aw",@nobits
	.weak		__nv_reservedSMEM_offset_0_alias
	.size		__nv_reservedSMEM_offset_0_alias, 0, 0
	.other		__nv_reservedSMEM_offset_0_alias,@"STO_CUDA_RESERVED_SHARED STV_DEFAULT"
__nv_reservedSMEM_offset_0_alias:
	.zero		0


//--------------------- .nv.constant0.matmul_kernel --------------------------
	.section	.nv.constant0.matmul_kernel,"a",@progbits
	.sectionflags	@""
	.align	4
.nv.constant0.matmul_kernel:
	.zero		608


//--------------------- SYMBOLS --------------------------

	.type		.nv.reservedSmem.offset0,@object
	.size		.nv.reservedSmem.offset0,0x4
